	.target	sm_80

	.elftype	@"ET_EXEC"


//--------------------- .note.nv.tkinfo           --------------------------
	.section	.note.nv.tkinfo,"",@"SHT_NOTE"
	.sectionflags	@"SHF_NOTE_NV_TKINFO"
	.tkinfo
        /*0018*/ 	.word	0x00000002
        /*0030*/ 	.string	""
        /*0030*/ 	.string	"ptxas"
        /*0030*/ 	.string	"Cuda compilation tools, release 13.0, V13.0.88"
        /*0030*/ 	.string	"Build cuda_13.0.r13.0/compiler.36424714_0"
        /*0030*/ 	.string	"-v  -suppress-debug-info  -lineinfo  -arch sm_80 "



//--------------------- .note.nv.cuinfo           --------------------------
	.section	.note.nv.cuinfo,"",@"SHT_NOTE"
	.sectionflags	@"SHF_NOTE_NV_CUINFO"
        /*0018*/ 	.short	0x0002
        /*001a*/ 	.short	0x0050
        /*001c*/ 	.short	0x0082
	.zero		2


//--------------------- .nv.info                  --------------------------
	.section	.nv.info,"",@"SHT_CUDA_INFO"
	.align	4


	//----- nvinfo : EIATTR_REGCOUNT
	.align		4
        /*0000*/ 	.byte	0x04, 0x2f
        /*0002*/ 	.short	(.L_1 - .L_0)
	.align		4
.L_0:
        /*0004*/ 	.word	index@(matmul_kernel)
        /*0008*/ 	.word	0x000000ff


	//----- nvinfo : EIATTR_FRAME_SIZE
	.align		4
.L_1:
        /*000c*/ 	.byte	0x04, 0x11
        /*000e*/ 	.short	(.L_3 - .L_2)
	.align		4
.L_2:
        /*0010*/ 	.word	index@(matmul_kernel)
        /*0014*/ 	.word	0x00000970


	//----- nvinfo : EIATTR_MIN_STACK_SIZE
	.align		4
.L_3:
        /*0018*/ 	.byte	0x04, 0x12
        /*001a*/ 	.short	(.L_5 - .L_4)
	.align		4
.L_4:
        /*001c*/ 	.word	index@(matmul_kernel)
        /*0020*/ 	.word	0x00000970
.L_5:


//--------------------- .nv.info.matmul_kernel    --------------------------
	.section	.nv.info.matmul_kernel,"",@"SHT_CUDA_INFO"
	.sectionflags	@""
	.align	4


	//----- nvinfo : EIATTR_CUDA_API_VERSION
	.align		4
        /*0000*/ 	.byte	0x04, 0x37
        /*0002*/ 	.short	(.L_7 - .L_6)
.L_6:
        /*0004*/ 	.word	0x00000082


	//----- nvinfo : EIATTR_SW2861232_WAR
	.align		4
.L_7:
        /*0008*/ 	.byte	0x01, 0x35
	.zero		2


	//----- nvinfo : EIATTR_PARAM_CBANK
	.align		4
        /*000c*/ 	.byte	0x04, 0x0a
        /*000e*/ 	.short	(.L_9 - .L_8)
	.align		4
.L_8:
        /*0010*/ 	.word	index@(.nv.constant0.matmul_kernel)
        /*0014*/ 	.short	0x0160
        /*0016*/ 	.short	0x0050


	//----- nvinfo : EIATTR_CBANK_PARAM_SIZE
	.align		4
.L_9:
        /*0018*/ 	.byte	0x03, 0x19
        /*001a*/ 	.short	0x0050


	//----- nvinfo : EIATTR_KPARAM_INFO
	.align		4
        /*001c*/ 	.byte	0x04, 0x17
        /*001e*/ 	.short	(.L_11 - .L_10)
.L_10:
        /*0020*/ 	.word	0x00000000
        /*0024*/ 	.short	0x000d
        /*0026*/ 	.short	0x0048
        /*0028*/ 	.byte	0x00, 0xf4, 0x21, 0x00


	//----- nvinfo : EIATTR_KPARAM_INFO
	.align		4
.L_11:
        /*002c*/ 	.byte	0x04, 0x17
        /*002e*/ 	.short	(.L_13 - .L_12)
.L_12:
        /*0030*/ 	.word	0x00000000
        /*0034*/ 	.short	0x000c
        /*0036*/ 	.short	0x0040
        /*0038*/ 	.byte	0x00, 0xf4, 0x21, 0x00


	//----- nvinfo : EIATTR_KPARAM_INFO
	.align		4
.L_13:
        /*003c*/ 	.byte	0x04, 0x17
        /*003e*/ 	.short	(.L_15 - .L_14)
.L_14:
        /*0040*/ 	.word	0x00000000
        /*0044*/ 	.short	0x000b
        /*0046*/ 	.short	0x0038
        /*0048*/ 	.byte	0x00, 0xf0, 0x11, 0x00


	//----- nvinfo : EIATTR_KPARAM_INFO
	.align		4
.L_15:
        /*004c*/ 	.byte	0x04, 0x17
        /*004e*/ 	.short	(.L_17 - .L_16)
.L_16:
        /*0050*/ 	.word	0x00000000
        /*0054*/ 	.short	0x000a
        /*0056*/ 	.short	0x0034
        /*0058*/ 	.byte	0x00, 0xf0, 0x11, 0x00


	//----- nvinfo : EIATTR_KPARAM_INFO
	.align		4
.L_17:
        /*005c*/ 	.byte	0x04, 0x17
        /*005e*/ 	.short	(.L_19 - .L_18)
.L_18:
        /*0060*/ 	.word	0x00000000
        /*0064*/ 	.short	0x0009
        /*0066*/ 	.short	0x0030
        /*0068*/ 	.byte	0x00, 0xf0, 0x11, 0x00


	//----- nvinfo : EIATTR_KPARAM_INFO
	.align		4
.L_19:
        /*006c*/ 	.byte	0x04, 0x17
        /*006e*/ 	.short	(.L_21 - .L_20)
.L_20:
        /*0070*/ 	.word	0x00000000
        /*0074*/ 	.short	0x0008
        /*0076*/ 	.short	0x002c
        /*0078*/ 	.byte	0x00, 0xf0, 0x11, 0x00


	//----- nvinfo : EIATTR_KPARAM_INFO
	.align		4
.L_21:
        /*007c*/ 	.byte	0x04, 0x17
        /*007e*/ 	.short	(.L_23 - .L_22)
.L_22:
        /*0080*/ 	.word	0x00000000
        /*0084*/ 	.short	0x0007
        /*0086*/ 	.short	0x0028
        /*0088*/ 	.byte	0x00, 0xf0, 0x11, 0x00


	//----- nvinfo : EIATTR_KPARAM_INFO
	.align		4
.L_23:
        /*008c*/ 	.byte	0x04, 0x17
        /*008e*/ 	.short	(.L_25 - .L_24)
.L_24:
        /*0090*/ 	.word	0x00000000
        /*0094*/ 	.short	0x0006
        /*0096*/ 	.short	0x0024
        /*0098*/ 	.byte	0x00, 0xf0, 0x11, 0x00


	//----- nvinfo : EIATTR_KPARAM_INFO
	.align		4
.L_25:
        /*009c*/ 	.byte	0x04, 0x17
        /*009e*/ 	.short	(.L_27 - .L_26)
.L_26:
        /*00a0*/ 	.word	0x00000000
        /*00a4*/ 	.short	0x0005
        /*00a6*/ 	.short	0x0020
        /*00a8*/ 	.byte	0x00, 0xf0, 0x11, 0x00


	//----- nvinfo : EIATTR_KPARAM_INFO
	.align		4
.L_27:
        /*00ac*/ 	.byte	0x04, 0x17
        /*00ae*/ 	.short	(.L_29 - .L_28)
.L_28:
        /*00b0*/ 	.word	0x00000000
        /*00b4*/ 	.short	0x0004
        /*00b6*/ 	.short	0x001c
        /*00b8*/ 	.byte	0x00, 0xf0, 0x11, 0x00


	//----- nvinfo : EIATTR_KPARAM_INFO
	.align		4
.L_29:
        /*00bc*/ 	.byte	0x04, 0x17
        /*00be*/ 	.short	(.L_31 - .L_30)
.L_30:
        /*00c0*/ 	.word	0x00000000
        /*00c4*/ 	.short	0x0003
        /*00c6*/ 	.short	0x0018
        /*00c8*/ 	.byte	0x00, 0xf0, 0x11, 0x00


	//----- nvinfo : EIATTR_KPARAM_INFO
	.align		4
.L_31:
        /*00cc*/ 	.byte	0x04, 0x17
        /*00ce*/ 	.short	(.L_33 - .L_32)
.L_32:
        /*00d0*/ 	.word	0x00000000
        /*00d4*/ 	.short	0x0002
        /*00d6*/ 	.short	0x0010
        /*00d8*/ 	.byte	0x00, 0xf4, 0x21, 0x00


	//----- nvinfo : EIATTR_KPARAM_INFO
	.align		4
.L_33:
        /*00dc*/ 	.byte	0x04, 0x17
        /*00de*/ 	.short	(.L_35 - .L_34)
.L_34:
        /*00e0*/ 	.word	0x00000000
        /*00e4*/ 	.short	0x0001
        /*00e6*/ 	.short	0x0008
        /*00e8*/ 	.byte	0x00, 0xf4, 0x21, 0x00


	//----- nvinfo : EIATTR_KPARAM_INFO
	.align		4
.L_35:
        /*00ec*/ 	.byte	0x04, 0x17
        /*00ee*/ 	.short	(.L_37 - .L_36)
.L_36:
        /*00f0*/ 	.word	0x00000000
        /*00f4*/ 	.short	0x0000
        /*00f6*/ 	.short	0x0000
        /*00f8*/ 	.byte	0x00, 0xf4, 0x21, 0x00


	//----- nvinfo : EIATTR_MAXREG_COUNT
	.align		4
.L_37:
        /*00fc*/ 	.byte	0x03, 0x1b
        /*00fe*/ 	.short	0x00ff


	//----- nvinfo : EIATTR_NUM_BARRIERS
	.align		4
        /*0100*/ 	.byte	0x02, 0x4c
        /*0102*/ 	.byte	0x01
	.zero		1


	//----- nvinfo : EIATTR_ANNOTATIONS
	.align		4
        /*0104*/ 	.byte	0x04, 0x55
        /*0106*/ 	.short	(.L_39 - .L_38)


	//   ....[0]....
.L_38:
        /*0108*/ 	.word	0x00000001
        /*010c*/ 	.byte	0xd0, 0x06, 0x00, 0x00, 0x01, 0x00, 0x00, 0x00, 0x10, 0x07, 0x00, 0x00, 0x01, 0x00, 0x00, 0x00
        /* <DEDUP_REMOVED lines=926> */
        /*3afc*/ 	.byte	0x50, 0x3e, 0x02, 0x00


	//----- nvinfo : EIATTR_MERCURY_ISA_VERSION
	.align		4
.L_39:
        /*3b00*/ 	.byte	0x03, 0x5f
        /*3b02*/ 	.short	0x0000


	//----- nvinfo : EIATTR_EXIT_INSTR_OFFSETS
	.align		4
        /*3b04*/ 	.byte	0x04, 0x1c
        /*3b06*/ 	.short	(.L_41 - .L_40)


	//   ....[0]....
.L_40:
        /*3b08*/ 	.word	0x00025d90


	//   ....[1]....
        /*3b0c*/ 	.word	0x00025db0


	//----- nvinfo : EIATTR_REQNTID
	.align		4
.L_41:
        /*3b10*/ 	.byte	0x04, 0x10
        /*3b12*/ 	.short	(.L_43 - .L_42)
.L_42:
        /*3b14*/ 	.word	0x00000080
        /*3b18*/ 	.word	0x00000001
        /*3b1c*/ 	.word	0x00000001
.L_43:


//--------------------- .nv.callgraph             --------------------------
	.section	.nv.callgraph,"",@"SHT_CUDA_CALLGRAPH"
	.align	4
	.sectionentsize	8
	.align		4
        /*0000*/ 	.word	0x00000000
	.align		4
        /*0004*/ 	.word	0xffffffff
	.align		4
        /*0008*/ 	.word	0x00000000
	.align		4
        /*000c*/ 	.word	0xfffffffe
	.align		4
        /*0010*/ 	.word	0x00000000
	.align		4
        /*0014*/ 	.word	0xfffffffd
	.align		4
        /*0018*/ 	.word	0x00000000
	.align		4
        /*001c*/ 	.word	0xfffffffc


//--------------------- .nv.rel.action            --------------------------
	.section	.nv.rel.action,"",@"SHT_CUDA_RELOCINFO"
	.align	8
	.sectionentsize	8
        /*0000*/ 	.byte	0x73, 0x00, 0x00, 0x00, 0x00, 0x00, 0x00, 0x00, 0x00, 0x00, 0x00, 0x11, 0x25, 0x00, 0x05, 0x36


//--------------------- .nv.constant0.matmul_kernel --------------------------
	.section	.nv.constant0.matmul_kernel,"a",@progbits
	.sectionflags	@""
	.align	4
.nv.constant0.matmul_kernel:
	.zero		432


//--------------------- .text.matmul_kernel       --------------------------
	.section	.text.matmul_kernel,"ax",@progbits
	.sectioninfo	@"SHI_REGISTERS=255"
	.align	128
        .global         matmul_kernel
        .type           matmul_kernel,@function
        .size           matmul_kernel,(.L_x_3 - matmul_kernel)
        .other          matmul_kernel,@"STO_CUDA_ENTRY STV_DEFAULT"
matmul_kernel:
.text.matmul_kernel:
[----:B------:R-:W-:Y:S02]  /*0000*/  IMAD.MOV.U32 R1, RZ, RZ, c[0x0][0x28] ;  /* 0x00000a00ff017624 */ /* 0x000fe400078e00ff */
[----:B------:R-:W-:Y:S01]  /*0010*/  IMAD.MOV.U32 R0, RZ, RZ, c[0x0][0x17c] ;  /* 0x00005f00ff007624 */ /* 0x000fe200078e00ff */
[----:B------:R-:W1:Y:S01]  /*0020*/  S2R R5, SR_CTAID.X ;  /* 0x0000000000057919 */ /* 0x000e620000002500 */
[----:B------:R-:W-:Y:S01]  /*0030*/  LOP3.LUT R128, RZ, c[0x0][0x17c], RZ, 0x33, !PT ;  /* 0x00005f00ff807a12 */ /* 0x000fe200078e33ff */
[----:B------:R-:W-:Y:S01]  /*0040*/  IMAD.MOV.U32 R244, RZ, RZ, c[0x0][0x188] ;  /* 0x00006200fff47624 */ /* 0x000fe200078e00ff */
[----:B------:R-:W-:Y:S01]  /*0050*/  IADD3 R1, R1, -0x970, RZ ;  /* 0xfffff69001017810 */ /* 0x000fe20007ffe0ff */
[----:B------:R-:W2:Y:S01]  /*0060*/  S2R R52, SR_TID.X ;  /* 0x0000000000347919 */ /* 0x000ea20000002100 */
[----:B------:R-:W-:Y:S01]  /*0070*/  IADD3 R0, R0, 0x7f, RZ ;  /* 0x0000007f00007810 */ /* 0x000fe20007ffe0ff */
[----:B------:R-:W-:Y:S02]  /*0080*/  ULDC.64 UR12, c[0x0][0x118] ;  /* 0x00004600000c7ab9 */ /* 0x000fe40000000a00 */
[----:B------:R-:W-:Y:S01]  /*0090*/  ULDC UR4, c[0x0][0x180] ;  /* 0x0000600000047ab9 */ /* 0x000fe20000000800 */
[----:B------:R-:W-:Y:S01]  /*00a0*/  SHF.R.S32.HI R3, RZ, 0x1f, R0 ;  /* 0x0000001fff037819 */ /* 0x000fe20000011400 */
[----:B------:R-:W-:-:S03]  /*00b0*/  ULDC.64 UR6, c[0x0][0x188] ;  /* 0x0000620000067ab9 */ /* 0x000fc60000000a00 */
[----:B------:R-:W-:-:S04]  /*00c0*/  LEA.HI R3, R3, R0, RZ, 0x7 ;  /* 0x0000000003037211 */ /* 0x000fc800078f38ff */
[----:B------:R-:W-:-:S05]  /*00d0*/  SHF.R.S32.HI R3, RZ, 0x7, R3 ;  /* 0x00000007ff037819 */ /* 0x000fca0000011403 */
[----:B------:R-:W-:Y:S01]  /*00e0*/  IMAD.SHL.U32 R4, R3, 0x8, RZ ;  /* 0x0000000803047824 */ /* 0x000fe200078e00ff */
[----:B-1----:R-:W-:-:S04]  /*00f0*/  IABS R8, R5 ;  /* 0x0000000500087213 */ /* 0x002fc80000000000 */
[-C--:B------:R-:W-:Y:S02]  /*0100*/  IABS R7, R4.reuse ;  /* 0x0000000400077213 */ /* 0x080fe40000000000 */
[----:B------:R-:W-:Y:S02]  /*0110*/  IABS R10, R4 ;  /* 0x00000004000a7213 */ /* 0x000fe40000000000 */
[----:B------:R-:W1:Y:S08]  /*0120*/  I2F.RP R0, R7 ;  /* 0x0000000700007306 */ /* 0x000e700000209400 */
[----:B-1----:R-:W1:Y:S02]  /*0130*/  MUFU.RCP R0, R0 ;  /* 0x0000000000007308 */ /* 0x002e640000001000 */
[----:B-1----:R-:W-:Y:S01]  /*0140*/  IADD3 R2, R0, 0xffffffe, RZ ;  /* 0x0ffffffe00027810 */ /* 0x002fe20007ffe0ff */
[----:B------:R-:W-:Y:S01]  /*0150*/  IMAD.MOV R0, RZ, RZ, -R10 ;  /* 0x000000ffff007224 */ /* 0x000fe200078e0a0a */
[----:B------:R-:W-:-:S04]  /*0160*/  IABS R10, c[0x0][0x178] ;  /* 0x00005e00000a7a13 */ /* 0x000fc80000000000 */
[----:B------:R1:W3:Y:S02]  /*0170*/  F2I.FTZ.U32.TRUNC.NTZ R3, R2 ;  /* 0x0000000200037305 */ /* 0x0002e4000021f000 */
[----:B-1----:R-:W-:Y:S02]  /*0180*/  IMAD.MOV.U32 R2, RZ, RZ, RZ ;  /* 0x000000ffff027224 */ /* 0x002fe400078e00ff */
[----:B---3--:R-:W-:-:S04]  /*0190*/  IMAD.MOV R6, RZ, RZ, -R3 ;  /* 0x000000ffff067224 */ /* 0x008fc800078e0a03 */
[----:B------:R-:W-:Y:S02]  /*01a0*/  IMAD R9, R6, R7, RZ ;  /* 0x0000000706097224 */ /* 0x000fe400078e02ff */
[----:B------:R-:W-:Y:S02]  /*01b0*/  IMAD.MOV.U32 R6, RZ, RZ, R8 ;  /* 0x000000ffff067224 */ /* 0x000fe400078e0008 */
[----:B------:R-:W-:-:S06]  /*01c0*/  IMAD.HI.U32 R3, R3, R9, R2 ;  /* 0x0000000903037227 */ /* 0x000fcc00078e0002 */
[----:B------:R-:W-:-:S04]  /*01d0*/  IMAD.HI.U32 R3, R3, R6, RZ ;  /* 0x0000000603037227 */ /* 0x000fc800078e00ff */
[----:B------:R-:W-:-:S05]  /*01e0*/  IMAD R0, R3, R0, R6 ;  /* 0x0000000003007224 */ /* 0x000fca00078e0206 */
[----:B------:R-:W-:-:S13]  /*01f0*/  ISETP.GT.U32.AND P1, PT, R7, R0, PT ;  /* 0x000000000700720c */ /* 0x000fda0003f24070 */
[----:B------:R-:W-:Y:S01]  /*0200*/  @!P1 IMAD.IADD R0, R0, 0x1, -R7 ;  /* 0x0000000100009824 */ /* 0x000fe200078e0a07 */
[----:B------:R-:W-:Y:S02]  /*0210*/  @!P1 IADD3 R3, R3, 0x1, RZ ;  /* 0x0000000103039810 */ /* 0x000fe40007ffe0ff */
[----:B------:R-:W-:Y:S02]  /*0220*/  ISETP.NE.AND P1, PT, R4, RZ, PT ;  /* 0x000000ff0400720c */ /* 0x000fe40003f25270 */
[----:B------:R-:W-:Y:S02]  /*0230*/  ISETP.GE.U32.AND P0, PT, R0, R7, PT ;  /* 0x000000070000720c */ /* 0x000fe40003f06070 */
[----:B------:R-:W-:-:S04]  /*0240*/  LOP3.LUT R0, R5, R4, RZ, 0x3c, !PT ;  /* 0x0000000405007212 */ /* 0x000fc800078e3cff */
[----:B------:R-:W-:Y:S01]  /*0250*/  ISETP.GE.AND P2, PT, R0, RZ, PT ;  /* 0x000000ff0000720c */ /* 0x000fe20003f46270 */
[----:B------:R-:W-:-:S05]  /*0260*/  IMAD.MOV.U32 R0, RZ, RZ, c[0x0][0x178] ;  /* 0x00005e00ff007624 */ /* 0x000fca00078e00ff */
[----:B------:R-:W-:Y:S02]  /*0270*/  IADD3 R0, R0, 0x3f, RZ ;  /* 0x0000003f00007810 */ /* 0x000fe40007ffe0ff */
[----:B------:R-:W-:-:S05]  /*0280*/  @P0 IADD3 R3, R3, 0x1, RZ ;  /* 0x0000000103030810 */ /* 0x000fca0007ffe0ff */
[----:B------:R-:W-:Y:S01]  /*0290*/  IMAD.MOV.U32 R2, RZ, RZ, R3 ;  /* 0x000000ffff027224 */ /* 0x000fe200078e0003 */
[----:B------:R-:W-:-:S03]  /*02a0*/  SHF.R.S32.HI R3, RZ, 0x1f, R0 ;  /* 0x0000001fff037819 */ /* 0x000fc60000011400 */
[----:B------:R-:W-:Y:S01]  /*02b0*/  @!P2 IMAD.MOV R2, RZ, RZ, -R2 ;  /* 0x000000ffff02a224 */ /* 0x000fe200078e0a02 */
[----:B------:R-:W-:Y:S02]  /*02c0*/  @!P1 LOP3.LUT R2, RZ, R4, RZ, 0x33, !PT ;  /* 0x00000004ff029212 */ /* 0x000fe400078e33ff */
[----:B------:R-:W-:-:S03]  /*02d0*/  LEA.HI R3, R3, R0, RZ, 0x6 ;  /* 0x0000000003037211 */ /* 0x000fc600078f30ff */
[----:B------:R-:W-:Y:S02]  /*02e0*/  IMAD.SHL.U32 R8, R2, 0x8, RZ ;  /* 0x0000000802087824 */ /* 0x000fe400078e00ff */
[----:B------:R-:W-:-:S03]  /*02f0*/  IMAD.MOV R2, RZ, RZ, -R2 ;  /* 0x000000ffff027224 */ /* 0x000fc600078e0a02 */
[----:B------:R-:W-:Y:S01]  /*0300*/  LEA.HI.SX32 R3, R3, -R8, 0x1a ;  /* 0x8000000803037211 */ /* 0x000fe200078fd2ff */
[----:B------:R-:W-:Y:S02]  /*0310*/  IMAD R12, R4, R2, R5 ;  /* 0x00000002040c7224 */ /* 0x000fe400078e0205 */
[----:B------:R-:W-:Y:S01]  /*0320*/  IMAD.MOV.U32 R2, RZ, RZ, RZ ;  /* 0x000000ffff027224 */ /* 0x000fe200078e00ff */
[----:B------:R-:W-:Y:S02]  /*0330*/  IMNMX R9, R3, 0x8, PT ;  /* 0x0000000803097817 */ /* 0x000fe40003800200 */
[----:B------:R-:W-:Y:S02]  /*0340*/  IABS R4, R12 ;  /* 0x0000000c00047213 */ /* 0x000fe40000000000 */
[----:B------:R-:W-:-:S04]  /*0350*/  IABS R7, R9 ;  /* 0x0000000900077213 */ /* 0x000fc80000000000 */
[----:B------:R-:W1:Y:S08]  /*0360*/  I2F.RP R0, R7 ;  /* 0x0000000700007306 */ /* 0x000e700000209400 */
[----:B-1----:R-:W1:Y:S02]  /*0370*/  MUFU.RCP R0, R0 ;  /* 0x0000000000007308 */ /* 0x002e640000001000 */
[----:B-1----:R-:W-:-:S06]  /*0380*/  IADD3 R3, R0, 0xffffffe, RZ ;  /* 0x0ffffffe00037810 */ /* 0x002fcc0007ffe0ff */
[----:B------:R-:W1:Y:S02]  /*0390*/  F2I.FTZ.U32.TRUNC.NTZ R3, R3 ;  /* 0x0000000300037305 */ /* 0x000e64000021f000 */
[----:B-1----:R-:W-:-:S04]  /*03a0*/  IMAD.MOV R6, RZ, RZ, -R3 ;  /* 0x000000ffff067224 */ /* 0x002fc800078e0a03 */
[----:B------:R-:W-:Y:S01]  /*03b0*/  IMAD R5, R6, R7, RZ ;  /* 0x0000000706057224 */ /* 0x000fe200078e02ff */
[----:B------:R-:W-:-:S03]  /*03c0*/  IABS R6, R9 ;  /* 0x0000000900067213 */ /* 0x000fc60000000000 */
[----:B------:R-:W-:Y:S01]  /*03d0*/  IMAD.HI.U32 R2, R3, R5, R2 ;  /* 0x0000000503027227 */ /* 0x000fe200078e0002 */
[----:B------:R-:W-:-:S03]  /*03e0*/  IABS R5, c[0x0][0x17c] ;  /* 0x00005f0000057a13 */ /* 0x000fc60000000000 */
[----:B------:R-:W-:Y:S02]  /*03f0*/  IMAD.MOV.U32 R3, RZ, RZ, R4 ;  /* 0x000000ffff037224 */ /* 0x000fe400078e0004 */
[----:B------:R-:W-:Y:S01]  /*0400*/  IMAD.MOV R0, RZ, RZ, -R6 ;  /* 0x000000ffff007224 */ /* 0x000fe200078e0a06 */
[----:B------:R-:W1:Y:S01]  /*0410*/  I2F.RP R4, R5 ;  /* 0x0000000500047306 */ /* 0x000e620000209400 */
[----:B------:R-:W-:-:S04]  /*0420*/  IMAD.HI.U32 R2, R2, R3, RZ ;  /* 0x0000000302027227 */ /* 0x000fc800078e00ff */
[----:B------:R-:W-:-:S03]  /*0430*/  IMAD R0, R2, R0, R3 ;  /* 0x0000000002007224 */ /* 0x000fc600078e0203 */
[----:B------:R-:W3:Y:S02]  /*0440*/  I2F.RP R3, R10 ;  /* 0x0000000a00037306 */ /* 0x000ee40000209400 */
[----:B------:R-:W-:-:S06]  /*0450*/  ISETP.GT.U32.AND P1, PT, R7, R0, PT ;  /* 0x000000000700720c */ /* 0x000fcc0003f24070 */
[----:B-1----:R-:W1:Y:S07]  /*0460*/  MUFU.RCP R4, R4 ;  /* 0x0000000400047308 */ /* 0x002e6e0000001000 */
[----:B------:R-:W-:Y:S01]  /*0470*/  @!P1 IMAD.IADD R0, R0, 0x1, -R7 ;  /* 0x0000000100009824 */ /* 0x000fe200078e0a07 */
[----:B---3--:R-:W3:Y:S01]  /*0480*/  MUFU.RCP R3, R3 ;  /* 0x0000000300037308 */ /* 0x008ee20000001000 */
[----:B------:R-:W-:Y:S02]  /*0490*/  @!P1 IADD3 R2, R2, 0x1, RZ ;  /* 0x0000000102029810 */ /* 0x000fe40007ffe0ff */
[----:B------:R-:W-:-:S02]  /*04a0*/  ISETP.NE.AND P1, PT, R9, RZ, PT ;  /* 0x000000ff0900720c */ /* 0x000fc40003f25270 */
[----:B------:R-:W-:Y:S02]  /*04b0*/  ISETP.GE.U32.AND P0, PT, R0, R7, PT ;  /* 0x000000070000720c */ /* 0x000fe40003f06070 */
[----:B------:R-:W-:Y:S02]  /*04c0*/  LOP3.LUT R0, R12, R9, RZ, 0x3c, !PT ;  /* 0x000000090c007212 */ /* 0x000fe400078e3cff */
[----:B-1----:R-:W-:Y:S02]  /*04d0*/  IADD3 R6, R4, 0xffffffe, RZ ;  /* 0x0ffffffe04067810 */ /* 0x002fe40007ffe0ff */
[----:B------:R-:W-:Y:S02]  /*04e0*/  ISETP.GE.AND P2, PT, R0, RZ, PT ;  /* 0x000000ff0000720c */ /* 0x000fe40003f46270 */
[----:B------:R-:W1:Y:S01]  /*04f0*/  F2I.FTZ.U32.TRUNC.NTZ R7, R6 ;  /* 0x0000000600077305 */ /* 0x000e62000021f000 */
[----:B---3--:R-:W-:-:S04]  /*0500*/  IADD3 R4, R3, 0xffffffe, RZ ;  /* 0x0ffffffe03047810 */ /* 0x008fc80007ffe0ff */
[----:B------:R-:W-:-:S03]  /*0510*/  @P0 IADD3 R2, R2, 0x1, RZ ;  /* 0x0000000102020810 */ /* 0x000fc60007ffe0ff */
[----:B------:R-:W3:Y:S02]  /*0520*/  F2I.FTZ.U32.TRUNC.NTZ R3, R4 ;  /* 0x0000000400037305 */ /* 0x000ee4000021f000 */
[----:B------:R-:W-:-:S04]  /*0530*/  IMAD.MOV.U32 R11, RZ, RZ, R2 ;  /* 0x000000ffff0b7224 */ /* 0x000fc800078e0002 */
[----:B------:R-:W-:Y:S01]  /*0540*/  @!P2 IMAD.MOV R11, RZ, RZ, -R11 ;  /* 0x000000ffff0ba224 */ /* 0x000fe200078e0a0b */
[----:B------:R-:W-:Y:S01]  /*0550*/  @!P1 LOP3.LUT R11, RZ, R9, RZ, 0x33, !PT ;  /* 0x00000009ff0b9212 */ /* 0x000fe200078e33ff */
[----:B-1----:R-:W-:-:S04]  /*0560*/  IMAD.MOV R6, RZ, RZ, -R7 ;  /* 0x000000ffff067224 */ /* 0x002fc800078e0a07 */
[----:B------:R-:W-:-:S04]  /*0570*/  IMAD.MOV R0, RZ, RZ, -R11 ;  /* 0x000000ffff007224 */ /* 0x000fc800078e0a0b */
[----:B------:R-:W-:Y:S01]  /*0580*/  IMAD R0, R9, R0, R12 ;  /* 0x0000000009007224 */ /* 0x000fe200078e020c */
[----:B--2---:R-:W-:Y:S01]  /*0590*/  LOP3.LUT R9, R52, 0x3f, RZ, 0xc0, !PT ;  /* 0x0000003f34097812 */ /* 0x004fe200078ec0ff */
[----:B---3--:R-:W-:Y:S02]  /*05a0*/  IMAD.MOV R13, RZ, RZ, -R3 ;  /* 0x000000ffff0d7224 */ /* 0x008fe400078e0a03 */
[----:B------:R-:W-:Y:S02]  /*05b0*/  IMAD.IADD R2, R8, 0x1, R0 ;  /* 0x0000000108027824 */ /* 0x000fe400078e0200 */
[----:B------:R-:W-:Y:S02]  /*05c0*/  IMAD.SHL.U32 R0, R11, 0x80, RZ ;  /* 0x000000800b007824 */ /* 0x000fe400078e00ff */
[----:B------:R-:W-:Y:S02]  /*05d0*/  IMAD R11, R6, R5, RZ ;  /* 0x00000005060b7224 */ /* 0x000fe400078e02ff */
[----:B------:R-:W-:Y:S01]  /*05e0*/  IMAD.MOV.U32 R6, RZ, RZ, RZ ;  /* 0x000000ffff067224 */ /* 0x000fe200078e00ff */
[----:B------:R-:W-:Y:S01]  /*05f0*/  IADD3 R16, R0, 0x7f, RZ ;  /* 0x0000007f00107810 */ /* 0x000fe20007ffe0ff */
[----:B------:R-:W-:Y:S01]  /*0600*/  IMAD R156, R2, 0x40, R9 ;  /* 0x00000040029c7824 */ /* 0x000fe200078e0209 */
[----:B------:R-:W-:Y:S01]  /*0610*/  IADD3 R14, R0, 0x1, RZ ;  /* 0x00000001000e7810 */ /* 0x000fe20007ffe0ff */
[----:B------:R-:W-:Y:S01]  /*0620*/  IMAD.HI.U32 R6, R7, R11, R6 ;  /* 0x0000000b07067227 */ /* 0x000fe200078e0006 */
[----:B------:R-:W-:-:S02]  /*0630*/  IABS R129, R16 ;  /* 0x0000001000817213 */ /* 0x000fc40000000000 */
[----:B------:R-:W-:Y:S01]  /*0640*/  IABS R121, R156 ;  /* 0x0000009c00797213 */ /* 0x000fe20000000000 */
[----:B------:R-:W-:Y:S01]  /*0650*/  IMAD R7, R13, R10, RZ ;  /* 0x0000000a0d077224 */ /* 0x000fe200078e02ff */
[----:B------:R-:W-:Y:S01]  /*0660*/  IABS R11, R14 ;  /* 0x0000000e000b7213 */ /* 0x000fe20000000000 */
[----:B------:R-:W-:Y:S01]  /*0670*/  IMAD.MOV.U32 R2, RZ, RZ, RZ ;  /* 0x000000ffff027224 */ /* 0x000fe200078e00ff */
[----:B------:R-:W-:Y:S01]  /*0680*/  IADD3 R15, R0, 0x2, RZ ;  /* 0x00000002000f7810 */ /* 0x000fe20007ffe0ff */
[----:B------:R-:W-:Y:S01]  /*0690*/  IMAD.SHL.U32 R9, R9, 0x4, RZ ;  /* 0x0000000409097824 */ /* 0x000fe200078e00ff */
[----:B------:R-:W-:Y:S01]  /*06a0*/  ISETP.GE.AND P3, PT, R16, RZ, PT ;  /* 0x000000ff1000720c */ /* 0x000fe20003f66270 */
[----:B------:R-:W-:Y:S01]  /*06b0*/  IMAD.HI.U32 R2, R3, R7, R2 ;  /* 0x0000000703027227 */ /* 0x000fe200078e0002 */
[----:B------:R-:W-:Y:S01]  /*06c0*/  IABS R133, R15 ;  /* 0x0000000f00857213 */ /* 0x000fe20000000000 */
[----:B------:R-:W-:Y:S01]  /*06d0*/  STL [R1+0x580], R156 ;  /* 0x0005809c01007387 */ /* 0x000fe20000100800 */
[----:B------:R-:W-:Y:S01]  /*06e0*/  IADD3 R16, R0, 0x5, RZ ;  /* 0x0000000500107810 */ /* 0x000fe20007ffe0ff */
[----:B------:R-:W-:Y:S01]  /*06f0*/  IMAD.HI.U32 R3, R6, R129, RZ ;  /* 0x0000008106037227 */ /* 0x000fe200078e00ff */
[C---:B------:R-:W-:Y:S01]  /*0700*/  IADD3 R18, R0.reuse, 0x6, RZ ;  /* 0x0000000600127810 */ /* 0x040fe20007ffe0ff */
[----:B------:R-:W-:Y:S01]  /*0710*/  STL [R1+0x820], R0 ;  /* 0x0008200001007387 */ /* 0x000fe20000100800 */
[----:B------:R-:W-:Y:S01]  /*0720*/  IADD3 R20, R0, 0x8, RZ ;  /* 0x0000000800147810 */ /* 0x000fe20007ffe0ff */
[----:B------:R-:W-:Y:S01]  /*0730*/  IMAD.HI.U32 R2, R2, R121, RZ ;  /* 0x0000007902027227 */ /* 0x000fe200078e00ff */
[----:B------:R-:W-:-:S02]  /*0740*/  IADD3 R22, R0, 0x9, RZ ;  /* 0x0000000900167810 */ /* 0x000fc40007ffe0ff */
[----:B------:R-:W-:Y:S01]  /*0750*/  IADD3 R24, R0, 0x1c, RZ ;  /* 0x0000001c00187810 */ /* 0x000fe20007ffe0ff */
[----:B------:R-:W-:Y:S01]  /*0760*/  IMAD.MOV R2, RZ, RZ, -R2 ;  /* 0x000000ffff027224 */ /* 0x000fe200078e0a02 */
[----:B------:R-:W-:Y:S01]  /*0770*/  IABS R19, R22 ;  /* 0x0000001600137213 */ /* 0x000fe20000000000 */
[----:B------:R-:W-:Y:S01]  /*0780*/  IMAD.MOV R4, RZ, RZ, -R3 ;  /* 0x000000ffff047224 */ /* 0x000fe200078e0a03 */
[----:B------:R-:W-:Y:S01]  /*0790*/  IABS R171, R24 ;  /* 0x0000001800ab7213 */ /* 0x000fe20000000000 */
[----:B------:R-:W-:Y:S01]  /*07a0*/  IMAD R121, R10, R2, R121 ;  /* 0x000000020a797224 */ /* 0x000fe200078e0279 */
[----:B------:R-:W-:Y:S01]  /*07b0*/  SHF.R.S32.HI R2, RZ, 0x6, R52 ;  /* 0x00000006ff027819 */ /* 0x000fe20000011434 */
[----:B------:R-:W-:Y:S01]  /*07c0*/  IMAD.MOV.U32 R3, RZ, RZ, 0x7f ;  /* 0x0000007fff037424 */ /* 0x000fe200078e00ff */
[----:B------:R-:W-:Y:S01]  /*07d0*/  IADD3 R25, R0, 0x1d, RZ ;  /* 0x0000001d00197810 */ /* 0x000fe20007ffe0ff */
[----:B------:R-:W-:Y:S01]  /*07e0*/  IMAD.HI.U32 R7, R6, R11, RZ ;  /* 0x0000000b06077227 */ /* 0x000fe200078e00ff */
[----:B------:R-:W-:-:S02]  /*07f0*/  ISETP.GT.U32.AND P1, PT, R10, R121, PT ;  /* 0x000000790a00720c */ /* 0x000fc40003f24070 */
[----:B------:R-:W-:Y:S01]  /*0800*/  IADD3 R17, R3, c[0x0][0x180], RZ ;  /* 0x0000600003117a10 */ /* 0x000fe20007ffe0ff */
[----:B------:R-:W-:Y:S01]  /*0810*/  IMAD.MOV R12, RZ, RZ, -R7 ;  /* 0x000000ffff0c7224 */ /* 0x000fe200078e0a07 */
[----:B------:R-:W-:Y:S01]  /*0820*/  SHF.R.U32.HI R3, RZ, 0x6, R52 ;  /* 0x00000006ff037819 */ /* 0x000fe20000011634 */
[----:B------:R-:W-:Y:S01]  /*0830*/  IMAD R129, R5, R4, R129 ;  /* 0x0000000405817224 */ /* 0x000fe200078e0281 */
[----:B------:R-:W-:Y:S01]  /*0840*/  ISETP.GT.AND P0, PT, R17, 0x7f, PT ;  /* 0x0000007f1100780c */ /* 0x000fe20003f04270 */
[----:B------:R-:W-:Y:S01]  /*0850*/  IMAD R7, R5, R12, R11 ;  /* 0x0000000c05077224 */ /* 0x000fe200078e020b */
[----:B------:R-:W-:Y:S01]  /*0860*/  SGXT.U32 R3, R3, 0x1 ;  /* 0x000000010303781a */ /* 0x000fe20000000000 */
[----:B------:R-:W-:Y:S01]  /*0870*/  IMAD.HI.U32 R8, R6, R133, RZ ;  /* 0x0000008506087227 */ /* 0x000fe200078e00ff */
[----:B------:R-:W-:Y:S02]  /*0880*/  SEL R4, RZ, 0x4, !P0 ;  /* 0x00000004ff047807 */ /* 0x000fe40004000000 */
[----:B------:R-:W-:Y:S01]  /*0890*/  ISETP.GE.AND P2, PT, R3, c[0x0][0x180], PT ;  /* 0x0000600003007a0c */ /* 0x000fe20003f46270 */
[----:B------:R-:W-:Y:S01]  /*08a0*/  @!P1 IMAD.IADD R121, R121, 0x1, -R10 ;  /* 0x0000000179799824 */ /* 0x000fe200078e0a0a */
[----:B------:R-:W-:Y:S01]  /*08b0*/  ISETP.GT.U32.AND P5, PT, R5, R7, PT ;  /* 0x000000070500720c */ /* 0x000fe20003fa4070 */
[----:B------:R-:W-:Y:S01]  /*08c0*/  IMAD.MOV R8, RZ, RZ, -R8 ;  /* 0x000000ffff087224 */ /* 0x000fe200078e0a08 */
[----:B------:R-:W-:Y:S01]  /*08d0*/  SEL R13, R4, RZ, !P2 ;  /* 0x000000ff040d7207 */ /* 0x000fe20005000000 */
[----:B------:R-:W-:Y:S01]  /*08e0*/  IMAD R221, R3, c[0x0][0x188], RZ ;  /* 0x0000620003dd7a24 */ /* 0x000fe200078e02ff */
[----:B------:R-:W-:Y:S01]  /*08f0*/  ISETP.GT.U32.AND P4, PT, R10, R121, PT ;  /* 0x000000790a00720c */ /* 0x000fe20003f84070 */
[----:B------:R-:W-:Y:S01]  /*0900*/  IMAD R133, R5, R8, R133 ;  /* 0x0000000805857224 */ /* 0x000fe200078e0285 */
[----:B------:R-:W-:Y:S01]  /*0910*/  ISETP.NE.U32.AND P0, PT, R13, RZ, PT ;  /* 0x000000ff0d00720c */ /* 0x000fe20003f05070 */
[----:B------:R-:W-:Y:S01]  /*0920*/  IMAD R225, R244, 0x2, R221 ;  /* 0x00000002f4e17824 */ /* 0x000fe200078e02dd */
[----:B------:R-:W-:-:S02]  /*0930*/  IADD3 R13, R0, 0x3, RZ ;  /* 0x00000003000d7810 */ /* 0x000fc40007ffe0ff */
[----:B------:R-:W-:Y:S01]  /*0940*/  ISETP.GT.U32.AND P1, PT, R5, R129, PT ;  /* 0x000000810500720c */ /* 0x000fe20003f24070 */
[----:B------:R-:W-:Y:S01]  /*0950*/  IMAD R222, R244, 0x2, R225 ;  /* 0x00000002f4de7824 */ /* 0x000fe200078e02e1 */
[----:B------:R-:W-:Y:S01]  /*0960*/  IABS R8, R13 ;  /* 0x0000000d00087213 */ /* 0x000fe20000000000 */
[----:B------:R-:W-:Y:S01]  /*0970*/  @!P5 IMAD.IADD R7, R7, 0x1, -R5 ;  /* 0x000000010707d824 */ /* 0x000fe200078e0a05 */
[----:B------:R-:W-:Y:S01]  /*0980*/  ISETP.GE.AND P2, PT, R14, RZ, PT ;  /* 0x000000ff0e00720c */ /* 0x000fe20003f46270 */
[----:B------:R-:W-:Y:S01]  /*0990*/  IMAD R224, R244, 0x2, R222 ;  /* 0x00000002f4e07824 */ /* 0x000fe200078e02de */
[----:B------:R-:W-:Y:S01]  /*09a0*/  IADD3 R14, R0, 0x4, RZ ;  /* 0x00000004000e7810 */ /* 0x000fe20007ffe0ff */
[----:B------:R-:W-:Y:S01]  /*09b0*/  @!P4 IMAD.IADD R121, R121, 0x1, -R10 ;  /* 0x000000017979c824 */ /* 0x000fe200078e0a0a */
[----:B------:R-:W-:Y:S01]  /*09c0*/  SGXT R2, R2, 0x1 ;  /* 0x000000010202781a */ /* 0x000fe20000000200 */
[----:B------:R-:W-:Y:S01]  /*09d0*/  IMAD.MOV.U32 R10, RZ, RZ, R8 ;  /* 0x000000ffff0a7224 */ /* 0x000fe200078e0008 */
[----:B------:R-:W-:Y:S01]  /*09e0*/  IABS R131, R14 ;  /* 0x0000000e00837213 */ /* 0x000fe20000000000 */
[----:B------:R-:W-:Y:S01]  /*09f0*/  IMAD R223, R244, 0x2, R224 ;  /* 0x00000002f4df7824 */ /* 0x000fe200078e02e0 */
[----:B------:R-:W-:Y:S01]  /*0a00*/  ISETP.GT.U32.AND P5, PT, R5, R7, PT ;  /* 0x000000070500720c */ /* 0x000fe20003fa4070 */
[----:B------:R-:W-:Y:S01]  /*0a10*/  IMAD.HI.U32 R8, R6, R10, RZ ;  /* 0x0000000a06087227 */ /* 0x000fe200078e00ff */
[----:B------:R-:W-:-:S02]  /*0a20*/  LOP3.LUT R2, R9, 0x120, R2, 0x78, !PT ;  /* 0x0000012009027812 */ /* 0x000fc400078e7802 */
[----:B------:R-:W-:Y:S01]  /*0a30*/  IABS R11, R16 ;  /* 0x00000010000b7213 */ /* 0x000fe20000000000 */
[----:B------:R-:W-:Y:S01]  /*0a40*/  IMAD.HI.U32 R9, R6, R131, RZ ;  /* 0x0000008306097227 */ /* 0x000fe200078e00ff */
[----:B------:R-:W-:Y:S02]  /*0a50*/  ISETP.GE.AND P4, PT, R15, RZ, PT ;  /* 0x000000ff0f00720c */ /* 0x000fe40003f86270 */
[----:B------:R-:W-:Y:S01]  /*0a60*/  IABS R17, R20 ;  /* 0x0000001400117213 */ /* 0x000fe20000000000 */
[----:B------:R-:W-:Y:S01]  /*0a70*/  @!P1 IMAD.IADD R129, R129, 0x1, -R5 ;  /* 0x0000000181819824 */ /* 0x000fe200078e0a05 */
[C---:B------:R-:W-:Y:S01]  /*0a80*/  ISETP.GT.U32.AND P1, PT, R5.reuse, R133, PT ;  /* 0x000000850500720c */ /* 0x040fe20003f24070 */
[----:B------:R-:W-:Y:S01]  /*0a90*/  IMAD.MOV R8, RZ, RZ, -R8 ;  /* 0x000000ffff087224 */ /* 0x000fe200078e0a08 */
[----:B------:R-:W-:Y:S01]  /*0aa0*/  IABS R169, R25 ;  /* 0x0000001900a97213 */ /* 0x000fe20000000000 */
[----:B------:R-:W-:Y:S01]  /*0ab0*/  IMAD.MOV R12, RZ, RZ, -R9 ;  /* 0x000000ffff0c7224 */ /* 0x000fe200078e0a09 */
[C---:B------:R-:W-:Y:S01]  /*0ac0*/  ISETP.GT.U32.AND P6, PT, R5.reuse, R129, PT ;  /* 0x000000810500720c */ /* 0x040fe20003fc4070 */
[----:B------:R-:W-:Y:S01]  /*0ad0*/  IMAD R9, R5, R8, R10 ;  /* 0x0000000805097224 */ /* 0x000fe200078e020a */
[C---:B------:R-:W-:Y:S01]  /*0ae0*/  IADD3 R27, R0.reuse, 0x3a, RZ ;  /* 0x0000003a001b7810 */ /* 0x040fe20007ffe0ff */
[----:B------:R-:W-:Y:S01]  /*0af0*/  @!P5 IMAD.IADD R7, R7, 0x1, -R5 ;  /* 0x000000010707d824 */ /* 0x000fe200078e0a05 */
[----:B------:R-:W-:Y:S01]  /*0b00*/  IADD3 R28, R0, 0x3b, RZ ;  /* 0x0000003b001c7810 */ /* 0x000fe20007ffe0ff */
[----:B------:R-:W-:Y:S01]  /*0b10*/  IMAD.HI.U32 R8, R6, R11, RZ ;  /* 0x0000000b06087227 */ /* 0x000fe200078e00ff */
[----:B------:R-:W-:-:S02]  /*0b20*/  ISETP.GT.U32.AND P5, PT, R5, R9, PT ;  /* 0x000000090500720c */ /* 0x000fc40003fa4070 */
[C---:B------:R-:W-:Y:S01]  /*0b30*/  IADD3 R29, R0.reuse, 0x3c, RZ ;  /* 0x0000003c001d7810 */ /* 0x040fe20007ffe0ff */
[--C-:B------:R-:W-:Y:S01]  /*0b40*/  @!P1 IMAD.IADD R133, R133, 0x1, -R5.reuse ;  /* 0x0000000185859824 */ /* 0x100fe200078e0a05 */
[----:B------:R-:W-:Y:S01]  /*0b50*/  ISETP.GE.AND P1, PT, R13, RZ, PT ;  /* 0x000000ff0d00720c */ /* 0x000fe20003f26270 */
[----:B------:R-:W-:Y:S01]  /*0b60*/  IMAD.MOV R8, RZ, RZ, -R8 ;  /* 0x000000ffff087224 */ /* 0x000fe200078e0a08 */
[----:B------:R-:W-:Y:S01]  /*0b70*/  IABS R13, R18 ;  /* 0x00000012000d7213 */ /* 0x000fe20000000000 */
[----:B------:R-:W-:Y:S01]  /*0b80*/  @!P6 IMAD.IADD R129, R129, 0x1, -R5 ;  /* 0x000000018181e824 */ /* 0x000fe200078e0a05 */
[C---:B------:R-:W-:Y:S01]  /*0b90*/  ISETP.GT.U32.AND P6, PT, R5.reuse, R133, PT ;  /* 0x000000850500720c */ /* 0x040fe20003fc4070 */
[C---:B------:R-:W-:Y:S01]  /*0ba0*/  IMAD R11, R5.reuse, R8, R11 ;  /* 0x00000008050b7224 */ /* 0x040fe200078e020b */
[C---:B------:R-:W-:Y:S01]  /*0bb0*/  IADD3 R30, R0.reuse, 0x3d, RZ ;  /* 0x0000003d001e7810 */ /* 0x040fe20007ffe0ff */
[----:B------:R-:W-:Y:S01]  /*0bc0*/  IMAD R131, R5, R12, R131 ;  /* 0x0000000c05837224 */ /* 0x000fe200078e0283 */
[----:B------:R-:W-:Y:S01]  /*0bd0*/  IADD3 R12, R0, 0x7, RZ ;  /* 0x00000007000c7810 */ /* 0x000fe20007ffe0ff */
[----:B------:R-:W-:Y:S01]  /*0be0*/  @!P5 IMAD.IADD R9, R9, 0x1, -R5 ;  /* 0x000000010909d824 */ /* 0x000fe200078e0a05 */
[----:B------:R-:W-:Y:S01]  /*0bf0*/  ISETP.GT.U32.AND P5, PT, R5, R11, PT ;  /* 0x0000000b0500720c */ /* 0x000fe20003fa4070 */
[----:B------:R-:W-:Y:S01]  /*0c00*/  IMAD.HI.U32 R8, R6, R13, RZ ;  /* 0x0000000d06087227 */ /* 0x000fe200078e00ff */
[----:B------:R-:W-:-:S02]  /*0c10*/  IABS R15, R12 ;  /* 0x0000000c000f7213 */ /* 0x000fc40000000000 */
[C---:B------:R-:W-:Y:S01]  /*0c20*/  IADD3 R31, R0.reuse, 0x3e, RZ ;  /* 0x0000003e001f7810 */ /* 0x040fe20007ffe0ff */
[----:B------:R-:W-:Y:S01]  /*0c30*/  IMAD.MOV R10, RZ, RZ, -R8 ;  /* 0x000000ffff0a7224 */ /* 0x000fe200078e0a08 */
[----:B------:R-:W-:Y:S01]  /*0c40*/  IADD3 R32, R0, 0x3f, RZ ;  /* 0x0000003f00207810 */ /* 0x000fe20007ffe0ff */
[--C-:B------:R-:W-:Y:S01]  /*0c50*/  @!P6 IMAD.IADD R133, R133, 0x1, -R5.reuse ;  /* 0x000000018585e824 */ /* 0x100fe200078e0a05 */
[----:B------:R-:W-:Y:S01]  /*0c60*/  ISETP.GT.U32.AND P6, PT, R5, R131, PT ;  /* 0x000000830500720c */ /* 0x000fe20003fc4070 */
[----:B------:R-:W-:Y:S01]  /*0c70*/  IMAD.HI.U32 R8, R6, R15, RZ ;  /* 0x0000000f06087227 */ /* 0x000fe200078e00ff */
[C---:B------:R-:W-:Y:S02]  /*0c80*/  IADD3 R33, R0.reuse, 0x49, RZ ;  /* 0x0000004900217810 */ /* 0x040fe40007ffe0ff */
[----:B------:R-:W-:Y:S01]  /*0c90*/  IADD3 R34, R0, 0x4a, RZ ;  /* 0x0000004a00227810 */ /* 0x000fe20007ffe0ff */
[----:B------:R-:W-:Y:S01]  /*0ca0*/  @!P5 IMAD.IADD R11, R11, 0x1, -R5 ;  /* 0x000000010b0bd824 */ /* 0x000fe200078e0a05 */
[C---:B------:R-:W-:Y:S01]  /*0cb0*/  ISETP.GT.U32.AND P5, PT, R5.reuse, R9, PT ;  /* 0x000000090500720c */ /* 0x040fe20003fa4070 */
[C---:B------:R-:W-:Y:S01]  /*0cc0*/  IMAD R13, R5.reuse, R10, R13 ;  /* 0x0000000a050d7224 */ /* 0x040fe200078e020d */
[----:B------:R-:W-:Y:S01]  /*0cd0*/  IABS R152, R33 ;  /* 0x0000002100987213 */ /* 0x000fe20000000000 */
[----:B------:R-:W-:Y:S01]  /*0ce0*/  IMAD.MOV R8, RZ, RZ, -R8 ;  /* 0x000000ffff087224 */ /* 0x000fe200078e0a08 */
[----:B------:R-:W-:Y:S01]  /*0cf0*/  IABS R154, R34 ;  /* 0x00000022009a7213 */ /* 0x000fe20000000000 */
[----:B------:R-:W-:Y:S01]  /*0d00*/  @!P4 IMAD.MOV R133, RZ, RZ, -R133 ;  /* 0x000000ffff85c224 */ /* 0x000fe200078e0a85 */
[----:B------:R-:W-:Y:S01]  /*0d10*/  ISETP.GT.U32.AND P4, PT, R5, R13, PT ;  /* 0x0000000d0500720c */ /* 0x000fe20003f84070 */
[----:B------:R-:W-:Y:S01]  /*0d20*/  @!P6 IMAD.IADD R131, R131, 0x1, -R5 ;  /* 0x000000018383e824 */ /* 0x000fe200078e0a05 */
[----:B------:R-:W-:Y:S01]  /*0d30*/  ISETP.GE.AND P6, PT, R14, RZ, PT ;  /* 0x000000ff0e00720c */ /* 0x000fe20003fc6270 */
[C---:B------:R-:W-:Y:S01]  /*0d40*/  IMAD R15, R5.reuse, R8, R15 ;  /* 0x00000008050f7224 */ /* 0x040fe200078e020f */
[----:B------:R-:W-:Y:S01]  /*0d50*/  IADD3 R14, R0, 0xa, RZ ;  /* 0x0000000a000e7810 */ /* 0x000fe20007ffe0ff */
[----:B------:R-:W-:Y:S01]  /*0d60*/  @!P3 IMAD.MOV R129, RZ, RZ, -R129 ;  /* 0x000000ffff81b224 */ /* 0x000fe200078e0a81 */
[----:B------:R-:W-:Y:S01]  /*0d70*/  ISETP.GT.U32.AND P3, PT, R5, R131, PT ;  /* 0x000000830500720c */ /* 0x000fe20003f64070 */
[----:B------:R-:W-:Y:S01]  /*0d80*/  @!P5 IMAD.IADD R9, R9, 0x1, -R5 ;  /* 0x000000010909d824 */ /* 0x000fe200078e0a05 */
[----:B------:R-:W-:Y:S01]  /*0d90*/  ISETP.GT.U32.AND P5, PT, R5, R15, PT ;  /* 0x0000000f0500720c */ /* 0x000fe20003fa4070 */
[----:B------:R-:W-:Y:S01]  /*0da0*/  IMAD.HI.U32 R10, R6, R17, RZ ;  /* 0x00000011060a7227 */ /* 0x000fe200078e00ff */
[----:B------:R-:W-:-:S02]  /*0db0*/  IABS R23, R14 ;  /* 0x0000000e00177213 */ /* 0x000fc40000000000 */
[----:B------:R-:W-:Y:S01]  /*0dc0*/  IADD3 R36, R0, 0x4c, RZ ;  /* 0x0000004c00247810 */ /* 0x000fe20007ffe0ff */
[----:B------:R-:W-:Y:S01]  /*0dd0*/  IMAD.HI.U32 R8, R6, R19, RZ ;  /* 0x0000001306087227 */ /* 0x000fe200078e00ff */
[C---:B------:R-:W-:Y:S02]  /*0de0*/  IADD3 R35, R0.reuse, 0x4b, RZ ;  /* 0x0000004b00237810 */ /* 0x040fe40007ffe0ff */
[C---:B------:R-:W-:Y:S01]  /*0df0*/  IADD3 R37, R0.reuse, 0x4d, RZ ;  /* 0x0000004d00257810 */ /* 0x040fe20007ffe0ff */
[----:B------:R-:W-:Y:S01]  /*0e00*/  IMAD.MOV R10, RZ, RZ, -R10 ;  /* 0x000000ffff0a7224 */ /* 0x000fe200078e0a0a */
[C---:B------:R-:W-:Y:S01]  /*0e10*/  IADD3 R38, R0.reuse, 0x4e, RZ ;  /* 0x0000004e00267810 */ /* 0x040fe20007ffe0ff */
[----:B------:R-:W-:Y:S01]  /*0e20*/  IMAD.MOV R8, RZ, RZ, -R8 ;  /* 0x000000ffff087224 */ /* 0x000fe200078e0a08 */
[----:B------:R-:W-:Y:S01]  /*0e30*/  IADD3 R40, R0, 0x53, RZ ;  /* 0x0000005300287810 */ /* 0x000fe20007ffe0ff */
[----:B------:R-:W-:Y:S01]  /*0e40*/  @!P4 IMAD.IADD R13, R13, 0x1, -R5 ;  /* 0x000000010d0dc824 */ /* 0x000fe200078e0a05 */
[----:B------:R-:W-:Y:S01]  /*0e50*/  ISETP.GE.AND P4, PT, R18, RZ, PT ;  /* 0x000000ff1200720c */ /* 0x000fe20003f86270 */
[----:B------:R-:W-:Y:S01]  /*0e60*/  @!P2 IMAD.MOV R7, RZ, RZ, -R7 ;  /* 0x000000ffff07a224 */ /* 0x000fe200078e0a07 */
[C---:B------:R-:W-:Y:S01]  /*0e70*/  ISETP.GT.U32.AND P2, PT, R5.reuse, R11, PT ;  /* 0x0000000b0500720c */ /* 0x040fe20003f44070 */
[----:B------:R-:W-:Y:S01]  /*0e80*/  IMAD R17, R5, R10, R17 ;  /* 0x0000000a05117224 */ /* 0x000fe200078e0211 */
[C---:B------:R-:W-:Y:S01]  /*0e90*/  IADD3 R18, R0.reuse, 0x11, RZ ;  /* 0x0000001100127810 */ /* 0x040fe20007ffe0ff */
[----:B------:R-:W-:Y:S01]  /*0ea0*/  @!P3 IMAD.IADD R131, R131, 0x1, -R5 ;  /* 0x000000018383b824 */ /* 0x000fe200078e0a05 */
[----:B------:R-:W-:Y:S01]  /*0eb0*/  IADD3 R42, R0, 0x54, RZ ;  /* 0x00000054002a7810 */ /* 0x000fe20007ffe0ff */
[C---:B------:R-:W-:Y:S01]  /*0ec0*/  IMAD R19, R5.reuse, R8, R19 ;  /* 0x0000000805137224 */ /* 0x040fe200078e0213 */
[----:B------:R-:W-:Y:S01]  /*0ed0*/  ISETP.GT.U32.AND P3, PT, R5, R17, PT ;  /* 0x000000110500720c */ /* 0x000fe20003f64070 */
[----:B------:R-:W-:Y:S01]  /*0ee0*/  @!P5 IMAD.IADD R15, R15, 0x1, -R5 ;  /* 0x000000010f0fd824 */ /* 0x000fe200078e0a05 */
[C---:B------:R-:W-:Y:S01]  /*0ef0*/  ISETP.GT.U32.AND P5, PT, R5.reuse, R13, PT ;  /* 0x0000000d0500720c */ /* 0x040fe20003fa4070 */
[----:B------:R-:W-:Y:S01]  /*0f00*/  @!P6 IMAD.MOV R131, RZ, RZ, -R131 ;  /* 0x000000ffff83e224 */ /* 0x000fe200078e0a83 */
[----:B------:R-:W-:Y:S01]  /*0f10*/  ISETP.GT.U32.AND P6, PT, R5, R19, PT ;  /* 0x000000130500720c */ /* 0x000fe20003fc4070 */
[----:B------:R-:W-:Y:S01]  /*0f20*/  IMAD.HI.U32 R8, R6, R23, RZ ;  /* 0x0000001706087227 */ /* 0x000fe200078e00ff */
[----:B------:R-:W-:-:S02]  /*0f30*/  IABS R147, R18 ;  /* 0x0000001200937213 */ /* 0x000fc40000000000 */
[----:B------:R-:W-:Y:S01]  /*0f40*/  IABS R41, R40 ;  /* 0x0000002800297213 */ /* 0x000fe20000000000 */
[----:B------:R-:W-:Y:S01]  /*0f50*/  IMAD.MOV R10, RZ, RZ, -R8 ;  /* 0x000000ffff0a7224 */ /* 0x000fe200078e0a08 */
[----:B------:R-:W-:Y:S01]  /*0f60*/  IABS R43, R42 ;  /* 0x0000002a002b7213 */ /* 0x000fe20000000000 */
[----:B------:R-:W-:Y:S01]  /*0f70*/  @!P2 IMAD.IADD R11, R11, 0x1, -R5 ;  /* 0x000000010b0ba824 */ /* 0x000fe200078e0a05 */
[----:B------:R-:W-:Y:S01]  /*0f80*/  ISETP.GE.AND P2, PT, R16, RZ, PT ;  /* 0x000000ff1000720c */ /* 0x000fe20003f46270 */
[----:B------:R-:W-:Y:S01]  /*0f90*/  IMAD R23, R5, R10, R23 ;  /* 0x0000000a05177224 */ /* 0x000fe200078e0217 */
[----:B------:R-:W-:Y:S01]  /*0fa0*/  IADD3 R16, R0, 0xb, RZ ;  /* 0x0000000b00107810 */ /* 0x000fe20007ffe0ff */
[--C-:B------:R-:W-:Y:S01]  /*0fb0*/  @!P5 IMAD.IADD R13, R13, 0x1, -R5.reuse ;  /* 0x000000010d0dd824 */ /* 0x100fe200078e0a05 */
[----:B------:R-:W-:Y:S01]  /*0fc0*/  ISETP.GE.AND P5, PT, R20, RZ, PT ;  /* 0x000000ff1400720c */ /* 0x000fe20003fa6270 */
[--C-:B------:R-:W-:Y:S01]  /*0fd0*/  @!P3 IMAD.IADD R17, R17, 0x1, -R5.reuse ;  /* 0x000000011111b824 */ /* 0x100fe200078e0a05 */
[----:B------:R-:W-:Y:S01]  /*0fe0*/  IABS R21, R16 ;  /* 0x0000001000157213 */ /* 0x000fe20000000000 */
[----:B------:R-:W-:Y:S01]  /*0ff0*/  @!P6 IMAD.IADD R19, R19, 0x1, -R5 ;  /* 0x000000011313e824 */ /* 0x000fe200078e0a05 */
[----:B------:R-:W-:Y:S01]  /*1000*/  IADD3 R10, R0, 0xc, RZ ;  /* 0x0000000c000a7810 */ /* 0x000fe20007ffe0ff */
[----:B------:R-:W-:Y:S01]  /*1010*/  @!P4 IMAD.MOV R13, RZ, RZ, -R13 ;  /* 0x000000ffff0dc224 */ /* 0x000fe200078e0a0d */
[C---:B------:R-:W-:Y:S01]  /*1020*/  ISETP.GT.U32.AND P4, PT, R5.reuse, R23, PT ;  /* 0x000000170500720c */ /* 0x040fe20003f84070 */
[----:B------:R-:W-:Y:S01]  /*1030*/  IMAD.HI.U32 R8, R6, R21, RZ ;  /* 0x0000001506087227 */ /* 0x000fe200078e00ff */
[----:B------:R-:W-:-:S02]  /*1040*/  ISETP.GT.U32.AND P3, PT, R5, R17, PT ;  /* 0x000000110500720c */ /* 0x000fc40003f64070 */
[C---:B------:R-:W-:Y:S01]  /*1050*/  ISETP.GT.U32.AND P6, PT, R5.reuse, R19, PT ;  /* 0x000000130500720c */ /* 0x040fe20003fc4070 */
[----:B------:R-:W-:Y:S01]  /*1060*/  IMAD.MOV R8, RZ, RZ, -R8 ;  /* 0x000000ffff087224 */ /* 0x000fe200078e0a08 */
[----:B------:R-:W-:Y:S01]  /*1070*/  IABS R137, R10 ;  /* 0x0000000a00897213 */ /* 0x000fe20000000000 */
[----:B------:R-:W-:Y:S01]  /*1080*/  @!P1 IMAD.MOV R9, RZ, RZ, -R9 ;  /* 0x000000ffff099224 */ /* 0x000fe200078e0a09 */
[C---:B------:R-:W-:Y:S01]  /*1090*/  ISETP.GT.U32.AND P1, PT, R5.reuse, R15, PT ;  /* 0x0000000f0500720c */ /* 0x040fe20003f24070 */
[----:B------:R-:W-:Y:S01]  /*10a0*/  IMAD R21, R5, R8, R21 ;  /* 0x0000000805157224 */ /* 0x000fe200078e0215 */
[----:B------:R-:W-:Y:S01]  /*10b0*/  IADD3 R20, R0, 0x1a, RZ ;  /* 0x0000001a00147810 */ /* 0x000fe20007ffe0ff */
[----:B------:R-:W-:Y:S01]  /*10c0*/  IMAD.HI.U32 R8, R6, R137, RZ ;  /* 0x0000008906087227 */ /* 0x000fe200078e00ff */
[----:B------:R-:W-:Y:S02]  /*10d0*/  IADD3 R44, R0, 0x6d, RZ ;  /* 0x0000006d002c7810 */ /* 0x000fe40007ffe0ff */
[----:B------:R-:W-:Y:S01]  /*10e0*/  IABS R165, R20 ;  /* 0x0000001400a57213 */ /* 0x000fe20000000000 */
[--C-:B------:R-:W-:Y:S01]  /*10f0*/  @!P4 IMAD.IADD R23, R23, 0x1, -R5.reuse ;  /* 0x000000011717c824 */ /* 0x100fe200078e0a05 */
[----:B------:R-:W-:Y:S01]  /*1100*/  IABS R93, R44 ;  /* 0x0000002c005d7213 */ /* 0x000fe20000000000 */
[--C-:B------:R-:W-:Y:S01]  /*1110*/  @!P3 IMAD.IADD R17, R17, 0x1, -R5.reuse ;  /* 0x000000011111b824 */ /* 0x100fe200078e0a05 */
[----:B------:R-:W-:Y:S01]  /*1120*/  ISETP.GE.AND P3, PT, R14, RZ, PT ;  /* 0x000000ff0e00720c */ /* 0x000fe20003f66270 */
[----:B------:R-:W-:Y:S01]  /*1130*/  @!P6 IMAD.IADD R19, R19, 0x1, -R5 ;  /* 0x000000011313e824 */ /* 0x000fe200078e0a05 */
[C---:B------:R-:W-:Y:S01]  /*1140*/  ISETP.GT.U32.AND P6, PT, R5.reuse, R21, PT ;  /* 0x000000150500720c */ /* 0x040fe20003fc4070 */
[----:B------:R-:W-:Y:S01]  /*1150*/  @!P5 IMAD.MOV R17, RZ, RZ, -R17 ;  /* 0x000000ffff11d224 */ /* 0x000fe200078e0a11 */
[----:B------:R-:W-:Y:S01]  /*1160*/  ISETP.GT.U32.AND P4, PT, R5, R23, PT ;  /* 0x000000170500720c */ /* 0x000fe20003f84070 */
[----:B------:R-:W-:Y:S01]  /*1170*/  @!P2 IMAD.MOV R11, RZ, RZ, -R11 ;  /* 0x000000ffff0ba224 */ /* 0x000fe200078e0a0b */
[----:B------:R-:W-:Y:S01]  /*1180*/  ISETP.GE.AND P5, PT, R10, RZ, PT ;  /* 0x000000ff0a00720c */ /* 0x000fe20003fa6270 */
[----:B------:R-:W-:Y:S01]  /*1190*/  IMAD.MOV R10, RZ, RZ, -R8 ;  /* 0x000000ffff0a7224 */ /* 0x000fe200078e0a08 */
[----:B------:R-:W-:Y:S01]  /*11a0*/  ISETP.GE.AND P2, PT, R12, RZ, PT ;  /* 0x000000ff0c00720c */ /* 0x000fe20003f46270 */
[----:B------:R-:W-:Y:S01]  /*11b0*/  @!P1 IMAD.IADD R15, R15, 0x1, -R5 ;  /* 0x000000010f0f9824 */ /* 0x000fe200078e0a05 */
[----:B------:R-:W-:Y:S01]  /*11c0*/  ISETP.GE.AND P1, PT, R22, RZ, PT ;  /* 0x000000ff1600720c */ /* 0x000fe20003f26270 */
[----:B------:R-:W-:Y:S01]  /*11d0*/  IMAD R137, R5, R10, R137 ;  /* 0x0000000a05897224 */ /* 0x000fe200078e0289 */
[----:B------:R-:W-:Y:S01]  /*11e0*/  IADD3 R12, R0, 0xd, RZ ;  /* 0x0000000d000c7810 */ /* 0x000fe20007ffe0ff */
[----:B------:R-:W-:Y:S01]  /*11f0*/  IMAD R226, R244, 0x2, R223 ;  /* 0x00000002f4e27824 */ /* 0x000fe200078e02df */
[----:B------:R-:W-:Y:S01]  /*1200*/  IADD3 R14, R0, 0xe, RZ ;  /* 0x0000000e000e7810 */ /* 0x000fe20007ffe0ff */
[--C-:B------:R-:W-:Y:S01]  /*1210*/  @!P6 IMAD.IADD R21, R21, 0x1, -R5.reuse ;  /* 0x000000011515e824 */ /* 0x100fe200078e0a05 */
[----:B------:R-:W-:Y:S01]  /*1220*/  IABS R139, R12 ;  /* 0x0000000c008b7213 */ /* 0x000fe20000000000 */
[----:B------:R-:W-:Y:S01]  /*1230*/  @!P4 IMAD.IADD R23, R23, 0x1, -R5 ;  /* 0x000000011717c824 */ /* 0x000fe200078e0a05 */
[C---:B------:R-:W-:Y:S01]  /*1240*/  ISETP.GT.U32.AND P4, PT, R5.reuse, R137, PT ;  /* 0x000000890500720c */ /* 0x040fe20003f84070 */
[----:B------:R-:W-:Y:S01]  /*1250*/  IMAD R194, R244, 0x2, R226 ;  /* 0x00000002f4c27824 */ /* 0x000fe200078e02e2 */
[----:B------:R-:W-:Y:S01]  /*1260*/  ISETP.GT.U32.AND P6, PT, R5, R21, PT ;  /* 0x000000150500720c */ /* 0x000fe20003fc4070 */
[----:B------:R-:W-:Y:S01]  /*1270*/  IMAD.HI.U32 R8, R6, R139, RZ ;  /* 0x0000008b06087227 */ /* 0x000fe200078e00ff */
[----:B------:R-:W-:-:S02]  /*1280*/  IABS R141, R14 ;  /* 0x0000000e008d7213 */ /* 0x000fc40000000000 */
[----:B------:R-:W-:Y:S01]  /*1290*/  IADD3 R22, R0, 0x1b, RZ ;  /* 0x0000001b00167810 */ /* 0x000fe20007ffe0ff */
[----:B------:R-:W-:Y:S01]  /*12a0*/  @!P1 IMAD.MOV R19, RZ, RZ, -R19 ;  /* 0x000000ffff139224 */ /* 0x000fe200078e0a13 */
[----:B------:R-:W-:Y:S01]  /*12b0*/  ISETP.GE.AND P1, PT, R12, RZ, PT ;  /* 0x000000ff0c00720c */ /* 0x000fe20003f26270 */
[----:B------:R-:W-:Y:S01]  /*12c0*/  IMAD.MOV R8, RZ, RZ, -R8 ;  /* 0x000000ffff087224 */ /* 0x000fe200078e0a08 */
[----:B------:R-:W-:Y:S01]  /*12d0*/  IADD3 R12, R0, 0xf, RZ ;  /* 0x0000000f000c7810 */ /* 0x000fe20007ffe0ff */
[----:B------:R-:W-:Y:S01]  /*12e0*/  IMAD.HI.U32 R10, R6, R141, RZ ;  /* 0x0000008d060a7227 */ /* 0x000fe200078e00ff */
[----:B------:R-:W-:Y:S02]  /*12f0*/  IABS R167, R22 ;  /* 0x0000001600a77213 */ /* 0x000fe40000000000 */
[----:B------:R-:W-:Y:S01]  /*1300*/  IABS R143, R12 ;  /* 0x0000000c008f7213 */ /* 0x000fe20000000000 */
[----:B------:R-:W-:Y:S01]  /*1310*/  IMAD R139, R5, R8, R139 ;  /* 0x00000008058b7224 */ /* 0x000fe200078e028b */
[C---:B------:R-:W-:Y:S01]  /*1320*/  IADD3 R46, R0.reuse, 0x6e, RZ ;  /* 0x0000006e002e7810 */ /* 0x040fe20007ffe0ff */
[--C-:B------:R-:W-:Y:S01]  /*1330*/  @!P4 IMAD.IADD R137, R137, 0x1, -R5.reuse ;  /* 0x000000018989c824 */ /* 0x100fe200078e0a05 */
[----:B------:R-:W-:Y:S01]  /*1340*/  IADD3 R48, R0, 0x6f, RZ ;  /* 0x0000006f00307810 */ /* 0x000fe20007ffe0ff */
[----:B------:R-:W-:Y:S01]  /*1350*/  IMAD.MOV R10, RZ, RZ, -R10 ;  /* 0x000000ffff0a7224 */ /* 0x000fe200078e0a0a */
[----:B------:R-:W-:Y:S01]  /*1360*/  IABS R95, R46 ;  /* 0x0000002e005f7213 */ /* 0x000fe20000000000 */
[----:B------:R-:W-:Y:S01]  /*1370*/  @!P6 IMAD.IADD R21, R21, 0x1, -R5 ;  /* 0x000000011515e824 */ /* 0x000fe200078e0a05 */
[C---:B------:R-:W-:Y:S01]  /*1380*/  ISETP.GT.U32.AND P6, PT, R5.reuse, R139, PT ;  /* 0x0000008b0500720c */ /* 0x040fe20003fc4070 */
[----:B------:R-:W-:Y:S01]  /*1390*/  @!P3 IMAD.MOV R23, RZ, RZ, -R23 ;  /* 0x000000ffff17b224 */ /* 0x000fe200078e0a17 */
[----:B------:R-:W-:Y:S01]  /*13a0*/  ISETP.GT.U32.AND P3, PT, R5, R137, PT ;  /* 0x000000890500720c */ /* 0x000fe20003f64070 */
[----:B------:R-:W-:Y:S01]  /*13b0*/  IMAD.HI.U32 R8, R6, R143, RZ ;  /* 0x0000008f06087227 */ /* 0x000fe200078e00ff */
[----:B------:R-:W-:-:S02]  /*13c0*/  IABS R97, R48 ;  /* 0x0000003000617213 */ /* 0x000fc40000000000 */
[----:B------:R-:W-:Y:S01]  /*13d0*/  IADD3 R50, R0, 0x7e, RZ ;  /* 0x0000007e00327810 */ /* 0x000fe20007ffe0ff */
[C---:B------:R-:W-:Y:S01]  /*13e0*/  IMAD R141, R5.reuse, R10, R141 ;  /* 0x0000000a058d7224 */ /* 0x040fe200078e028d */
[----:B------:R-:W-:Y:S01]  /*13f0*/  LOP3.LUT R52, R52, 0x7f, RZ, 0xc0, !PT ;  /* 0x0000007f34347812 */ /* 0x000fe200078ec0ff */
[----:B------:R-:W-:Y:S01]  /*1400*/  IMAD.MOV R10, RZ, RZ, -R8 ;  /* 0x000000ffff0a7224 */ /* 0x000fe200078e0a08 */
[----:B------:R-:W-:Y:S01]  /*1410*/  IABS R218, R50 ;  /* 0x0000003200da7213 */ /* 0x000fe20000000000 */
[----:B------:R-:W-:Y:S01]  /*1420*/  @!P2 IMAD.MOV R15, RZ, RZ, -R15 ;  /* 0x000000ffff0fa224 */ /* 0x000fe200078e0a0f */
[C---:B------:R-:W-:Y:S01]  /*1430*/  ISETP.GT.U32.AND P4, PT, R5.reuse, R141, PT ;  /* 0x0000008d0500720c */ /* 0x040fe20003f84070 */
[----:B------:R-:W-:Y:S01]  /*1440*/  IMAD R143, R5, R10, R143 ;  /* 0x0000000a058f7224 */ /* 0x000fe200078e028f */
[----:B------:R-:W-:Y:S01]  /*1450*/  ISETP.GE.AND P2, PT, R16, RZ, PT ;  /* 0x000000ff1000720c */ /* 0x000fe20003f46270 */
[--C-:B------:R-:W-:Y:S01]  /*1460*/  @!P6 IMAD.IADD R139, R139, 0x1, -R5.reuse ;  /* 0x000000018b8be824 */ /* 0x100fe200078e0a05 */
[----:B------:R-:W-:Y:S01]  /*1470*/  IADD3 R16, R0, 0x10, RZ ;  /* 0x0000001000107810 */ /* 0x000fe20007ffe0ff */
[----:B------:R-:W-:Y:S01]  /*1480*/  @!P3 IMAD.IADD R137, R137, 0x1, -R5 ;  /* 0x000000018989b824 */ /* 0x000fe200078e0a05 */
[----:B------:R-:W-:Y:S01]  /*1490*/  ISETP.GT.U32.AND P3, PT, R5, R143, PT ;  /* 0x0000008f0500720c */ /* 0x000fe20003f64070 */
[----:B------:R-:W-:Y:S01]  /*14a0*/  IMAD.HI.U32 R10, R6, R147, RZ ;  /* 0x00000093060a7227 */ /* 0x000fe200078e00ff */
[----:B------:R-:W-:-:S02]  /*14b0*/  IABS R145, R16 ;  /* 0x0000001000917213 */ /* 0x000fc40000000000 */
[----:B------:R-:W-:Y:S01]  /*14c0*/  ISETP.GT.U32.AND P6, PT, R5, R139, PT ;  /* 0x0000008b0500720c */ /* 0x000fe20003fc4070 */
[----:B------:R-:W-:Y:S02]  /*14d0*/  IMAD.MOV R10, RZ, RZ, -R10 ;  /* 0x000000ffff0a7224 */ /* 0x000fe400078e0a0a */
[----:B------:R-:W-:-:S04]  /*14e0*/  IMAD.HI.U32 R8, R6, R145, RZ ;  /* 0x0000009106087227 */ /* 0x000fc800078e00ff */
[----:B------:R-:W-:Y:S02]  /*14f0*/  @!P4 IMAD.IADD R141, R141, 0x1, -R5 ;  /* 0x000000018d8dc824 */ /* 0x000fe400078e0a05 */
[----:B------:R-:W-:Y:S02]  /*1500*/  IMAD.MOV R8, RZ, RZ, -R8 ;  /* 0x000000ffff087224 */ /* 0x000fe400078e0a08 */
[----:B------:R-:W-:Y:S01]  /*1510*/  @!P2 IMAD.MOV R21, RZ, RZ, -R21 ;  /* 0x000000ffff15a224 */ /* 0x000fe200078e0a15 */
[C---:B------:R-:W-:Y:S01]  /*1520*/  ISETP.GT.U32.AND P4, PT, R5.reuse, R141, PT ;  /* 0x0000008d0500720c */ /* 0x040fe20003f84070 */
[----:B------:R-:W-:Y:S01]  /*1530*/  IMAD R145, R5, R8, R145 ;  /* 0x0000000805917224 */ /* 0x000fe200078e0291 */
[----:B------:R-:W-:Y:S01]  /*1540*/  ISETP.GE.AND P2, PT, R14, RZ, PT ;  /* 0x000000ff0e00720c */ /* 0x000fe20003f46270 */
[--C-:B------:R-:W-:Y:S01]  /*1550*/  @!P3 IMAD.IADD R143, R143, 0x1, -R5.reuse ;  /* 0x000000018f8fb824 */ /* 0x100fe200078e0a05 */
[----:B------:R-:W-:Y:S01]  /*1560*/  IADD3 R14, R0, 0x12, RZ ;  /* 0x00000012000e7810 */ /* 0x000fe20007ffe0ff */
[----:B------:R-:W-:Y:S01]  /*1570*/  @!P6 IMAD.IADD R139, R139, 0x1, -R5 ;  /* 0x000000018b8be824 */ /* 0x000fe200078e0a05 */
[C---:B------:R-:W-:Y:S01]  /*1580*/  ISETP.GT.U32.AND P6, PT, R5.reuse, R145, PT ;  /* 0x000000910500720c */ /* 0x040fe20003fc4070 */
[----:B------:R-:W-:Y:S01]  /*1590*/  @!P5 IMAD.MOV R137, RZ, RZ, -R137 ;  /* 0x000000ffff89d224 */ /* 0x000fe200078e0a89 */
[----:B------:R-:W-:Y:S01]  /*15a0*/  IABS R149, R14 ;  /* 0x0000000e00957213 */ /* 0x000fe20000000000 */
[C---:B------:R-:W-:Y:S01]  /*15b0*/  IMAD R147, R5.reuse, R10, R147 ;  /* 0x0000000a05937224 */ /* 0x040fe200078e0293 */
[----:B------:R-:W-:Y:S01]  /*15c0*/  ISETP.GT.U32.AND P3, PT, R5, R143, PT ;  /* 0x0000008f0500720c */ /* 0x000fe20003f64070 */
[----:B------:R-:W-:Y:S01]  /*15d0*/  @!P1 IMAD.MOV R139, RZ, RZ, -R139 ;  /* 0x000000ffff8b9224 */ /* 0x000fe200078e0a8b */
[----:B------:R-:W-:Y:S01]  /*15e0*/  ISETP.GE.AND P5, PT, R12, RZ, PT ;  /* 0x000000ff0c00720c */ /* 0x000fe20003fa6270 */
[----:B------:R-:W-:Y:S01]  /*15f0*/  IMAD.HI.U32 R8, R6, R149, RZ ;  /* 0x0000009506087227 */ /* 0x000fe200078e00ff */
[----:B------:R-:W-:-:S02]  /*1600*/  IADD3 R12, R0, 0x13, RZ ;  /* 0x00000013000c7810 */ /* 0x000fc40007ffe0ff */
[----:B------:R-:W-:Y:S01]  /*1610*/  ISETP.GE.AND P1, PT, R16, RZ, PT ;  /* 0x000000ff1000720c */ /* 0x000fe20003f26270 */
[--C-:B------:R-:W-:Y:S01]  /*1620*/  @!P4 IMAD.IADD R141, R141, 0x1, -R5.reuse ;  /* 0x000000018d8dc824 */ /* 0x100fe200078e0a05 */
[----:B------:R-:W-:Y:S01]  /*1630*/  ISETP.GT.U32.AND P4, PT, R5, R147, PT ;  /* 0x000000930500720c */ /* 0x000fe20003f84070 */
[----:B------:R-:W-:Y:S01]  /*1640*/  IMAD.MOV R10, RZ, RZ, -R8 ;  /* 0x000000ffff0a7224 */ /* 0x000fe200078e0a08 */
[----:B------:R-:W-:Y:S01]  /*1650*/  IABS R151, R12 ;  /* 0x0000000c00977213 */ /* 0x000fe20000000000 */
[--C-:B------:R-:W-:Y:S01]  /*1660*/  @!P6 IMAD.IADD R145, R145, 0x1, -R5.reuse ;  /* 0x000000019191e824 */ /* 0x100fe200078e0a05 */
[----:B------:R-:W-:Y:S01]  /*1670*/  IADD3 R16, R0, 0x16, RZ ;  /* 0x0000001600107810 */ /* 0x000fe20007ffe0ff */
[----:B------:R-:W-:Y:S01]  /*1680*/  @!P3 IMAD.IADD R143, R143, 0x1, -R5 ;  /* 0x000000018f8fb824 */ /* 0x000fe200078e0a05 */
[----:B------:R-:W-:Y:S01]  /*1690*/  ISETP.GE.AND P3, PT, R14, RZ, PT ;  /* 0x000000ff0e00720c */ /* 0x000fe20003f66270 */
[C---:B------:R-:W-:Y:S01]  /*16a0*/  IMAD R149, R5.reuse, R10, R149 ;  /* 0x0000000a05957224 */ /* 0x040fe200078e0295 */
[C---:B------:R-:W-:Y:S01]  /*16b0*/  ISETP.GT.U32.AND P6, PT, R5.reuse, R145, PT ;  /* 0x000000910500720c */ /* 0x040fe20003fc4070 */
[----:B------:R-:W-:Y:S01]  /*16c0*/  @!P5 IMAD.MOV R143, RZ, RZ, -R143 ;  /* 0x000000ffff8fd224 */ /* 0x000fe200078e0a8f */
[----:B------:R-:W-:Y:S01]  /*16d0*/  IADD3 R10, R0, 0x14, RZ ;  /* 0x00000014000a7810 */ /* 0x000fe20007ffe0ff */
[----:B------:R-:W-:Y:S01]  /*16e0*/  IMAD.HI.U32 R8, R6, R151, RZ ;  /* 0x0000009706087227 */ /* 0x000fe200078e00ff */
[----:B------:R-:W-:-:S02]  /*16f0*/  ISETP.GT.U32.AND P5, PT, R5, R149, PT ;  /* 0x000000950500720c */ /* 0x000fc40003fa4070 */
[----:B------:R-:W-:Y:S01]  /*1700*/  IABS R153, R10 ;  /* 0x0000000a00997213 */ /* 0x000fe20000000000 */
[----:B------:R-:W-:Y:S01]  /*1710*/  @!P4 IMAD.IADD R147, R147, 0x1, -R5 ;  /* 0x000000019393c824 */ /* 0x000fe200078e0a05 */
[----:B------:R-:W-:Y:S01]  /*1720*/  IADD3 R14, R0, 0x15, RZ ;  /* 0x00000015000e7810 */ /* 0x000fe20007ffe0ff */
[----:B------:R-:W-:Y:S01]  /*1730*/  IMAD.MOV R8, RZ, RZ, -R8 ;  /* 0x000000ffff087224 */ /* 0x000fe200078e0a08 */
[----:B------:R-:W-:Y:S01]  /*1740*/  IABS R157, R16 ;  /* 0x00000010009d7213 */ /* 0x000fe20000000000 */
[----:B------:R-:W-:Y:S01]  /*1750*/  @!P2 IMAD.MOV R141, RZ, RZ, -R141 ;  /* 0x000000ffff8da224 */ /* 0x000fe200078e0a8d */
[----:B------:R-:W-:Y:S01]  /*1760*/  ISETP.GT.U32.AND P4, PT, R5, R147, PT ;  /* 0x000000930500720c */ /* 0x000fe20003f84070 */
[----:B------:R-:W-:Y:S01]  /*1770*/  @!P6 IMAD.IADD R145, R145, 0x1, -R5 ;  /* 0x000000019191e824 */ /* 0x000fe200078e0a05 */
[----:B------:R-:W-:Y:S01]  /*1780*/  IABS R155, R14 ;  /* 0x0000000e009b7213 */ /* 0x000fe20000000000 */
[----:B------:R-:W-:Y:S01]  /*1790*/  IMAD R151, R5, R8, R151 ;  /* 0x0000000805977224 */ /* 0x000fe200078e0297 */
[----:B------:R-:W-:Y:S01]  /*17a0*/  ISETP.GE.AND P6, PT, R12, RZ, PT ;  /* 0x000000ff0c00720c */ /* 0x000fe20003fc6270 */
[----:B------:R-:W-:Y:S01]  /*17b0*/  @!P5 IMAD.IADD R149, R149, 0x1, -R5 ;  /* 0x000000019595d824 */ /* 0x000fe200078e0a05 */
[----:B------:R-:W-:Y:S01]  /*17c0*/  ISETP.GE.AND P5, PT, R10, RZ, PT ;  /* 0x000000ff0a00720c */ /* 0x000fe20003fa6270 */
[----:B------:R-:W-:Y:S01]  /*17d0*/  @!P1 IMAD.MOV R145, RZ, RZ, -R145 ;  /* 0x000000ffff919224 */ /* 0x000fe200078e0a91 */
[----:B------:R-:W-:Y:S01]  /*17e0*/  ISETP.GE.AND P2, PT, R18, RZ, PT ;  /* 0x000000ff1200720c */ /* 0x000fe20003f46270 */
[----:B------:R-:W-:Y:S01]  /*17f0*/  IMAD.HI.U32 R8, R6, R153, RZ ;  /* 0x0000009906087227 */ /* 0x000fe200078e00ff */
[----:B------:R-:W-:-:S02]  /*1800*/  ISETP.GT.U32.AND P1, PT, R5, R149, PT ;  /* 0x000000950500720c */ /* 0x000fc40003f24070 */
[----:B------:R-:W-:Y:S01]  /*1810*/  IADD3 R18, R0, 0x19, RZ ;  /* 0x0000001900127810 */ /* 0x000fe20007ffe0ff */
[----:B------:R-:W-:Y:S01]  /*1820*/  @!P4 IMAD.IADD R147, R147, 0x1, -R5 ;  /* 0x000000019393c824 */ /* 0x000fe200078e0a05 */
[----:B------:R-:W-:Y:S01]  /*1830*/  ISETP.GT.U32.AND P4, PT, R5, R151, PT ;  /* 0x000000970500720c */ /* 0x000fe20003f84070 */
[----:B------:R-:W-:Y:S01]  /*1840*/  IMAD.MOV R8, RZ, RZ, -R8 ;  /* 0x000000ffff087224 */ /* 0x000fe200078e0a08 */
[----:B------:R-:W-:Y:S01]  /*1850*/  IABS R163, R18 ;  /* 0x0000001200a37213 */ /* 0x000fe20000000000 */
[----:B------:R-:W-:-:S04]  /*1860*/  IMAD.HI.U32 R10, R6, R155, RZ ;  /* 0x0000009b060a7227 */ /* 0x000fc800078e00ff */
[----:B------:R-:W-:Y:S01]  /*1870*/  IMAD R153, R5, R8, R153 ;  /* 0x0000000805997224 */ /* 0x000fe200078e0299 */
[----:B------:R-:W-:Y:S01]  /*1880*/  IADD3 R8, R0, 0x17, RZ ;  /* 0x0000001700087810 */ /* 0x000fe20007ffe0ff */
[--C-:B------:R-:W-:Y:S01]  /*1890*/  @!P1 IMAD.IADD R149, R149, 0x1, -R5.reuse ;  /* 0x0000000195959824 */ /* 0x100fe200078e0a05 */
[----:B------:R-:W-:Y:S01]  /*18a0*/  ISETP.GE.AND P1, PT, R16, RZ, PT ;  /* 0x000000ff1000720c */ /* 0x000fe20003f26270 */
[----:B------:R-:W-:Y:S01]  /*18b0*/  IMAD.MOV R10, RZ, RZ, -R10 ;  /* 0x000000ffff0a7224 */ /* 0x000fe200078e0a0a */
[----:B------:R-:W-:Y:S01]  /*18c0*/  IABS R159, R8 ;  /* 0x00000008009f7213 */ /* 0x000fe20000000000 */
[----:B------:R-:W-:Y:S01]  /*18d0*/  @!P4 IMAD.IADD R151, R151, 0x1, -R5 ;  /* 0x000000019797c824 */ /* 0x000fe200078e0a05 */
[----:B------:R-:W-:Y:S01]  /*18e0*/  IADD3 R16, R0, 0x18, RZ ;  /* 0x0000001800107810 */ /* 0x000fe20007ffe0ff */
[----:B------:R-:W-:Y:S01]  /*18f0*/  @!P3 IMAD.MOV R149, RZ, RZ, -R149 ;  /* 0x000000ffff95b224 */ /* 0x000fe200078e0a95 */
[C---:B------:R-:W-:Y:S01]  /*1900*/  ISETP.GT.U32.AND P3, PT, R5.reuse, R153, PT ;  /* 0x000000990500720c */ /* 0x040fe20003f64070 */
[C---:B------:R-:W-:Y:S01]  /*1910*/  IMAD R155, R5.reuse, R10, R155 ;  /* 0x0000000a059b7224 */ /* 0x040fe200078e029b */
[----:B------:R-:W-:Y:S01]  /*1920*/  ISETP.GT.U32.AND P4, PT, R5, R151, PT ;  /* 0x000000970500720c */ /* 0x000fe20003f84070 */
[----:B------:R-:W-:Y:S01]  /*1930*/  IMAD.HI.U32 R12, R6, R157, RZ ;  /* 0x0000009d060c7227 */ /* 0x000fe200078e00ff */
[----:B------:R-:W-:-:S03]  /*1940*/  IABS R161, R16 ;  /* 0x0000001000a17213 */ /* 0x000fc60000000000 */
[----:B------:R-:W-:Y:S02]  /*1950*/  IMAD.MOV R12, RZ, RZ, -R12 ;  /* 0x000000ffff0c7224 */ /* 0x000fe400078e0a0c */
[----:B------:R-:W-:Y:S01]  /*1960*/  @!P2 IMAD.MOV R147, RZ, RZ, -R147 ;  /* 0x000000ffff93a224 */ /* 0x000fe200078e0a93 */
[----:B------:R-:W-:Y:S01]  /*1970*/  ISETP.GE.AND P2, PT, R14, RZ, PT ;  /* 0x000000ff0e00720c */ /* 0x000fe20003f46270 */
[----:B------:R-:W-:Y:S02]  /*1980*/  IMAD R157, R5, R12, R157 ;  /* 0x0000000c059d7224 */ /* 0x000fe400078e029d */
[--C-:B------:R-:W-:Y:S02]  /*1990*/  @!P3 IMAD.IADD R153, R153, 0x1, -R5.reuse ;  /* 0x000000019999b824 */ /* 0x100fe400078e0a05 */
[----:B------:R-:W-:Y:S01]  /*19a0*/  @!P4 IMAD.IADD R151, R151, 0x1, -R5 ;  /* 0x000000019797c824 */ /* 0x000fe200078e0a05 */
[----:B------:R-:W-:Y:S01]  /*19b0*/  ISETP.GE.AND P4, PT, R8, RZ, PT ;  /* 0x000000ff0800720c */ /* 0x000fe20003f86270 */
[----:B------:R-:W-:Y:S01]  /*19c0*/  IMAD.HI.U32 R8, R6, R159, RZ ;  /* 0x0000009f06087227 */ /* 0x000fe200078e00ff */
[----:B------:R-:W-:-:S03]  /*19d0*/  ISETP.GT.U32.AND P3, PT, R5, R153, PT ;  /* 0x000000990500720c */ /* 0x000fc60003f64070 */
[----:B------:R-:W-:Y:S01]  /*19e0*/  @!P6 IMAD.MOV R151, RZ, RZ, -R151 ;  /* 0x000000ffff97e224 */ /* 0x000fe200078e0a97 */
[----:B------:R-:W-:Y:S01]  /*19f0*/  ISETP.GT.U32.AND P6, PT, R5, R155, PT ;  /* 0x0000009b0500720c */ /* 0x000fe20003fc4070 */
[----:B------:R-:W-:Y:S02]  /*1a00*/  IMAD.MOV R14, RZ, RZ, -R8 ;  /* 0x000000ffff0e7224 */ /* 0x000fe400078e0a08 */
[----:B------:R-:W-:-:S04]  /*1a10*/  IMAD.HI.U32 R8, R6, R161, RZ ;  /* 0x000000a106087227 */ /* 0x000fc800078e00ff */
[----:B------:R-:W-:Y:S02]  /*1a20*/  IMAD R159, R5, R14, R159 ;  /* 0x0000000e059f7224 */ /* 0x000fe400078e029f */
[----:B------:R-:W-:Y:S01]  /*1a30*/  @!P3 IMAD.IADD R153, R153, 0x1, -R5 ;  /* 0x000000019999b824 */ /* 0x000fe200078e0a05 */
[----:B------:R-:W-:Y:S01]  /*1a40*/  ISETP.GT.U32.AND P3, PT, R5, R157, PT ;  /* 0x0000009d0500720c */ /* 0x000fe20003f64070 */
[----:B------:R-:W-:-:S04]  /*1a50*/  IMAD.HI.U32 R12, R6, R165, RZ ;  /* 0x000000a5060c7227 */ /* 0x000fc800078e00ff */
[----:B------:R-:W-:Y:S02]  /*1a60*/  @!P6 IMAD.IADD R155, R155, 0x1, -R5 ;  /* 0x000000019b9be824 */ /* 0x000fe400078e0a05 */
[----:B------:R-:W-:-:S03]  /*1a70*/  IMAD.HI.U32 R14, R6, R167, RZ ;  /* 0x000000a7060e7227 */ /* 0x000fc600078e00ff */
[----:B------:R-:W-:Y:S01]  /*1a80*/  ISETP.GT.U32.AND P6, PT, R5, R155, PT ;  /* 0x0000009b0500720c */ /* 0x000fe20003fc4070 */
[----:B------:R-:W-:Y:S02]  /*1a90*/  IMAD.MOV R8, RZ, RZ, -R8 ;  /* 0x000000ffff087224 */ /* 0x000fe400078e0a08 */
[----:B------:R-:W-:Y:S02]  /*1aa0*/  @!P3 IMAD.IADD R157, R157, 0x1, -R5 ;  /* 0x000000019d9db824 */ /* 0x000fe400078e0a05 */
[----:B------:R-:W-:Y:S02]  /*1ab0*/  IMAD.MOV R12, RZ, RZ, -R12 ;  /* 0x000000ffff0c7224 */ /* 0x000fe400078e0a0c */
[C---:B------:R-:W-:Y:S01]  /*1ac0*/  IMAD R161, R5.reuse, R8, R161 ;  /* 0x0000000805a17224 */ /* 0x040fe200078e02a1 */
[C---:B------:R-:W-:Y:S01]  /*1ad0*/  ISETP.GT.U32.AND P3, PT, R5.reuse, R157, PT ;  /* 0x0000009d0500720c */ /* 0x040fe20003f64070 */
[----:B------:R-:W-:Y:S02]  /*1ae0*/  IMAD.MOV R14, RZ, RZ, -R14 ;  /* 0x000000ffff0e7224 */ /* 0x000fe400078e0a0e */
[----:B------:R-:W-:-:S02]  /*1af0*/  IMAD R165, R5, R12, R165 ;  /* 0x0000000c05a57224 */ /* 0x000fc400078e02a5 */
[----:B------:R-:W-:Y:S01]  /*1b00*/  @!P6 IMAD.IADD R155, R155, 0x1, -R5 ;  /* 0x000000019b9be824 */ /* 0x000fe200078e0a05 */
[C---:B------:R-:W-:Y:S01]  /*1b10*/  ISETP.GT.U32.AND P6, PT, R5.reuse, R159, PT ;  /* 0x0000009f0500720c */ /* 0x040fe20003fc4070 */
[C---:B------:R-:W-:Y:S01]  /*1b20*/  IMAD R167, R5.reuse, R14, R167 ;  /* 0x0000000e05a77224 */ /* 0x040fe200078e02a7 */
[----:B------:R-:W-:Y:S01]  /*1b30*/  IADD3 R14, R0, 0x1e, RZ ;  /* 0x0000001e000e7810 */ /* 0x000fe20007ffe0ff */
[----:B------:R-:W-:Y:S01]  /*1b40*/  @!P5 IMAD.MOV R153, RZ, RZ, -R153 ;  /* 0x000000ffff99d224 */ /* 0x000fe200078e0a99 */
[----:B------:R-:W-:Y:S01]  /*1b50*/  ISETP.GT.U32.AND P5, PT, R5, R161, PT ;  /* 0x000000a10500720c */ /* 0x000fe20003fa4070 */
[----:B------:R-:W-:Y:S01]  /*1b60*/  IMAD.HI.U32 R8, R6, R171, RZ ;  /* 0x000000ab06087227 */ /* 0x000fe200078e00ff */
[----:B------:R-:W-:-:S03]  /*1b70*/  IABS R173, R14 ;  /* 0x0000000e00ad7213 */ /* 0x000fc60000000000 */
[----:B------:R-:W-:Y:S01]  /*1b80*/  @!P3 IMAD.IADD R157, R157, 0x1, -R5 ;  /* 0x000000019d9db824 */ /* 0x000fe200078e0a05 */
[----:B------:R-:W-:Y:S01]  /*1b90*/  ISETP.GT.U32.AND P3, PT, R5, R165, PT ;  /* 0x000000a50500720c */ /* 0x000fe20003f64070 */
[----:B------:R-:W-:-:S04]  /*1ba0*/  IMAD.HI.U32 R10, R6, R163, RZ ;  /* 0x000000a3060a7227 */ /* 0x000fc800078e00ff */
[--C-:B------:R-:W-:Y:S01]  /*1bb0*/  @!P6 IMAD.IADD R159, R159, 0x1, -R5.reuse ;  /* 0x000000019f9fe824 */ /* 0x100fe200078e0a05 */
[----:B------:R-:W-:Y:S01]  /*1bc0*/  ISETP.GT.U32.AND P6, PT, R5, R167, PT ;  /* 0x000000a70500720c */ /* 0x000fe20003fc4070 */
[--C-:B------:R-:W-:Y:S02]  /*1bd0*/  @!P5 IMAD.IADD R161, R161, 0x1, -R5.reuse ;  /* 0x00000001a1a1d824 */ /* 0x100fe400078e0a05 */
[----:B------:R-:W-:Y:S01]  /*1be0*/  IMAD.MOV R12, RZ, RZ, -R8 ;  /* 0x000000ffff0c7224 */ /* 0x000fe200078e0a08 */
[----:B------:R-:W-:Y:S01]  /*1bf0*/  ISETP.GT.U32.AND P5, PT, R5, R159, PT ;  /* 0x0000009f0500720c */ /* 0x000fe20003fa4070 */
[----:B------:R-:W-:Y:S02]  /*1c00*/  IMAD.MOV R10, RZ, RZ, -R10 ;  /* 0x000000ffff0a7224 */ /* 0x000fe400078e0a0a */
[----:B------:R-:W-:Y:S02]  /*1c10*/  @!P3 IMAD.IADD R165, R165, 0x1, -R5 ;  /* 0x00000001a5a5b824 */ /* 0x000fe400078e0a05 */
[----:B------:R-:W-:-:S04]  /*1c20*/  IMAD.HI.U32 R8, R6, R173, RZ ;  /* 0x000000ad06087227 */ /* 0x000fc800078e00ff */
[----:B------:R-:W-:Y:S01]  /*1c30*/  @!P6 IMAD.IADD R167, R167, 0x1, -R5 ;  /* 0x00000001a7a7e824 */ /* 0x000fe200078e0a05 */
[C---:B------:R-:W-:Y:S01]  /*1c40*/  ISETP.GT.U32.AND P6, PT, R5.reuse, R165, PT ;  /* 0x000000a50500720c */ /* 0x040fe20003fc4070 */
[C---:B------:R-:W-:Y:S02]  /*1c50*/  IMAD R163, R5.reuse, R10, R163 ;  /* 0x0000000a05a37224 */ /* 0x040fe400078e02a3 */
[C---:B------:R-:W-:Y:S01]  /*1c60*/  IMAD R171, R5.reuse, R12, R171 ;  /* 0x0000000c05ab7224 */ /* 0x040fe200078e02ab */
[----:B------:R-:W-:Y:S01]  /*1c70*/  IADD3 R12, R0, 0x1f, RZ ;  /* 0x0000001f000c7810 */ /* 0x000fe20007ffe0ff */
[----:B------:R-:W-:Y:S02]  /*1c80*/  IMAD.MOV R8, RZ, RZ, -R8 ;  /* 0x000000ffff087224 */ /* 0x000fe400078e0a08 */
[----:B------:R-:W-:Y:S01]  /*1c90*/  @!P2 IMAD.MOV R155, RZ, RZ, -R155 ;  /* 0x000000ffff9ba224 */ /* 0x000fe200078e0a9b */
[C---:B------:R-:W-:Y:S01]  /*1ca0*/  ISETP.GT.U32.AND P2, PT, R5.reuse, R163, PT ;  /* 0x000000a30500720c */ /* 0x040fe20003f44070 */
[----:B------:R-:W-:Y:S01]  /*1cb0*/  IMAD R173, R5, R8, R173 ;  /* 0x0000000805ad7224 */ /* 0x000fe200078e02ad */
[----:B------:R-:W-:Y:S01]  /*1cc0*/  IABS R175, R12 ;  /* 0x0000000c00af7213 */ /* 0x000fe20000000000 */
[--C-:B------:R-:W-:Y:S01]  /*1cd0*/  @!P5 IMAD.IADD R159, R159, 0x1, -R5.reuse ;  /* 0x000000019f9fd824 */ /* 0x100fe200078e0a05 */
[----:B------:R-:W-:Y:S01]  /*1ce0*/  ISETP.GT.U32.AND P5, PT, R5, R171, PT ;  /* 0x000000ab0500720c */ /* 0x000fe20003fa4070 */
[----:B------:R-:W-:Y:S01]  /*1cf0*/  @!P6 IMAD.IADD R165, R165, 0x1, -R5 ;  /* 0x00000001a5a5e824 */ /* 0x000fe200078e0a05 */
[C---:B------:R-:W-:Y:S01]  /*1d00*/  ISETP.GT.U32.AND P6, PT, R5.reuse, R173, PT ;  /* 0x000000ad0500720c */ /* 0x040fe20003fc4070 */
[----:B------:R-:W-:Y:S01]  /*1d10*/  @!P1 IMAD.MOV R157, RZ, RZ, -R157 ;  /* 0x000000ffff9d9224 */ /* 0x000fe200078e0a9d */
[----:B------:R-:W-:Y:S01]  /*1d20*/  ISETP.GT.U32.AND P1, PT, R5, R167, PT ;  /* 0x000000a70500720c */ /* 0x000fe20003f24070 */
[----:B------:R-:W-:-:S04]  /*1d30*/  IMAD.HI.U32 R10, R6, R169, RZ ;  /* 0x000000a9060a7227 */ /* 0x000fc800078e00ff */
[--C-:B------:R-:W-:Y:S01]  /*1d40*/  @!P2 IMAD.IADD R163, R163, 0x1, -R5.reuse ;  /* 0x00000001a3a3a824 */ /* 0x100fe200078e0a05 */
[----:B------:R-:W-:Y:S01]  /*1d50*/  ISETP.GT.U32.AND P2, PT, R5, R161, PT ;  /* 0x000000a10500720c */ /* 0x000fe20003f44070 */
[----:B------:R-:W-:Y:S02]  /*1d60*/  IMAD.MOV R10, RZ, RZ, -R10 ;  /* 0x000000ffff0a7224 */ /* 0x000fe400078e0a0a */
[--C-:B------:R-:W-:Y:S01]  /*1d70*/  @!P5 IMAD.IADD R171, R171, 0x1, -R5.reuse ;  /* 0x00000001ababd824 */ /* 0x100fe200078e0a05 */
[----:B------:R-:W-:Y:S01]  /*1d80*/  ISETP.GT.U32.AND P3, PT, R5, R163, PT ;  /* 0x000000a30500720c */ /* 0x000fe20003f64070 */
[----:B------:R-:W-:Y:S01]  /*1d90*/  @!P6 IMAD.IADD R173, R173, 0x1, -R5 ;  /* 0x00000001adade824 */ /* 0x000fe200078e0a05 */
[----:B------:R-:W-:Y:S01]  /*1da0*/  ISETP.GE.AND P5, PT, R20, RZ, PT ;  /* 0x000000ff1400720c */ /* 0x000fe20003fa6270 */
[C---:B------:R-:W-:Y:S01]  /*1db0*/  IMAD R169, R5.reuse, R10, R169 ;  /* 0x0000000a05a97224 */ /* 0x040fe200078e02a9 */
[----:B------:R-:W-:Y:S01]  /*1dc0*/  ISETP.GT.U32.AND P6, PT, R5, R171, PT ;  /* 0x000000ab0500720c */ /* 0x000fe20003fc4070 */
[----:B------:R-:W-:Y:S01]  /*1dd0*/  IMAD.HI.U32 R8, R6, R175, RZ ;  /* 0x000000af06087227 */ /* 0x000fe200078e00ff */
[----:B------:R-:W-:-:S02]  /*1de0*/  IADD3 R10, R0, 0x20, RZ ;  /* 0x00000020000a7810 */ /* 0x000fc40007ffe0ff */
[----:B------:R-:W-:Y:S01]  /*1df0*/  IADD3 R20, R0, 0x27, RZ ;  /* 0x0000002700147810 */ /* 0x000fe20007ffe0ff */
[--C-:B------:R-:W-:Y:S01]  /*1e00*/  @!P1 IMAD.IADD R167, R167, 0x1, -R5.reuse ;  /* 0x00000001a7a79824 */ /* 0x100fe200078e0a05 */
[----:B------:R-:W-:Y:S01]  /*1e10*/  ISETP.GE.AND P1, PT, R18, RZ, PT ;  /* 0x000000ff1200720c */ /* 0x000fe20003f26270 */
[----:B------:R-:W-:Y:S01]  /*1e20*/  @!P2 IMAD.IADD R161, R161, 0x1, -R5 ;  /* 0x00000001a1a1a824 */ /* 0x000fe200078e0a05 */
[C---:B------:R-:W-:Y:S01]  /*1e30*/  ISETP.GT.U32.AND P2, PT, R5.reuse, R169, PT ;  /* 0x000000a90500720c */ /* 0x040fe20003f44070 */
[----:B------:R-:W-:Y:S01]  /*1e40*/  @!P4 IMAD.MOV R159, RZ, RZ, -R159 ;  /* 0x000000ffff9fc224 */ /* 0x000fe200078e0a9f */
[----:B------:R-:W-:Y:S01]  /*1e50*/  IABS R177, R10 ;  /* 0x0000000a00b17213 */ /* 0x000fe20000000000 */
[----:B------:R-:W-:Y:S01]  /*1e60*/  IMAD.MOV R8, RZ, RZ, -R8 ;  /* 0x000000ffff087224 */ /* 0x000fe200078e0a08 */
[----:B------:R-:W-:Y:S01]  /*1e70*/  ISETP.GT.U32.AND P4, PT, R5, R173, PT ;  /* 0x000000ad0500720c */ /* 0x000fe20003f84070 */
[--C-:B------:R-:W-:Y:S01]  /*1e80*/  @!P3 IMAD.IADD R163, R163, 0x1, -R5.reuse ;  /* 0x00000001a3a3b824 */ /* 0x100fe200078e0a05 */
[----:B------:R-:W-:Y:S01]  /*1e90*/  ISETP.GE.AND P3, PT, R16, RZ, PT ;  /* 0x000000ff1000720c */ /* 0x000fe20003f66270 */
[----:B------:R-:W-:Y:S01]  /*1ea0*/  @!P6 IMAD.IADD R171, R171, 0x1, -R5 ;  /* 0x00000001ababe824 */ /* 0x000fe200078e0a05 */
[----:B------:R-:W-:Y:S01]  /*1eb0*/  ISETP.GE.AND P6, PT, R14, RZ, PT ;  /* 0x000000ff0e00720c */ /* 0x000fe20003fc6270 */
[----:B------:R-:W-:Y:S01]  /*1ec0*/  IMAD R175, R5, R8, R175 ;  /* 0x0000000805af7224 */ /* 0x000fe200078e02af */
[----:B------:R-:W-:Y:S01]  /*1ed0*/  IADD3 R18, R0, 0x25, RZ ;  /* 0x0000002500127810 */ /* 0x000fe20007ffe0ff */
[----:B------:R-:W-:Y:S01]  /*1ee0*/  IMAD.HI.U32 R8, R6, R177, RZ ;  /* 0x000000b106087227 */ /* 0x000fe200078e00ff */
[----:B------:R-:W-:-:S02]  /*1ef0*/  IADD3 R16, R0, 0x24, RZ ;  /* 0x0000002400107810 */ /* 0x000fc40007ffe0ff */
[----:B------:R-:W-:Y:S01]  /*1f00*/  IABS R219, R18 ;  /* 0x0000001200db7213 */ /* 0x000fe20000000000 */
[----:B------:R-:W-:Y:S01]  /*1f10*/  @!P5 IMAD.MOV R165, RZ, RZ, -R165 ;  /* 0x000000ffffa5d224 */ /* 0x000fe200078e0aa5 */
[----:B------:R-:W-:Y:S01]  /*1f20*/  ISETP.GT.U32.AND P5, PT, R5, R175, PT ;  /* 0x000000af0500720c */ /* 0x000fe20003fa4070 */
[----:B------:R-:W-:Y:S01]  /*1f30*/  IMAD.MOV R8, RZ, RZ, -R8 ;  /* 0x000000ffff087224 */ /* 0x000fe200078e0a08 */
[----:B------:R-:W-:Y:S01]  /*1f40*/  IABS R185, R16 ;  /* 0x0000001000b97213 */ /* 0x000fe20000000000 */
[----:B------:R-:W-:Y:S01]  /*1f50*/  @!P1 IMAD.MOV R163, RZ, RZ, -R163 ;  /* 0x000000ffffa39224 */ /* 0x000fe200078e0aa3 */
[----:B------:R-:W-:Y:S01]  /*1f60*/  ISETP.GE.AND P1, PT, R24, RZ, PT ;  /* 0x000000ff1800720c */ /* 0x000fe20003f26270 */
[--C-:B------:R-:W-:Y:S01]  /*1f70*/  @!P2 IMAD.IADD R169, R169, 0x1, -R5.reuse ;  /* 0x00000001a9a9a824 */ /* 0x100fe200078e0a05 */
[----:B------:R-:W-:Y:S01]  /*1f80*/  ISETP.GE.AND P2, PT, R22, RZ, PT ;  /* 0x000000ff1600720c */ /* 0x000fe20003f46270 */
[----:B------:R-:W-:Y:S01]  /*1f90*/  @!P4 IMAD.IADD R173, R173, 0x1, -R5 ;  /* 0x00000001adadc824 */ /* 0x000fe200078e0a05 */
[----:B------:R-:W-:Y:S01]  /*1fa0*/  ISETP.GE.AND P4, PT, R10, RZ, PT ;  /* 0x000000ff0a00720c */ /* 0x000fe20003f86270 */
[C---:B------:R-:W-:Y:S01]  /*1fb0*/  IMAD R177, R5.reuse, R8, R177 ;  /* 0x0000000805b17224 */ /* 0x040fe200078e02b1 */
[----:B------:R-:W-:Y:S01]  /*1fc0*/  IADD3 R8, R0, 0x21, RZ ;  /* 0x0000002100087810 */ /* 0x000fe20007ffe0ff */
[----:B------:R-:W-:Y:S01]  /*1fd0*/  @!P3 IMAD.MOV R161, RZ, RZ, -R161 ;  /* 0x000000ffffa1b224 */ /* 0x000fe200078e0aa1 */
[C---:B------:R-:W-:Y:S01]  /*1fe0*/  ISETP.GT.U32.AND P3, PT, R5.reuse, R169, PT ;  /* 0x000000a90500720c */ /* 0x040fe20003f64070 */
[----:B------:R-:W-:Y:S01]  /*1ff0*/  @!P6 IMAD.MOV R173, RZ, RZ, -R173 ;  /* 0x000000ffffade224 */ /* 0x000fe200078e0aad */
[----:B------:R-:W-:Y:S01]  /*2000*/  ISETP.GT.U32.AND P6, PT, R5, R177, PT ;  /* 0x000000b10500720c */ /* 0x000fe20003fc4070 */
[----:B------:R-:W-:Y:S01]  /*2010*/  @!P5 IMAD.IADD R175, R175, 0x1, -R5 ;  /* 0x00000001afafd824 */ /* 0x000fe200078e0a05 */
[----:B------:R-:W-:Y:S01]  /*2020*/  IABS R179, R8 ;  /* 0x0000000800b37213 */ /* 0x000fe20000000000 */
[----:B------:R-:W-:Y:S01]  /*2030*/  @!P1 IMAD.MOV R171, RZ, RZ, -R171 ;  /* 0x000000ffffab9224 */ /* 0x000fe200078e0aab */
[----:B------:R-:W-:Y:S01]  /*2040*/  ISETP.GE.AND P1, PT, R8, RZ, PT ;  /* 0x000000ff0800720c */ /* 0x000fe20003f26270 */
[----:B------:R-:W-:Y:S01]  /*2050*/  @!P2 IMAD.MOV R167, RZ, RZ, -R167 ;  /* 0x000000ffffa7a224 */ /* 0x000fe200078e0aa7 */
[----:B------:R-:W-:Y:S01]  /*2060*/  IADD3 R10, R0, 0x22, RZ ;  /* 0x00000022000a7810 */ /* 0x000fe20007ffe0ff */
[----:B------:R-:W-:Y:S01]  /*2070*/  IMAD.HI.U32 R8, R6, R179, RZ ;  /* 0x000000b306087227 */ /* 0x000fe200078e00ff */
[----:B------:R-:W-:-:S02]  /*2080*/  ISETP.GT.U32.AND P5, PT, R5, R175, PT ;  /* 0x000000af0500720c */ /* 0x000fc40003fa4070 */
[----:B------:R-:W-:Y:S01]  /*2090*/  IABS R183, R10 ;  /* 0x0000000a00b77213 */ /* 0x000fe20000000000 */
[--C-:B------:R-:W-:Y:S01]  /*20a0*/  @!P3 IMAD.IADD R169, R169, 0x1, -R5.reuse ;  /* 0x00000001a9a9b824 */ /* 0x100fe200078e0a05 */
[----:B------:R-:W-:Y:S01]  /*20b0*/  ISETP.GE.AND P3, PT, R12, RZ, PT ;  /* 0x000000ff0c00720c */ /* 0x000fe20003f66270 */
[----:B------:R-:W-:Y:S01]  /*20c0*/  @!P6 IMAD.IADD R177, R177, 0x1, -R5 ;  /* 0x00000001b1b1e824 */ /* 0x000fe200078e0a05 */
[----:B------:R-:W-:Y:S01]  /*20d0*/  ISETP.GE.AND P2, PT, R25, RZ, PT ;  /* 0x000000ff1900720c */ /* 0x000fe20003f46270 */
[----:B------:R-:W-:Y:S01]  /*20e0*/  IMAD.MOV R8, RZ, RZ, -R8 ;  /* 0x000000ffff087224 */ /* 0x000fe200078e0a08 */
[----:B------:R-:W-:Y:S01]  /*20f0*/  IADD3 R12, R0, 0x23, RZ ;  /* 0x00000023000c7810 */ /* 0x000fe20007ffe0ff */
[C---:B------:R-:W-:Y:S01]  /*2100*/  IMAD.HI.U32 R14, R6.reuse, R219, RZ ;  /* 0x000000db060e7227 */ /* 0x040fe200078e00ff */
[C---:B------:R-:W-:Y:S02]  /*2110*/  ISETP.GT.U32.AND P6, PT, R5.reuse, R177, PT ;  /* 0x000000b10500720c */ /* 0x040fe40003fc4070 */
[----:B------:R-:W-:Y:S01]  /*2120*/  IABS R181, R12 ;  /* 0x0000000c00b57213 */ /* 0x000fe20000000000 */
[----:B------:R-:W-:Y:S01]  /*2130*/  IMAD R179, R5, R8, R179 ;  /* 0x0000000805b37224 */ /* 0x000fe200078e02b3 */
[----:B------:R-:W-:Y:S01]  /*2140*/  IABS R189, R20 ;  /* 0x0000001400bd7213 */ /* 0x000fe20000000000 */
[----:B------:R-:W-:Y:S01]  /*2150*/  IMAD.HI.U32 R8, R6, R183, RZ ;  /* 0x000000b706087227 */ /* 0x000fe200078e00ff */
[----:B------:R-:W-:-:S02]  /*2160*/  IADD3 R22, R0, 0x28, RZ ;  /* 0x0000002800167810 */ /* 0x000fc40007ffe0ff */
[----:B------:R-:W-:Y:S01]  /*2170*/  IADD3 R25, R0, 0x2a, RZ ;  /* 0x0000002a00197810 */ /* 0x000fe20007ffe0ff */
[----:B------:R-:W-:Y:S01]  /*2180*/  @!P5 IMAD.IADD R175, R175, 0x1, -R5 ;  /* 0x00000001afafd824 */ /* 0x000fe200078e0a05 */
[----:B------:R-:W-:Y:S01]  /*2190*/  ISETP.GE.AND P5, PT, R12, RZ, PT ;  /* 0x000000ff0c00720c */ /* 0x000fe20003fa6270 */
[----:B------:R-:W-:Y:S01]  /*21a0*/  IMAD.MOV R8, RZ, RZ, -R8 ;  /* 0x000000ffff087224 */ /* 0x000fe200078e0a08 */
[----:B------:R-:W-:Y:S01]  /*21b0*/  IABS R187, R22 ;  /* 0x0000001600bb7213 */ /* 0x000fe20000000000 */
[----:B------:R-:W-:Y:S01]  /*21c0*/  @!P3 IMAD.MOV R175, RZ, RZ, -R175 ;  /* 0x000000ffffafb224 */ /* 0x000fe200078e0aaf */
[C---:B------:R-:W-:Y:S01]  /*21d0*/  ISETP.GT.U32.AND P3, PT, R5.reuse, R179, PT ;  /* 0x000000b30500720c */ /* 0x040fe20003f64070 */
[----:B------:R-:W-:Y:S01]  /*21e0*/  IMAD R183, R5, R8, R183 ;  /* 0x0000000805b77224 */ /* 0x000fe200078e02b7 */
[----:B------:R-:W-:Y:S01]  /*21f0*/  IABS R227, R25 ;  /* 0x0000001900e37213 */ /* 0x000fe20000000000 */
[----:B------:R-:W-:Y:S01]  /*2200*/  @!P2 IMAD.MOV R169, RZ, RZ, -R169 ;  /* 0x000000ffffa9a224 */ /* 0x000fe200078e0aa9 */
[----:B------:R-:W-:Y:S01]  /*2210*/  ISETP.GE.AND P2, PT, R10, RZ, PT ;  /* 0x000000ff0a00720c */ /* 0x000fe20003f46270 */
[----:B------:R-:W-:Y:S01]  /*2220*/  @!P6 IMAD.IADD R177, R177, 0x1, -R5 ;  /* 0x00000001b1b1e824 */ /* 0x000fe200078e0a05 */
[----:B------:R-:W-:Y:S01]  /*2230*/  ISETP.GT.U32.AND P6, PT, R5, R183, PT ;  /* 0x000000b70500720c */ /* 0x000fe20003fc4070 */
[----:B------:R-:W-:Y:S01]  /*2240*/  IMAD.HI.U32 R10, R6, R181, RZ ;  /* 0x000000b5060a7227 */ /* 0x000fe200078e00ff */
[----:B------:R-:W-:-:S03]  /*2250*/  IADD3 R24, R0, 0x29, RZ ;  /* 0x0000002900187810 */ /* 0x000fc60007ffe0ff */
[----:B------:R-:W-:Y:S01]  /*2260*/  IMAD.MOV R10, RZ, RZ, -R10 ;  /* 0x000000ffff0a7224 */ /* 0x000fe200078e0a0a */
[----:B------:R-:W-:Y:S01]  /*2270*/  IABS R191, R24 ;  /* 0x0000001800bf7213 */ /* 0x000fe20000000000 */
[----:B------:R-:W-:Y:S02]  /*2280*/  @!P3 IMAD.IADD R179, R179, 0x1, -R5 ;  /* 0x00000001b3b3b824 */ /* 0x000fe400078e0a05 */
[----:B------:R-:W-:Y:S02]  /*2290*/  IMAD R181, R5, R10, R181 ;  /* 0x0000000a05b57224 */ /* 0x000fe400078e02b5 */
[----:B------:R-:W-:Y:S02]  /*22a0*/  IMAD.MOV R14, RZ, RZ, -R14 ;  /* 0x000000ffff0e7224 */ /* 0x000fe400078e0a0e */
[----:B------:R-:W-:Y:S01]  /*22b0*/  @!P6 IMAD.IADD R183, R183, 0x1, -R5 ;  /* 0x00000001b7b7e824 */ /* 0x000fe200078e0a05 */
[C---:B------:R-:W-:Y:S01]  /*22c0*/  ISETP.GT.U32.AND P3, PT, R5.reuse, R181, PT ;  /* 0x000000b50500720c */ /* 0x040fe20003f64070 */
[----:B------:R-:W-:Y:S01]  /*22d0*/  IMAD.HI.U32 R12, R6, R185, RZ ;  /* 0x000000b9060c7227 */ /* 0x000fe200078e00ff */
[----:B------:R-:W-:-:S03]  /*22e0*/  ISETP.GT.U32.AND P6, PT, R5, R179, PT ;  /* 0x000000b30500720c */ /* 0x000fc60003fc4070 */
[----:B------:R-:W-:Y:S01]  /*22f0*/  IMAD R219, R5, R14, R219 ;  /* 0x0000000e05db7224 */ /* 0x000fe200078e02db */
[----:B------:R-:W-:Y:S01]  /*2300*/  IADD3 R14, R0, 0x26, RZ ;  /* 0x00000026000e7810 */ /* 0x000fe20007ffe0ff */
[----:B------:R-:W-:Y:S02]  /*2310*/  IMAD.MOV R12, RZ, RZ, -R12 ;  /* 0x000000ffff0c7224 */ /* 0x000fe400078e0a0c */
[----:B------:R-:W-:Y:S01]  /*2320*/  IMAD.HI.U32 R10, R6, R189, RZ ;  /* 0x000000bd060a7227 */ /* 0x000fe200078e00ff */
[----:B------:R-:W-:-:S03]  /*2330*/  IABS R193, R14 ;  /* 0x0000000e00c17213 */ /* 0x000fc60000000000 */
[----:B------:R-:W-:Y:S02]  /*2340*/  IMAD R185, R5, R12, R185 ;  /* 0x0000000c05b97224 */ /* 0x000fe400078e02b9 */
[--C-:B------:R-:W-:Y:S02]  /*2350*/  @!P3 IMAD.IADD R181, R181, 0x1, -R5.reuse ;  /* 0x00000001b5b5b824 */ /* 0x100fe400078e0a05 */
[----:B------:R-:W-:Y:S01]  /*2360*/  @!P6 IMAD.IADD R179, R179, 0x1, -R5 ;  /* 0x00000001b3b3e824 */ /* 0x000fe200078e0a05 */
[C---:B------:R-:W-:Y:S01]  /*2370*/  ISETP.GT.U32.AND P6, PT, R5.reuse, R185, PT ;  /* 0x000000b90500720c */ /* 0x040fe20003fc4070 */
[----:B------:R-:W-:Y:S01]  /*2380*/  IMAD.HI.U32 R8, R6, R193, RZ ;  /* 0x000000c106087227 */ /* 0x000fe200078e00ff */
[----:B------:R-:W-:-:S03]  /*2390*/  ISETP.GT.U32.AND P3, PT, R5, R181, PT ;  /* 0x000000b50500720c */ /* 0x000fc60003f64070 */
[----:B------:R-:W-:Y:S02]  /*23a0*/  IMAD.MOV R8, RZ, RZ, -R8 ;  /* 0x000000ffff087224 */ /* 0x000fe400078e0a08 */
[----:B------:R-:W-:Y:S02]  /*23b0*/  IMAD.MOV R10, RZ, RZ, -R10 ;  /* 0x000000ffff0a7224 */ /* 0x000fe400078e0a0a */
[C---:B------:R-:W-:Y:S02]  /*23c0*/  IMAD R193, R5.reuse, R8, R193 ;  /* 0x0000000805c17224 */ /* 0x040fe400078e02c1 */
[----:B------:R-:W-:Y:S02]  /*23d0*/  IMAD R189, R5, R10, R189 ;  /* 0x0000000a05bd7224 */ /* 0x000fe400078e02bd */
[----:B------:R-:W-:-:S04]  /*23e0*/  IMAD.HI.U32 R8, R6, R187, RZ ;  /* 0x000000bb06087227 */ /* 0x000fc800078e00ff */
[----:B------:R-:W-:Y:S01]  /*23f0*/  @!P4 IMAD.MOV R177, RZ, RZ, -R177 ;  /* 0x000000ffffb1c224 */ /* 0x000fe200078e0ab1 */
[----:B------:R-:W-:Y:S01]  /*2400*/  ISETP.GT.U32.AND P4, PT, R5, R183, PT ;  /* 0x000000b70500720c */ /* 0x000fe20003f84070 */
[----:B------:R-:W-:Y:S02]  /*2410*/  IMAD.MOV R8, RZ, RZ, -R8 ;  /* 0x000000ffff087224 */ /* 0x000fe400078e0a08 */
[--C-:B------:R-:W-:Y:S01]  /*2420*/  @!P6 IMAD.IADD R185, R185, 0x1, -R5.reuse ;  /* 0x00000001b9b9e824 */ /* 0x100fe200078e0a05 */
[----:B------:R-:W-:Y:S01]  /*2430*/  ISETP.GT.U32.AND P6, PT, R5, R189, PT ;  /* 0x000000bd0500720c */ /* 0x000fe20003fc4070 */
[----:B------:R-:W-:Y:S01]  /*2440*/  @!P3 IMAD.IADD R181, R181, 0x1, -R5 ;  /* 0x00000001b5b5b824 */ /* 0x000fe200078e0a05 */
[C---:B------:R-:W-:Y:S01]  /*2450*/  ISETP.GT.U32.AND P3, PT, R5.reuse, R193, PT ;  /* 0x000000c10500720c */ /* 0x040fe20003f64070 */
[----:B------:R-:W-:Y:S02]  /*2460*/  IMAD R187, R5, R8, R187 ;  /* 0x0000000805bb7224 */ /* 0x000fe400078e02bb */
[----:B------:R-:W-:-:S04]  /*2470*/  IMAD.HI.U32 R12, R6, R227, RZ ;  /* 0x000000e3060c7227 */ /* 0x000fc800078e00ff */
[----:B------:R-:W-:Y:S01]  /*2480*/  @!P5 IMAD.MOV R181, RZ, RZ, -R181 ;  /* 0x000000ffffb5d224 */ /* 0x000fe200078e0ab5 */
[----:B------:R-:W-:Y:S01]  /*2490*/  ISETP.GT.U32.AND P5, PT, R5, R187, PT ;  /* 0x000000bb0500720c */ /* 0x000fe20003fa4070 */
[----:B------:R-:W-:Y:S02]  /*24a0*/  IMAD.MOV R12, RZ, RZ, -R12 ;  /* 0x000000ffff0c7224 */ /* 0x000fe400078e0a0c */
[----:B------:R-:W-:Y:S01]  /*24b0*/  @!P4 IMAD.IADD R183, R183, 0x1, -R5 ;  /* 0x00000001b7b7c824 */ /* 0x000fe200078e0a05 */
[C---:B------:R-:W-:Y:S01]  /*24c0*/  ISETP.GT.U32.AND P4, PT, R5.reuse, R219, PT ;  /* 0x000000db0500720c */ /* 0x040fe20003f84070 */
[----:B------:R-:W-:Y:S01]  /*24d0*/  IMAD R227, R5, R12, R227 ;  /* 0x0000000c05e37224 */ /* 0x000fe200078e02e3 */
[----:B------:R-:W-:Y:S01]  /*24e0*/  IADD3 R12, R0, 0x2b, RZ ;  /* 0x0000002b000c7810 */ /* 0x000fe20007ffe0ff */
[----:B------:R-:W-:Y:S02]  /*24f0*/  @!P6 IMAD.IADD R189, R189, 0x1, -R5 ;  /* 0x00000001bdbde824 */ /* 0x000fe400078e0a05 */
[----:B------:R-:W-:Y:S01]  /*2500*/  @!P2 IMAD.MOV R183, RZ, RZ, -R183 ;  /* 0x000000ffffb7a224 */ /* 0x000fe200078e0ab7 */
[----:B------:R-:W-:Y:S01]  /*2510*/  IABS R231, R12 ;  /* 0x0000000c00e77213 */ /* 0x000fe20000000000 */
[----:B------:R-:W-:Y:S01]  /*2520*/  IMAD.HI.U32 R10, R6, R191, RZ ;  /* 0x000000bf060a7227 */ /* 0x000fe200078e00ff */
[----:B------:R-:W-:-:S03]  /*2530*/  ISETP.GT.U32.AND P2, PT, R5, R189, PT ;  /* 0x000000bd0500720c */ /* 0x000fc60003f44070 */
[----:B------:R-:W-:Y:S01]  /*2540*/  @!P1 IMAD.MOV R179, RZ, RZ, -R179 ;  /* 0x000000ffffb39224 */ /* 0x000fe200078e0ab3 */
[----:B------:R-:W-:Y:S01]  /*2550*/  ISETP.GT.U32.AND P1, PT, R5, R185, PT ;  /* 0x000000b90500720c */ /* 0x000fe20003f24070 */
[----:B------:R-:W-:Y:S01]  /*2560*/  @!P5 IMAD.IADD R187, R187, 0x1, -R5 ;  /* 0x00000001bbbbd824 */ /* 0x000fe200078e0a05 */
[----:B------:R-:W-:Y:S01]  /*2570*/  ISETP.GE.AND P5, PT, R20, RZ, PT ;  /* 0x000000ff1400720c */ /* 0x000fe20003fa6270 */
[----:B------:R-:W-:Y:S01]  /*2580*/  IMAD.MOV R10, RZ, RZ, -R10 ;  /* 0x000000ffff0a7224 */ /* 0x000fe200078e0a0a */
[----:B------:R-:W-:Y:S01]  /*2590*/  IADD3 R20, R0, 0x34, RZ ;  /* 0x0000003400147810 */ /* 0x000fe20007ffe0ff */
[----:B------:R-:W-:-:S03]  /*25a0*/  IMAD.HI.U32 R8, R6, R231, RZ ;  /* 0x000000e706087227 */ /* 0x000fc600078e00ff */
[----:B------:R-:W-:Y:S01]  /*25b0*/  IABS R251, R20 ;  /* 0x0000001400fb7213 */ /* 0x000fe20000000000 */
[----:B------:R-:W-:Y:S02]  /*25c0*/  IMAD R191, R5, R10, R191 ;  /* 0x0000000a05bf7224 */ /* 0x000fe400078e02bf */
[----:B------:R-:W-:Y:S02]  /*25d0*/  IMAD.MOV R10, RZ, RZ, -R8 ;  /* 0x000000ffff0a7224 */ /* 0x000fe400078e0a08 */
[----:B------:R-:W-:Y:S01]  /*25e0*/  @!P2 IMAD.IADD R189, R189, 0x1, -R5 ;  /* 0x00000001bdbda824 */ /* 0x000fe200078e0a05 */
[----:B------:R-:W-:Y:S01]  /*25f0*/  ISETP.GE.AND P2, PT, R14, RZ, PT ;  /* 0x000000ff0e00720c */ /* 0x000fe20003f46270 */
[----:B------:R-:W-:Y:S01]  /*2600*/  IMAD R231, R5, R10, R231 ;  /* 0x0000000a05e77224 */ /* 0x000fe200078e02e7 */
[----:B------:R-:W-:Y:S01]  /*2610*/  IADD3 R14, R0, 0x2d, RZ ;  /* 0x0000002d000e7810 */ /* 0x000fe20007ffe0ff */
[--C-:B------:R-:W-:Y:S01]  /*2620*/  @!P4 IMAD.IADD R219, R219, 0x1, -R5.reuse ;  /* 0x00000001dbdbc824 */ /* 0x100fe200078e0a05 */
[----:B------:R-:W-:Y:S01]  /*2630*/  ISETP.GE.AND P4, PT, R16, RZ, PT ;  /* 0x000000ff1000720c */ /* 0x000fe20003f86270 */
[----:B------:R-:W-:Y:S01]  /*2640*/  @!P1 IMAD.IADD R185, R185, 0x1, -R5 ;  /* 0x00000001b9b99824 */ /* 0x000fe200078e0a05 */
[C---:B------:R-:W-:Y:S01]  /*2650*/  ISETP.GT.U32.AND P1, PT, R5.reuse, R191, PT ;  /* 0x000000bf0500720c */ /* 0x040fe20003f24070 */
[----:B------:R-:W-:Y:S01]  /*2660*/  @!P5 IMAD.MOV R189, RZ, RZ, -R189 ;  /* 0x000000ffffbdd224 */ /* 0x000fe200078e0abd */
[----:B------:R-:W-:Y:S01]  /*2670*/  ISETP.GT.U32.AND P5, PT, R5, R231, PT ;  /* 0x000000e70500720c */ /* 0x000fe20003fa4070 */
[----:B------:R-:W-:Y:S01]  /*2680*/  @!P3 IMAD.IADD R193, R193, 0x1, -R5 ;  /* 0x00000001c1c1b824 */ /* 0x000fe200078e0a05 */
[----:B------:R-:W-:Y:S01]  /*2690*/  IADD3 R16, R0, 0x2c, RZ ;  /* 0x0000002c00107810 */ /* 0x000fe20007ffe0ff */
[----:B------:R-:W-:Y:S01]  /*26a0*/  IMAD R195, R244, 0x2, R194 ;  /* 0x00000002f4c37824 */ /* 0x000fe200078e02c2 */
[----:B------:R-:W-:-:S02]  /*26b0*/  IABS R233, R14 ;  /* 0x0000000e00e97213 */ /* 0x000fc40000000000 */
[----:B------:R-:W-:Y:S01]  /*26c0*/  IABS R229, R16 ;  /* 0x0000001000e57213 */ /* 0x000fe20000000000 */
[----:B------:R-:W-:Y:S01]  /*26d0*/  IMAD R196, R244, 0x2, R195 ;  /* 0x00000002f4c47824 */ /* 0x000fe200078e02c3 */
[C---:B------:R-:W-:Y:S01]  /*26e0*/  ISETP.GT.U32.AND P6, PT, R5.reuse, R193, PT ;  /* 0x000000c10500720c */ /* 0x040fe20003fc4070 */
[----:B------:R-:W-:Y:S01]  /*26f0*/  @!P4 IMAD.MOV R185, RZ, RZ, -R185 ;  /* 0x000000ffffb9c224 */ /* 0x000fe200078e0ab9 */
[----:B------:R-:W-:Y:S01]  /*2700*/  ISETP.GT.U32.AND P3, PT, R5, R219, PT ;  /* 0x000000db0500720c */ /* 0x000fe20003f64070 */
[----:B------:R-:W-:-:S04]  /*2710*/  IMAD.HI.U32 R8, R6, R229, RZ ;  /* 0x000000e506087227 */ /* 0x000fc800078e00ff */
[--C-:B------:R-:W-:Y:S01]  /*2720*/  @!P1 IMAD.IADD R191, R191, 0x1, -R5.reuse ;  /* 0x00000001bfbf9824 */ /* 0x100fe200078e0a05 */
[----:B------:R-:W-:Y:S01]  /*2730*/  ISETP.GE.AND P1, PT, R22, RZ, PT ;  /* 0x000000ff1600720c */ /* 0x000fe20003f26270 */
[--C-:B------:R-:W-:Y:S01]  /*2740*/  @!P5 IMAD.IADD R231, R231, 0x1, -R5.reuse ;  /* 0x00000001e7e7d824 */ /* 0x100fe200078e0a05 */
[----:B------:R-:W-:Y:S01]  /*2750*/  IADD3 R22, R0, 0x35, RZ ;  /* 0x0000003500167810 */ /* 0x000fe20007ffe0ff */
[----:B------:R-:W-:Y:S01]  /*2760*/  IMAD.MOV R8, RZ, RZ, -R8 ;  /* 0x000000ffff087224 */ /* 0x000fe200078e0a08 */
[----:B------:R-:W-:Y:S01]  /*2770*/  ISETP.GT.U32.AND P4, PT, R5, R191, PT ;  /* 0x000000bf0500720c */ /* 0x000fe20003f84070 */
[----:B------:R-:W-:Y:S01]  /*2780*/  @!P6 IMAD.IADD R193, R193, 0x1, -R5 ;  /* 0x00000001c1c1e824 */ /* 0x000fe200078e0a05 */
[C---:B------:R-:W-:Y:S01]  /*2790*/  ISETP.GT.U32.AND P5, PT, R5.reuse, R231, PT ;  /* 0x000000e70500720c */ /* 0x040fe20003fa4070 */
[C---:B------:R-:W-:Y:S01]  /*27a0*/  IMAD R229, R5.reuse, R8, R229 ;  /* 0x0000000805e57224 */ /* 0x040fe200078e02e5 */
[----:B------:R-:W-:Y:S01]  /*27b0*/  ISETP.GT.U32.AND P6, PT, R5, R227, PT ;  /* 0x000000e30500720c */ /* 0x000fe20003fc4070 */
[----:B------:R-:W-:Y:S01]  /*27c0*/  IMAD.HI.U32 R8, R6, R233, RZ ;  /* 0x000000e906087227 */ /* 0x000fe200078e00ff */
[----:B------:R-:W-:-:S03]  /*27d0*/  IABS R247, R22 ;  /* 0x0000001600f77213 */ /* 0x000fc60000000000 */
[----:B------:R-:W-:Y:S02]  /*27e0*/  IMAD.MOV R10, RZ, RZ, -R8 ;  /* 0x000000ffff0a7224 */ /* 0x000fe400078e0a08 */
[----:B------:R-:W-:Y:S01]  /*27f0*/  @!P3 IMAD.IADD R219, R219, 0x1, -R5 ;  /* 0x00000001dbdbb824 */ /* 0x000fe200078e0a05 */
[----:B------:R-:W-:Y:S01]  /*2800*/  ISETP.GE.AND P3, PT, R18, RZ, PT ;  /* 0x000000ff1200720c */ /* 0x000fe20003f66270 */
[----:B------:R-:W-:Y:S01]  /*2810*/  IMAD R233, R5, R10, R233 ;  /* 0x0000000a05e97224 */ /* 0x000fe200078e02e9 */
[----:B------:R-:W-:Y:S01]  /*2820*/  IADD3 R18, R0, 0x2e, RZ ;  /* 0x0000002e00127810 */ /* 0x000fe20007ffe0ff */
[--C-:B------:R-:W-:Y:S01]  /*2830*/  @!P4 IMAD.IADD R191, R191, 0x1, -R5.reuse ;  /* 0x00000001bfbfc824 */ /* 0x100fe200078e0a05 */
[----:B------:R-:W-:Y:S01]  /*2840*/  ISETP.GT.U32.AND P4, PT, R5, R229, PT ;  /* 0x000000e50500720c */ /* 0x000fe20003f84070 */
[----:B------:R-:W-:Y:S01]  /*2850*/  @!P5 IMAD.IADD R231, R231, 0x1, -R5 ;  /* 0x00000001e7e7d824 */ /* 0x000fe200078e0a05 */
[----:B------:R-:W-:Y:S01]  /*2860*/  ISETP.GT.U32.AND P5, PT, R5, R233, PT ;  /* 0x000000e90500720c */ /* 0x000fe20003fa4070 */
[----:B------:R-:W-:Y:S01]  /*2870*/  @!P2 IMAD.MOV R193, RZ, RZ, -R193 ;  /* 0x000000ffffc1a224 */ /* 0x000fe200078e0ac1 */
[----:B------:R-:W-:Y:S01]  /*2880*/  ISETP.GE.AND P2, PT, R24, RZ, PT ;  /* 0x000000ff1800720c */ /* 0x000fe20003f46270 */
[----:B------:R-:W-:Y:S01]  /*2890*/  @!P6 IMAD.IADD R227, R227, 0x1, -R5 ;  /* 0x00000001e3e3e824 */ /* 0x000fe200078e0a05 */
[C---:B------:R-:W-:Y:S01]  /*28a0*/  ISETP.GT.U32.AND P6, PT, R5.reuse, R187, PT ;  /* 0x000000bb0500720c */ /* 0x040fe20003fc4070 */
[----:B------:R-:W-:Y:S01]  /*28b0*/  IMAD R197, R244, 0x2, R196 ;  /* 0x00000002f4c57824 */ /* 0x000fe200078e02c4 */
[----:B------:R-:W-:Y:S01]  /*28c0*/  IABS R235, R18 ;  /* 0x0000001200eb7213 */ /* 0x000fe20000000000 */
[----:B------:R-:W-:Y:S01]  /*28d0*/  @!P3 IMAD.MOV R219, RZ, RZ, -R219 ;  /* 0x000000ffffdbb224 */ /* 0x000fe200078e0adb */
[----:B------:R-:W-:Y:S01]  /*28e0*/  IADD3 R10, R0, 0x2f, RZ ;  /* 0x0000002f000a7810 */ /* 0x000fe20007ffe0ff */
[----:B------:R-:W-:Y:S01]  /*28f0*/  IMAD R198, R244, 0x2, R197 ;  /* 0x00000002f4c67824 */ /* 0x000fe200078e02c5 */
[----:B------:R-:W-:Y:S01]  /*2900*/  ISETP.GT.U32.AND P3, PT, R5, R227, PT ;  /* 0x000000e30500720c */ /* 0x000fe20003f64070 */
[----:B------:R-:W-:Y:S01]  /*2910*/  IMAD.HI.U32 R8, R6, R235, RZ ;  /* 0x000000eb06087227 */ /* 0x000fe200078e00ff */
[----:B------:R-:W-:-:S03]  /*2920*/  IABS R237, R10 ;  /* 0x0000000a00ed7213 */ /* 0x000fc60000000000 */
[--C-:B------:R-:W-:Y:S01]  /*2930*/  @!P4 IMAD.IADD R229, R229, 0x1, -R5.reuse ;  /* 0x00000001e5e5c824 */ /* 0x100fe200078e0a05 */
[----:B------:R-:W-:Y:S01]  /*2940*/  ISETP.GE.AND P4, PT, R14, RZ, PT ;  /* 0x000000ff0e00720c */ /* 0x000fe20003f86270 */
[----:B------:R-:W-:Y:S01]  /*2950*/  @!P5 IMAD.IADD R233, R233, 0x1, -R5 ;  /* 0x00000001e9e9d824 */ /* 0x000fe200078e0a05 */
[----:B------:R-:W-:Y:S01]  /*2960*/  IADD3 R14, R0, 0x30, RZ ;  /* 0x00000030000e7810 */ /* 0x000fe20007ffe0ff */
[----:B------:R-:W-:Y:S02]  /*2970*/  IMAD.MOV R8, RZ, RZ, -R8 ;  /* 0x000000ffff087224 */ /* 0x000fe400078e0a08 */
[----:B------:R-:W-:Y:S01]  /*2980*/  @!P2 IMAD.MOV R191, RZ, RZ, -R191 ;  /* 0x000000ffffbfa224 */ /* 0x000fe200078e0abf */
[----:B------:R-:W-:Y:S01]  /*2990*/  ISETP.GT.U32.AND P2, PT, R5, R229, PT ;  /* 0x000000e50500720c */ /* 0x000fe20003f44070 */
[----:B------:R-:W-:Y:S01]  /*29a0*/  @!P6 IMAD.IADD R187, R187, 0x1, -R5 ;  /* 0x00000001bbbbe824 */ /* 0x000fe200078e0a05 */
[C---:B------:R-:W-:Y:S01]  /*29b0*/  ISETP.GT.U32.AND P5, PT, R5.reuse, R233, PT ;  /* 0x000000e90500720c */ /* 0x040fe20003fa4070 */
[----:B------:R-:W-:Y:S01]  /*29c0*/  IMAD R235, R5, R8, R235 ;  /* 0x0000000805eb7224 */ /* 0x000fe200078e02eb */
[----:B------:R-:W-:Y:S01]  /*29d0*/  ISETP.GE.AND P6, PT, R25, RZ, PT ;  /* 0x000000ff1900720c */ /* 0x000fe20003fc6270 */
[----:B------:R-:W-:Y:S01]  /*29e0*/  IMAD.HI.U32 R8, R6, R237, RZ ;  /* 0x000000ed06087227 */ /* 0x000fe200078e00ff */
[----:B------:R-:W-:-:S02]  /*29f0*/  IABS R239, R14 ;  /* 0x0000000e00ef7213 */ /* 0x000fc40000000000 */
[----:B------:R-:W-:Y:S01]  /*2a00*/  IADD3 R25, R0, 0x39, RZ ;  /* 0x0000003900197810 */ /* 0x000fe20007ffe0ff */
[----:B------:R-:W-:Y:S01]  /*2a10*/  @!P1 IMAD.MOV R187, RZ, RZ, -R187 ;  /* 0x000000ffffbb9224 */ /* 0x000fe200078e0abb */
[----:B------:R-:W-:Y:S01]  /*2a20*/  ISETP.GE.AND P1, PT, R16, RZ, PT ;  /* 0x000000ff1000720c */ /* 0x000fe20003f26270 */
[----:B------:R-:W-:Y:S01]  /*2a30*/  IMAD.MOV R8, RZ, RZ, -R8 ;  /* 0x000000ffff087224 */ /* 0x000fe200078e0a08 */
[----:B------:R-:W-:Y:S01]  /*2a40*/  IADD3 R16, R0, 0x31, RZ ;  /* 0x0000003100107810 */ /* 0x000fe20007ffe0ff */
[----:B------:R-:W-:Y:S01]  /*2a50*/  @!P3 IMAD.IADD R227, R227, 0x1, -R5 ;  /* 0x00000001e3e3b824 */ /* 0x000fe200078e0a05 */
[----:B------:R-:W-:Y:S01]  /*2a60*/  ISETP.GE.AND P3, PT, R12, RZ, PT ;  /* 0x000000ff0c00720c */ /* 0x000fe20003f66270 */
[----:B------:R-:W-:Y:S01]  /*2a70*/  IMAD R237, R5, R8, R237 ;  /* 0x0000000805ed7224 */ /* 0x000fe200078e02ed */
[----:B------:R-:W-:Y:S01]  /*2a80*/  IABS R241, R16 ;  /* 0x0000001000f17213 */ /* 0x000fe20000000000 */
[--C-:B------:R-:W-:Y:S01]  /*2a90*/  @!P2 IMAD.IADD R229, R229, 0x1, -R5.reuse ;  /* 0x00000001e5e5a824 */ /* 0x100fe200078e0a05 */
[----:B------:R-:W-:Y:S01]  /*2aa0*/  ISETP.GT.U32.AND P2, PT, R5, R235, PT ;  /* 0x000000eb0500720c */ /* 0x000fe20003f44070 */
[----:B------:R-:W-:Y:S01]  /*2ab0*/  @!P5 IMAD.IADD R233, R233, 0x1, -R5 ;  /* 0x00000001e9e9d824 */ /* 0x000fe200078e0a05 */
[----:B------:R-:W-:Y:S01]  /*2ac0*/  ISETP.GT.U32.AND P5, PT, R5, R237, PT ;  /* 0x000000ed0500720c */ /* 0x000fe20003fa4070 */
[----:B------:R-:W-:-:S04]  /*2ad0*/  IMAD.HI.U32 R12, R6, R241, RZ ;  /* 0x000000f1060c7227 */ /* 0x000fc800078e00ff */
[----:B------:R-:W-:Y:S02]  /*2ae0*/  IMAD.MOV R12, RZ, RZ, -R12 ;  /* 0x000000ffff0c7224 */ /* 0x000fe400078e0a0c */
[----:B------:R-:W-:Y:S01]  /*2af0*/  @!P3 IMAD.MOV R231, RZ, RZ, -R231 ;  /* 0x000000ffffe7b224 */ /* 0x000fe200078e0ae7 */
[----:B------:R-:W-:Y:S01]  /*2b00*/  ISETP.GE.AND P3, PT, R10, RZ, PT ;  /* 0x000000ff0a00720c */ /* 0x000fe20003f66270 */
[----:B------:R-:W-:Y:S02]  /*2b10*/  IMAD R241, R5, R12, R241 ;  /* 0x0000000c05f17224 */ /* 0x000fe400078e02f1 */
[--C-:B------:R-:W-:Y:S02]  /*2b20*/  @!P2 IMAD.IADD R235, R235, 0x1, -R5.reuse ;  /* 0x00000001ebeba824 */ /* 0x100fe400078e0a05 */
[----:B------:R-:W-:Y:S01]  /*2b30*/  @!P5 IMAD.IADD R237, R237, 0x1, -R5 ;  /* 0x00000001ededd824 */ /* 0x000fe200078e0a05 */
[C---:B------:R-:W-:Y:S01]  /*2b40*/  ISETP.GT.U32.AND P5, PT, R5.reuse, R241, PT ;  /* 0x000000f10500720c */ /* 0x040fe20003fa4070 */
[----:B------:R-:W-:Y:S01]  /*2b50*/  @!P1 IMAD.MOV R229, RZ, RZ, -R229 ;  /* 0x000000ffffe59224 */ /* 0x000fe200078e0ae5 */
[----:B------:R-:W-:Y:S01]  /*2b60*/  ISETP.GT.U32.AND P2, PT, R5, R235, PT ;  /* 0x000000eb0500720c */ /* 0x000fe20003f44070 */
[----:B------:R-:W-:Y:S01]  /*2b70*/  IMAD.HI.U32 R10, R6, R239, RZ ;  /* 0x000000ef060a7227 */ /* 0x000fe200078e00ff */
[----:B------:R-:W-:-:S02]  /*2b80*/  ISETP.GE.AND P1, PT, R14, RZ, PT ;  /* 0x000000ff0e00720c */ /* 0x000fc40003f26270 */
[----:B------:R-:W-:Y:S01]  /*2b90*/  IADD3 R14, R0, 0x32, RZ ;  /* 0x00000032000e7810 */ /* 0x000fe20007ffe0ff */
[----:B------:R-:W-:Y:S01]  /*2ba0*/  @!P6 IMAD.MOV R227, RZ, RZ, -R227 ;  /* 0x000000ffffe3e224 */ /* 0x000fe200078e0ae3 */
[----:B------:R-:W-:Y:S01]  /*2bb0*/  ISETP.GE.AND P6, PT, R18, RZ, PT ;  /* 0x000000ff1200720c */ /* 0x000fe20003fc6270 */
[----:B------:R-:W-:Y:S01]  /*2bc0*/  IMAD.MOV R10, RZ, RZ, -R10 ;  /* 0x000000ffff0a7224 */ /* 0x000fe200078e0a0a */
[----:B------:R-:W-:Y:S01]  /*2bd0*/  IABS R243, R14 ;  /* 0x0000000e00f37213 */ /* 0x000fe20000000000 */
[----:B------:R-:W-:Y:S01]  /*2be0*/  @!P4 IMAD.MOV R233, RZ, RZ, -R233 ;  /* 0x000000ffffe9c224 */ /* 0x000fe200078e0ae9 */
[----:B------:R-:W-:Y:S01]  /*2bf0*/  IADD3 R18, R0, 0x33, RZ ;  /* 0x0000003300127810 */ /* 0x000fe20007ffe0ff */
[C---:B------:R-:W-:Y:S01]  /*2c00*/  IMAD R239, R5.reuse, R10, R239 ;  /* 0x0000000a05ef7224 */ /* 0x040fe200078e02ef */
[----:B------:R-:W-:Y:S01]  /*2c10*/  ISETP.GT.U32.AND P4, PT, R5, R237, PT ;  /* 0x000000ed0500720c */ /* 0x000fe20003f84070 */
[----:B------:R-:W-:Y:S01]  /*2c20*/  @!P5 IMAD.IADD R241, R241, 0x1, -R5 ;  /* 0x00000001f1f1d824 */ /* 0x000fe200078e0a05 */
[----:B------:R-:W-:Y:S01]  /*2c30*/  IABS R245, R18 ;  /* 0x0000001200f57213 */ /* 0x000fe20000000000 */
[----:B------:R-:W-:-:S03]  /*2c40*/  IMAD.HI.U32 R8, R6, R243, RZ ;  /* 0x000000f306087227 */ /* 0x000fc600078e00ff */
[----:B------:R-:W-:Y:S01]  /*2c50*/  ISETP.GT.U32.AND P5, PT, R5, R241, PT ;  /* 0x000000f10500720c */ /* 0x000fe20003fa4070 */
[----:B------:R-:W-:Y:S01]  /*2c60*/  @!P2 IMAD.IADD R235, R235, 0x1, -R5 ;  /* 0x00000001ebeba824 */ /* 0x000fe200078e0a05 */
[----:B------:R-:W-:Y:S01]  /*2c70*/  ISETP.GT.U32.AND P2, PT, R5, R239, PT ;  /* 0x000000ef0500720c */ /* 0x000fe20003f44070 */
[----:B------:R-:W-:Y:S02]  /*2c80*/  IMAD.MOV R8, RZ, RZ, -R8 ;  /* 0x000000ffff087224 */ /* 0x000fe400078e0a08 */
[----:B------:R-:W-:-:S04]  /*2c90*/  IMAD.HI.U32 R10, R6, R251, RZ ;  /* 0x000000fb060a7227 */ /* 0x000fc800078e00ff */
[----:B------:R-:W-:Y:S01]  /*2ca0*/  @!P6 IMAD.MOV R235, RZ, RZ, -R235 ;  /* 0x000000ffffebe224 */ /* 0x000fe200078e0aeb */
[----:B------:R-:W-:Y:S01]  /*2cb0*/  ISETP.GE.AND P6, PT, R16, RZ, PT ;  /* 0x000000ff1000720c */ /* 0x000fe20003fc6270 */
[----:B------:R-:W-:Y:S01]  /*2cc0*/  IMAD R243, R5, R8, R243 ;  /* 0x0000000805f37224 */ /* 0x000fe200078e02f3 */
[----:B------:R-:W-:Y:S01]  /*2cd0*/  IABS R16, R29 ;  /* 0x0000001d00107213 */ /* 0x000fe20000000000 */
[----:B------:R-:W-:-:S04]  /*2ce0*/  IMAD.HI.U32 R8, R6, R245, RZ ;  /* 0x000000f506087227 */ /* 0x000fc800078e00ff */
[----:B------:R-:W-:-:S04]  /*2cf0*/  IMAD.HI.U32 R12, R6, R247, RZ ;  /* 0x000000f7060c7227 */ /* 0x000fc800078e00ff */
[----:B------:R-:W-:Y:S02]  /*2d00*/  IMAD.MOV R10, RZ, RZ, -R10 ;  /* 0x000000ffff0a7224 */ /* 0x000fe400078e0a0a */
[----:B------:R-:W-:Y:S01]  /*2d10*/  @!P4 IMAD.IADD R237, R237, 0x1, -R5 ;  /* 0x00000001ededc824 */ /* 0x000fe200078e0a05 */
[C---:B------:R-:W-:Y:S01]  /*2d20*/  ISETP.GT.U32.AND P4, PT, R5.reuse, R243, PT ;  /* 0x000000f30500720c */ /* 0x040fe20003f84070 */
[----:B------:R-:W-:Y:S02]  /*2d30*/  IMAD.MOV R8, RZ, RZ, -R8 ;  /* 0x000000ffff087224 */ /* 0x000fe400078e0a08 */
[----:B------:R-:W-:Y:S02]  /*2d40*/  IMAD.MOV R12, RZ, RZ, -R12 ;  /* 0x000000ffff0c7224 */ /* 0x000fe400078e0a0c */
[----:B------:R-:W-:Y:S01]  /*2d50*/  IMAD R251, R5, R10, R251 ;  /* 0x0000000a05fb7224 */ /* 0x000fe200078e02fb */
[----:B------:R-:W-:Y:S01]  /*2d60*/  IADD3 R10, R0, 0x36, RZ ;  /* 0x00000036000a7810 */ /* 0x000fe20007ffe0ff */
[----:B------:R-:W-:-:S02]  /*2d70*/  @!P2 IMAD.IADD R239, R239, 0x1, -R5 ;  /* 0x00000001efefa824 */ /* 0x000fc400078e0a05 */
[C---:B------:R-:W-:Y:S01]  /*2d80*/  IMAD R245, R5.reuse, R8, R245 ;  /* 0x0000000805f57224 */ /* 0x040fe200078e02f5 */
[----:B------:R-:W-:Y:S01]  /*2d90*/  IABS R249, R10 ;  /* 0x0000000a00f97213 */ /* 0x000fe20000000000 */
[C---:B------:R-:W-:Y:S01]  /*2da0*/  IMAD R247, R5.reuse, R12, R247 ;  /* 0x0000000c05f77224 */ /* 0x040fe200078e02f7 */
[----:B------:R-:W-:Y:S01]  /*2db0*/  ISETP.GT.U32.AND P2, PT, R5, R239, PT ;  /* 0x000000ef0500720c */ /* 0x000fe20003f44070 */
[----:B------:R-:W-:Y:S01]  /*2dc0*/  @!P5 IMAD.IADD R241, R241, 0x1, -R5 ;  /* 0x00000001f1f1d824 */ /* 0x000fe200078e0a05 */
[C---:B------:R-:W-:Y:S01]  /*2dd0*/  ISETP.GT.U32.AND P5, PT, R5.reuse, R251, PT ;  /* 0x000000fb0500720c */ /* 0x040fe20003fa4070 */
[----:B------:R-:W-:Y:S01]  /*2de0*/  @!P3 IMAD.MOV R237, RZ, RZ, -R237 ;  /* 0x000000ffffedb224 */ /* 0x000fe200078e0aed */
[C---:B------:R-:W-:Y:S01]  /*2df0*/  ISETP.GT.U32.AND P3, PT, R5.reuse, R245, PT ;  /* 0x000000f50500720c */ /* 0x040fe20003f64070 */
[----:B------:R-:W-:Y:S01]  /*2e00*/  @!P6 IMAD.MOV R241, RZ, RZ, -R241 ;  /* 0x000000fffff1e224 */ /* 0x000fe200078e0af1 */
[----:B------:R-:W-:Y:S01]  /*2e10*/  ISETP.GT.U32.AND P6, PT, R5, R247, PT ;  /* 0x000000f70500720c */ /* 0x000fe20003fc4070 */
[----:B------:R-:W-:Y:S01]  /*2e20*/  @!P4 IMAD.IADD R243, R243, 0x1, -R5 ;  /* 0x00000001f3f3c824 */ /* 0x000fe200078e0a05 */
[----:B------:R-:W-:Y:S01]  /*2e30*/  IADD3 R12, R0, 0x37, RZ ;  /* 0x00000037000c7810 */ /* 0x000fe20007ffe0ff */
[----:B------:R-:W-:-:S03]  /*2e40*/  IMAD.HI.U32 R8, R6, R249, RZ ;  /* 0x000000f906087227 */ /* 0x000fc600078e00ff */
[----:B------:R-:W-:Y:S01]  /*2e50*/  ISETP.GT.U32.AND P4, PT, R5, R243, PT ;  /* 0x000000f30500720c */ /* 0x000fe20003f84070 */
[----:B------:R-:W-:Y:S01]  /*2e60*/  IMAD.MOV R8, RZ, RZ, -R8 ;  /* 0x000000ffff087224 */ /* 0x000fe200078e0a08 */
[----:B------:R-:W-:Y:S01]  /*2e70*/  IABS R26, R12 ;  /* 0x0000000c001a7213 */ /* 0x000fe20000000000 */
[--C-:B------:R-:W-:Y:S02]  /*2e80*/  @!P5 IMAD.IADD R251, R251, 0x1, -R5.reuse ;  /* 0x00000001fbfbd824 */ /* 0x100fe400078e0a05 */
[--C-:B------:R-:W-:Y:S01]  /*2e90*/  @!P2 IMAD.IADD R239, R239, 0x1, -R5.reuse ;  /* 0x00000001efefa824 */ /* 0x100fe200078e0a05 */
[----:B------:R-:W-:Y:S01]  /*2ea0*/  ISETP.GE.AND P2, PT, R14, RZ, PT ;  /* 0x000000ff0e00720c */ /* 0x000fe20003f46270 */
[--C-:B------:R-:W-:Y:S01]  /*2eb0*/  @!P3 IMAD.IADD R245, R245, 0x1, -R5.reuse ;  /* 0x00000001f5f5b824 */ /* 0x100fe200078e0a05 */
[----:B------:R-:W-:Y:S01]  /*2ec0*/  ISETP.GE.AND P3, PT, R22, RZ, PT ;  /* 0x000000ff1600720c */ /* 0x000fe20003f66270 */
[----:B------:R-:W-:Y:S01]  /*2ed0*/  @!P6 IMAD.IADD R247, R247, 0x1, -R5 ;  /* 0x00000001f7f7e824 */ /* 0x000fe200078e0a05 */
[C---:B------:R-:W-:Y:S01]  /*2ee0*/  ISETP.GT.U32.AND P6, PT, R5.reuse, R251, PT ;  /* 0x000000fb0500720c */ /* 0x040fe20003fc4070 */
[C---:B------:R-:W-:Y:S01]  /*2ef0*/  IMAD R249, R5.reuse, R8, R249 ;  /* 0x0000000805f97224 */ /* 0x040fe200078e02f9 */
[----:B------:R-:W-:Y:S01]  /*2f00*/  ISETP.GT.U32.AND P5, PT, R5, R245, PT ;  /* 0x000000f50500720c */ /* 0x000fe20003fa4070 */
[----:B------:R-:W-:Y:S01]  /*2f10*/  IMAD.HI.U32 R8, R6, R26, RZ ;  /* 0x0000001a06087227 */ /* 0x000fe200078e00ff */
[----:B------:R-:W-:-:S02]  /*2f20*/  IABS R22, R25 ;  /* 0x0000001900167213 */ /* 0x000fc40000000000 */
[----:B------:R-:W-:Y:S01]  /*2f30*/  IADD3 R14, R0, 0x38, RZ ;  /* 0x00000038000e7810 */ /* 0x000fe20007ffe0ff */
[----:B------:R-:W-:Y:S02]  /*2f40*/  IMAD.MOV R8, RZ, RZ, -R8 ;  /* 0x000000ffff087224 */ /* 0x000fe400078e0a08 */
[----:B------:R-:W-:Y:S01]  /*2f50*/  @!P4 IMAD.IADD R243, R243, 0x1, -R5 ;  /* 0x00000001f3f3c824 */ /* 0x000fe200078e0a05 */
[----:B------:R-:W-:Y:S01]  /*2f60*/  ISETP.GE.AND P4, PT, R20, RZ, PT ;  /* 0x000000ff1400720c */ /* 0x000fe20003f86270 */
[C---:B------:R-:W-:Y:S01]  /*2f70*/  IMAD R26, R5.reuse, R8, R26 ;  /* 0x00000008051a7224 */ /* 0x040fe200078e021a */
[----:B------:R-:W-:Y:S01]  /*2f80*/  IABS R20, R27 ;  /* 0x0000001b00147213 */ /* 0x000fe20000000000 */
[----:B------:R-:W-:Y:S01]  /*2f90*/  @!P2 IMAD.MOV R243, RZ, RZ, -R243 ;  /* 0x000000fffff3a224 */ /* 0x000fe200078e0af3 */
[----:B------:R-:W-:Y:S01]  /*2fa0*/  ISETP.GT.U32.AND P2, PT, R5, R247, PT ;  /* 0x000000f70500720c */ /* 0x000fe20003f44070 */
[--C-:B------:R-:W-:Y:S01]  /*2fb0*/  @!P6 IMAD.IADD R251, R251, 0x1, -R5.reuse ;  /* 0x00000001fbfbe824 */ /* 0x100fe200078e0a05 */
[----:B------:R-:W-:Y:S01]  /*2fc0*/  ISETP.GT.U32.AND P6, PT, R5, R26, PT ;  /* 0x0000001a0500720c */ /* 0x000fe20003fc4070 */
[----:B------:R-:W-:Y:S01]  /*2fd0*/  @!P5 IMAD.IADD R245, R245, 0x1, -R5 ;  /* 0x00000001f5f5d824 */ /* 0x000fe200078e0a05 */
[----:B------:R-:W-:Y:S01]  /*2fe0*/  ISETP.GT.U32.AND P5, PT, R5, R249, PT ;  /* 0x000000f90500720c */ /* 0x000fe20003fa4070 */
[----:B------:R-:W-:Y:S01]  /*2ff0*/  @!P1 IMAD.MOV R239, RZ, RZ, -R239 ;  /* 0x000000ffffef9224 */ /* 0x000fe200078e0aef */
[----:B------:R-:W-:Y:S01]  /*3000*/  IABS R24, R14 ;  /* 0x0000000e00187213 */ /* 0x000fe20000000000 */
[----:B------:R-:W-:Y:S01]  /*3010*/  IMAD R199, R244, 0x2, R198 ;  /* 0x00000002f4c77824 */ /* 0x000fe200078e02c6 */
[----:B------:R-:W-:Y:S01]  /*3020*/  ISETP.GE.AND P1, PT, R18, RZ, PT ;  /* 0x000000ff1200720c */ /* 0x000fe20003f26270 */
[----:B------:R-:W-:Y:S01]  /*3030*/  @!P4 IMAD.MOV R251, RZ, RZ, -R251 ;  /* 0x000000fffffbc224 */ /* 0x000fe200078e0afb */
[----:B------:R-:W-:Y:S01]  /*3040*/  IABS R18, R28 ;  /* 0x0000001c00127213 */ /* 0x000fe20000000000 */
[----:B------:R-:W-:-:S04]  /*3050*/  IMAD.HI.U32 R8, R6, R24, RZ ;  /* 0x0000001806087227 */ /* 0x000fc800078e00ff */
[--C-:B------:R-:W-:Y:S01]  /*3060*/  @!P2 IMAD.IADD R247, R247, 0x1, -R5.reuse ;  /* 0x00000001f7f7a824 */ /* 0x100fe200078e0a05 */
[----:B------:R-:W-:Y:S01]  /*3070*/  ISETP.GE.AND P2, PT, R10, RZ, PT ;  /* 0x000000ff0a00720c */ /* 0x000fe20003f46270 */
[----:B------:R-:W-:Y:S02]  /*3080*/  @!P6 IMAD.IADD R26, R26, 0x1, -R5 ;  /* 0x000000011a1ae824 */ /* 0x000fe400078e0a05 */
[----:B------:R-:W-:-:S03]  /*3090*/  IMAD.HI.U32 R10, R6, R22, RZ ;  /* 0x00000016060a7227 */ /* 0x000fc600078e00ff */
[----:B------:R-:W-:Y:S01]  /*30a0*/  ISETP.GT.U32.AND P6, PT, R5, R26, PT ;  /* 0x0000001a0500720c */ /* 0x000fe20003fc4070 */
[----:B------:R-:W-:Y:S01]  /*30b0*/  @!P5 IMAD.IADD R249, R249, 0x1, -R5 ;  /* 0x00000001f9f9d824 */ /* 0x000fe200078e0a05 */
[----:B------:R-:W-:Y:S01]  /*30c0*/  ISETP.GE.AND P5, PT, R12, RZ, PT ;  /* 0x000000ff0c00720c */ /* 0x000fe20003fa6270 */
[----:B------:R-:W-:-:S04]  /*30d0*/  IMAD.HI.U32 R12, R6, R20, RZ ;  /* 0x00000014060c7227 */ /* 0x000fc800078e00ff */
[----:B------:R-:W-:Y:S02]  /*30e0*/  IMAD.MOV R10, RZ, RZ, -R10 ;  /* 0x000000ffff0a7224 */ /* 0x000fe400078e0a0a */
[----:B------:R-:W-:Y:S02]  /*30f0*/  IMAD.MOV R12, RZ, RZ, -R12 ;  /* 0x000000ffff0c7224 */ /* 0x000fe400078e0a0c */
[C---:B------:R-:W-:Y:S02]  /*3100*/  IMAD R22, R5.reuse, R10, R22 ;  /* 0x0000000a05167224 */ /* 0x040fe400078e0216 */
[C---:B------:R-:W-:Y:S01]  /*3110*/  IMAD R20, R5.reuse, R12, R20 ;  /* 0x0000000c05147224 */ /* 0x040fe200078e0214 */
[----:B------:R-:W-:Y:S01]  /*3120*/  IABS R12, R31 ;  /* 0x0000001f000c7213 */ /* 0x000fe20000000000 */
[----:B------:R-:W-:Y:S01]  /*3130*/  @!P3 IMAD.MOV R247, RZ, RZ, -R247 ;  /* 0x000000fffff7b224 */ /* 0x000fe200078e0af7 */
[C---:B------:R-:W-:Y:S01]  /*3140*/  ISETP.GT.U32.AND P3, PT, R5.reuse, R22, PT ;  /* 0x000000160500720c */ /* 0x040fe20003f64070 */
[----:B------:R-:W-:Y:S01]  /*3150*/  @!P6 IMAD.IADD R26, R26, 0x1, -R5 ;  /* 0x000000011a1ae824 */ /* 0x000fe200078e0a05 */
[----:B------:R-:W-:Y:S01]  /*3160*/  ISETP.GT.U32.AND P6, PT, R5, R20, PT ;  /* 0x000000140500720c */ /* 0x000fe20003fc4070 */
[----:B------:R-:W-:-:S02]  /*3170*/  IMAD.MOV R8, RZ, RZ, -R8 ;  /* 0x000000ffff087224 */ /* 0x000fc400078e0a08 */
[----:B------:R-:W-:Y:S01]  /*3180*/  @!P1 IMAD.MOV R245, RZ, RZ, -R245 ;  /* 0x000000fffff59224 */ /* 0x000fe200078e0af5 */
[C---:B------:R-:W-:Y:S01]  /*3190*/  ISETP.GT.U32.AND P1, PT, R5.reuse, R249, PT ;  /* 0x000000f90500720c */ /* 0x040fe20003f24070 */
[----:B------:R-:W-:Y:S02]  /*31a0*/  IMAD R24, R5, R8, R24 ;  /* 0x0000000805187224 */ /* 0x000fe400078e0218 */
[----:B------:R-:W-:-:S03]  /*31b0*/  IMAD.HI.U32 R8, R6, R18, RZ ;  /* 0x0000001206087227 */ /* 0x000fc600078e00ff */
[C---:B------:R-:W-:Y:S01]  /*31c0*/  ISETP.GT.U32.AND P4, PT, R5.reuse, R24, PT ;  /* 0x000000180500720c */ /* 0x040fe20003f84070 */
[--C-:B------:R-:W-:Y:S02]  /*31d0*/  @!P3 IMAD.IADD R22, R22, 0x1, -R5.reuse ;  /* 0x000000011616b824 */ /* 0x100fe400078e0a05 */
[----:B------:R-:W-:Y:S02]  /*31e0*/  @!P6 IMAD.IADD R20, R20, 0x1, -R5 ;  /* 0x000000011414e824 */ /* 0x000fe400078e0a05 */
[----:B------:R-:W-:Y:S01]  /*31f0*/  IMAD.MOV R10, RZ, RZ, -R8 ;  /* 0x000000ffff0a7224 */ /* 0x000fe200078e0a08 */
[----:B------:R-:W-:Y:S01]  /*3200*/  ISETP.GT.U32.AND P6, PT, R5, R22, PT ;  /* 0x000000160500720c */ /* 0x000fe20003fc4070 */
[----:B------:R-:W-:-:S04]  /*3210*/  IMAD.HI.U32 R8, R6, R16, RZ ;  /* 0x0000001006087227 */ /* 0x000fc800078e00ff */
[----:B------:R-:W-:Y:S02]  /*3220*/  IMAD.MOV R8, RZ, RZ, -R8 ;  /* 0x000000ffff087224 */ /* 0x000fe400078e0a08 */
[--C-:B------:R-:W-:Y:S01]  /*3230*/  @!P4 IMAD.IADD R24, R24, 0x1, -R5.reuse ;  /* 0x000000011818c824 */ /* 0x100fe200078e0a05 */
[----:B------:R-:W-:Y:S01]  /*3240*/  ISETP.GE.AND P4, PT, R25, RZ, PT ;  /* 0x000000ff1900720c */ /* 0x000fe20003f86270 */
[----:B------:R-:W-:Y:S01]  /*3250*/  IMAD R16, R5, R8, R16 ;  /* 0x0000000805107224 */ /* 0x000fe200078e0210 */
[----:B------:R-:W-:Y:S01]  /*3260*/  IABS R25, R32 ;  /* 0x0000002000197213 */ /* 0x000fe20000000000 */
[--C-:B------:R-:W-:Y:S01]  /*3270*/  @!P1 IMAD.IADD R249, R249, 0x1, -R5.reuse ;  /* 0x00000001f9f99824 */ /* 0x100fe200078e0a05 */
[----:B------:R-:W-:Y:S01]  /*3280*/  ISETP.GE.AND P1, PT, R14, RZ, PT ;  /* 0x000000ff0e00720c */ /* 0x000fe20003f26270 */
[----:B------:R-:W-:Y:S01]  /*3290*/  @!P6 IMAD.IADD R22, R22, 0x1, -R5 ;  /* 0x000000011616e824 */ /* 0x000fe200078e0a05 */
[C---:B------:R-:W-:Y:S01]  /*32a0*/  ISETP.GT.U32.AND P6, PT, R5.reuse, R16, PT ;  /* 0x000000100500720c */ /* 0x040fe20003fc4070 */
[C---:B------:R-:W-:Y:S01]  /*32b0*/  IMAD R18, R5.reuse, R10, R18 ;  /* 0x0000000a05127224 */ /* 0x040fe200078e0212 */
[C---:B------:R-:W-:Y:S01]  /*32c0*/  ISETP.GT.U32.AND P3, PT, R5.reuse, R24, PT ;  /* 0x000000180500720c */ /* 0x040fe20003f64070 */
[----:B------:R-:W-:Y:S01]  /*32d0*/  @!P2 IMAD.MOV R249, RZ, RZ, -R249 ;  /* 0x000000fffff9a224 */ /* 0x000fe200078e0af9 */
[----:B------:R-:W-:Y:S01]  /*32e0*/  IABS R14, R30 ;  /* 0x0000001e000e7213 */ /* 0x000fe20000000000 */
[----:B------:R-:W-:Y:S01]  /*32f0*/  @!P5 IMAD.MOV R26, RZ, RZ, -R26 ;  /* 0x000000ffff1ad224 */ /* 0x000fe200078e0a1a */
[----:B------:R-:W-:Y:S01]  /*3300*/  ISETP.GT.U32.AND P2, PT, R5, R20, PT ;  /* 0x000000140500720c */ /* 0x000fe20003f44070 */
[----:B------:R-:W-:Y:S01]  /*3310*/  @!P4 IMAD.MOV R22, RZ, RZ, -R22 ;  /* 0x000000ffff16c224 */ /* 0x000fe200078e0a16 */
[----:B------:R-:W-:Y:S01]  /*3320*/  ISETP.GE.AND P4, PT, R29, RZ, PT ;  /* 0x000000ff1d00720c */ /* 0x000fe20003f86270 */
[----:B------:R-:W-:Y:S01]  /*3330*/  IMAD.HI.U32 R8, R6, R14, RZ ;  /* 0x0000000e06087227 */ /* 0x000fe200078e00ff */
[----:B------:R-:W-:-:S03]  /*3340*/  IADD3 R29, R0, 0x42, RZ ;  /* 0x00000042001d7810 */ /* 0x000fc60007ffe0ff */
[----:B------:R-:W-:Y:S01]  /*3350*/  @!P6 IMAD.IADD R16, R16, 0x1, -R5 ;  /* 0x000000011010e824 */ /* 0x000fe200078e0a05 */
[----:B------:R-:W-:Y:S01]  /*3360*/  IABS R138, R29 ;  /* 0x0000001d008a7213 */ /* 0x000fe20000000000 */
[----:B------:R-:W-:Y:S02]  /*3370*/  IMAD.MOV R10, RZ, RZ, -R8 ;  /* 0x000000ffff0a7224 */ /* 0x000fe400078e0a08 */
[----:B------:R-:W-:Y:S01]  /*3380*/  IMAD.HI.U32 R8, R6, R12, RZ ;  /* 0x0000000c06087227 */ /* 0x000fe200078e00ff */
[----:B------:R-:W-:-:S03]  /*3390*/  ISETP.GT.U32.AND P5, PT, R5, R16, PT ;  /* 0x000000100500720c */ /* 0x000fc60003fa4070 */
[--C-:B------:R-:W-:Y:S01]  /*33a0*/  @!P3 IMAD.IADD R24, R24, 0x1, -R5.reuse ;  /* 0x000000011818b824 */ /* 0x100fe200078e0a05 */
[C---:B------:R-:W-:Y:S01]  /*33b0*/  ISETP.GT.U32.AND P3, PT, R5.reuse, R18, PT ;  /* 0x000000120500720c */ /* 0x040fe20003f64070 */
[C---:B------:R-:W-:Y:S02]  /*33c0*/  IMAD R14, R5.reuse, R10, R14 ;  /* 0x0000000a050e7224 */ /* 0x040fe400078e020e */
[----:B------:R-:W-:Y:S02]  /*33d0*/  IMAD.MOV R10, RZ, RZ, -R8 ;  /* 0x000000ffff0a7224 */ /* 0x000fe400078e0a08 */
[----:B------:R-:W-:Y:S01]  /*33e0*/  @!P1 IMAD.MOV R24, RZ, RZ, -R24 ;  /* 0x000000ffff189224 */ /* 0x000fe200078e0a18 */
[C---:B------:R-:W-:Y:S01]  /*33f0*/  ISETP.GT.U32.AND P1, PT, R5.reuse, R14, PT ;  /* 0x0000000e0500720c */ /* 0x040fe20003f24070 */
[----:B------:R-:W-:Y:S02]  /*3400*/  IMAD R12, R5, R10, R12 ;  /* 0x0000000a050c7224 */ /* 0x000fe400078e020c */
[--C-:B------:R-:W-:Y:S01]  /*3410*/  @!P2 IMAD.IADD R20, R20, 0x1, -R5.reuse ;  /* 0x000000011414a824 */ /* 0x100fe200078e0a05 */
[----:B------:R-:W-:Y:S01]  /*3420*/  ISETP.GE.AND P2, PT, R27, RZ, PT ;  /* 0x000000ff1b00720c */ /* 0x000fe20003f46270 */
[----:B------:R-:W-:Y:S01]  /*3430*/  @!P5 IMAD.IADD R16, R16, 0x1, -R5 ;  /* 0x000000011010d824 */ /* 0x000fe200078e0a05 */
[----:B------:R-:W-:Y:S01]  /*3440*/  ISETP.GT.U32.AND P5, PT, R5, R12, PT ;  /* 0x0000000c0500720c */ /* 0x000fe20003fa4070 */
[----:B------:R-:W-:Y:S01]  /*3450*/  IMAD.HI.U32 R8, R6, R25, RZ ;  /* 0x0000001906087227 */ /* 0x000fe200078e00ff */
[----:B------:R-:W-:-:S03]  /*3460*/  IADD3 R27, R0, 0x40, RZ ;  /* 0x00000040001b7810 */ /* 0x000fc60007ffe0ff */
[--C-:B------:R-:W-:Y:S01]  /*3470*/  @!P3 IMAD.IADD R18, R18, 0x1, -R5.reuse ;  /* 0x000000011212b824 */ /* 0x100fe200078e0a05 */
[----:B------:R-:W-:Y:S01]  /*3480*/  IABS R10, R27 ;  /* 0x0000001b000a7213 */ /* 0x000fe20000000000 */
[----:B------:R-:W-:Y:S01]  /*3490*/  IMAD.MOV R8, RZ, RZ, -R8 ;  /* 0x000000ffff087224 */ /* 0x000fe200078e0a08 */
[----:B------:R-:W-:Y:S01]  /*34a0*/  ISETP.GE.AND P3, PT, R28, RZ, PT ;  /* 0x000000ff1c00720c */ /* 0x000fe20003f66270 */
[----:B------:R-:W-:Y:S01]  /*34b0*/  @!P1 IMAD.IADD R14, R14, 0x1, -R5 ;  /* 0x000000010e0e9824 */ /* 0x000fe200078e0a05 */
[C---:B------:R-:W-:Y:S01]  /*34c0*/  ISETP.GT.U32.AND P6, PT, R5.reuse, R18, PT ;  /* 0x000000120500720c */ /* 0x040fe20003fc4070 */
[C---:B------:R-:W-:Y:S01]  /*34d0*/  IMAD R8, R5.reuse, R8, R25 ;  /* 0x0000000805087224 */ /* 0x040fe200078e0219 */
[----:B------:R-:W-:Y:S01]  /*34e0*/  IADD3 R28, R0, 0x41, RZ ;  /* 0x00000041001c7810 */ /* 0x000fe20007ffe0ff */
[----:B------:R-:W-:Y:S01]  /*34f0*/  IMAD.MOV.U32 R25, RZ, RZ, R10 ;  /* 0x000000ffff197224 */ /* 0x000fe200078e000a */
[----:B------:R-:W-:Y:S01]  /*3500*/  ISETP.GT.U32.AND P1, PT, R5, R14, PT ;  /* 0x0000000e0500720c */ /* 0x000fe20003f24070 */
[----:B------:R-:W-:Y:S01]  /*3510*/  @!P5 IMAD.IADD R12, R12, 0x1, -R5 ;  /* 0x000000010c0cd824 */ /* 0x000fe200078e0a05 */
[----:B------:R-:W-:Y:S01]  /*3520*/  IABS R136, R28 ;  /* 0x0000001c00887213 */ /* 0x000fe20000000000 */
[----:B------:R-:W-:-:S03]  /*3530*/  IMAD.HI.U32 R10, R6, R25, RZ ;  /* 0x00000019060a7227 */ /* 0x000fc600078e00ff */
[----:B------:R-:W-:Y:S01]  /*3540*/  ISETP.GT.U32.AND P5, PT, R5, R12, PT ;  /* 0x0000000c0500720c */ /* 0x000fe20003fa4070 */
[----:B------:R-:W-:Y:S02]  /*3550*/  IMAD.MOV R10, RZ, RZ, -R10 ;  /* 0x000000ffff0a7224 */ /* 0x000fe400078e0a0a */
[----:B------:R-:W-:Y:S01]  /*3560*/  @!P6 IMAD.IADD R18, R18, 0x1, -R5 ;  /* 0x000000011212e824 */ /* 0x000fe200078e0a05 */
[----:B------:R-:W-:Y:S01]  /*3570*/  ISETP.GE.AND P6, PT, R31, RZ, PT ;  /* 0x000000ff1f00720c */ /* 0x000fe20003fc6270 */
[----:B------:R-:W-:Y:S01]  /*3580*/  IMAD R10, R5, R10, R25 ;  /* 0x0000000a050a7224 */ /* 0x000fe200078e0219 */
[----:B------:R-:W-:Y:S01]  /*3590*/  IADD3 R31, R0, 0x46, RZ ;  /* 0x00000046001f7810 */ /* 0x000fe20007ffe0ff */
[----:B------:R-:W-:-:S03]  /*35a0*/  IMAD.HI.U32 R25, R6, R136, RZ ;  /* 0x0000008806197227 */ /* 0x000fc600078e00ff */
[----:B------:R-:W-:Y:S01]  /*35b0*/  IABS R146, R31 ;  /* 0x0000001f00927213 */ /* 0x000fe20000000000 */
[----:B------:R-:W-:Y:S01]  /*35c0*/  @!P1 IMAD.IADD R14, R14, 0x1, -R5 ;  /* 0x000000010e0e9824 */ /* 0x000fe200078e0a05 */
[----:B------:R-:W-:Y:S01]  /*35d0*/  ISETP.GE.AND P1, PT, R27, RZ, PT ;  /* 0x000000ff1b00720c */ /* 0x000fe20003f26270 */
[----:B------:R-:W-:Y:S02]  /*35e0*/  IMAD.MOV R27, RZ, RZ, -R25 ;  /* 0x000000ffff1b7224 */ /* 0x000fe400078e0a19 */
        /* <DEDUP_REMOVED lines=8> */
[----:B------:R-:W-:Y:S01]  /*3670*/  @!P2 IMAD.MOV R20, RZ, RZ, -R20 ;  /* 0x000000ffff14a224 */ /* 0x000fe200078e0a14 */
[----:B------:R-:W-:Y:S01]  /*3680*/  ISETP.GE.AND P2, PT, R30, RZ, PT ;  /* 0x000000ff1e00720c */ /* 0x000fe20003f46270 */
[----:B------:R-:W-:Y:S01]  /*3690*/  IMAD.HI.U32 R25, R6, R138, RZ ;  /* 0x0000008a06197227 */ /* 0x000fe200078e00ff */
[----:B------:R-:W-:-:S02]  /*36a0*/  IADD3 R30, R0, 0x43, RZ ;  /* 0x00000043001e7810 */ /* 0x000fc40007ffe0ff */
[----:B------:R-:W-:Y:S01]  /*36b0*/  IABS R142, R28 ;  /* 0x0000001c008e7213 */ /* 0x000fe20000000000 */
[----:B------:R-:W-:Y:S01]  /*36c0*/  IMAD.MOV R25, RZ, RZ, -R25 ;  /* 0x000000ffff197224 */ /* 0x000fe200078e0a19 */
[----:B------:R-:W-:Y:S01]  /*36d0*/  IABS R140, R30 ;  /* 0x0000001e008c7213 */ /* 0x000fe20000000000 */
[----:B------:R-:W-:Y:S01]  /*36e0*/  @!P3 IMAD.MOV R18, RZ, RZ, -R18 ;  /* 0x000000ffff12b224 */ /* 0x000fe200078e0a12 */
[----:B------:R-:W-:Y:S01]  /*36f0*/  ISETP.GE.AND P3, PT, R32, RZ, PT ;  /* 0x000000ff2000720c */ /* 0x000fe20003f66270 */
[--C-:B------:R-:W-:Y:S01]  /*3700*/  @!P4 IMAD.IADD R8, R8, 0x1, -R5.reuse ;  /* 0x000000010808c824 */ /* 0x100fe200078e0a05 */
[----:B------:R-:W-:Y:S01]  /*3710*/  IADD3 R32, R0, 0x47, RZ ;  /* 0x0000004700207810 */ /* 0x000fe20007ffe0ff */
[C---:B------:R-:W-:Y:S02]  /*3720*/  IMAD R138, R5.reuse, R25, R138 ;  /* 0x00000019058a7224 */ /* 0x040fe400078e028a */
[----:B------:R-:W-:Y:S01]  /*3730*/  @!P6 IMAD.IADD R136, R136, 0x1, -R5 ;  /* 0x000000018888e824 */ /* 0x000fe200078e0a05 */
[----:B------:R-:W-:Y:S01]  /*3740*/  ISETP.GT.U32.AND P4, PT, R5, R8, PT ;  /* 0x000000080500720c */ /* 0x000fe20003f84070 */
[----:B------:R-:W-:Y:S01]  /*3750*/  IMAD.HI.U32 R25, R6, R140, RZ ;  /* 0x0000008c06197227 */ /* 0x000fe200078e00ff */
[----:B------:R-:W-:-:S02]  /*3760*/  IABS R148, R32 ;  /* 0x0000002000947213 */ /* 0x000fc40000000000 */
[----:B------:R-:W-:Y:S01]  /*3770*/  ISETP.GT.U32.AND P6, PT, R5, R136, PT ;  /* 0x000000880500720c */ /* 0x000fe20003fc4070 */
[----:B------:R-:W-:Y:S02]  /*3780*/  IMAD.MOV R27, RZ, RZ, -R25 ;  /* 0x000000ffff1b7224 */ /* 0x000fe400078e0a19 */
[----:B------:R-:W-:-:S04]  /*3790*/  IMAD.HI.U32 R25, R6, R142, RZ ;  /* 0x0000008e06197227 */ /* 0x000fc800078e00ff */
[----:B------:R-:W-:Y:S02]  /*37a0*/  IMAD.MOV R25, RZ, RZ, -R25 ;  /* 0x000000ffff197224 */ /* 0x000fe400078e0a19 */
[--C-:B------:R-:W-:Y:S01]  /*37b0*/  @!P4 IMAD.IADD R8, R8, 0x1, -R5.reuse ;  /* 0x000000010808c824 */ /* 0x100fe200078e0a05 */
[----:B------:R-:W-:Y:S01]  /*37c0*/  ISETP.GE.AND P4, PT, R29, RZ, PT ;  /* 0x000000ff1d00720c */ /* 0x000fe20003f86270 */
[C---:B------:R-:W-:Y:S01]  /*37d0*/  IMAD R142, R5.reuse, R25, R142 ;  /* 0x00000019058e7224 */ /* 0x040fe200078e028e */
[----:B------:R-:W-:Y:S01]  /*37e0*/  IADD3 R29, R0, 0x45, RZ ;  /* 0x00000045001d7810 */ /* 0x000fe20007ffe0ff */
[----:B------:R-:W-:Y:S02]  /*37f0*/  @!P6 IMAD.IADD R136, R136, 0x1, -R5 ;  /* 0x000000018888e824 */ /* 0x000fe400078e0a05 */
[----:B------:R-:W-:Y:S01]  /*3800*/  @!P3 IMAD.MOV R8, RZ, RZ, -R8 ;  /* 0x000000ffff08b224 */ /* 0x000fe200078e0a08 */
[C---:B------:R-:W-:Y:S01]  /*3810*/  ISETP.GT.U32.AND P6, PT, R5.reuse, R142, PT ;  /* 0x0000008e0500720c */ /* 0x040fe20003fc4070 */
[----:B------:R-:W-:Y:S01]  /*3820*/  @!P2 IMAD.MOV R14, RZ, RZ, -R14 ;  /* 0x000000ffff0ea224 */ /* 0x000fe200078e0a0e */
[----:B------:R-:W-:Y:S01]  /*3830*/  IABS R144, R29 ;  /* 0x0000001d00907213 */ /* 0x000fe20000000000 */
[C---:B------:R-:W-:Y:S01]  /*3840*/  IMAD R140, R5.reuse, R27, R140 ;  /* 0x0000001b058c7224 */ /* 0x040fe200078e028c */
[C---:B------:R-:W-:Y:S01]  /*3850*/  ISETP.GT.U32.AND P3, PT, R5.reuse, R138, PT ;  /* 0x0000008a0500720c */ /* 0x040fe20003f64070 */
[----:B------:R-:W-:Y:S01]  /*3860*/  IMAD.HI.U32 R27, R6, R148, RZ ;  /* 0x00000094061b7227 */ /* 0x000fe200078e00ff */
[----:B------:R-:W-:-:S03]  /*3870*/  ISETP.GT.U32.AND P2, PT, R5, R10, PT ;  /* 0x0000000a0500720c */ /* 0x000fc60003f44070 */
[----:B------:R-:W-:-:S04]  /*3880*/  IMAD.HI.U32 R25, R6, R144, RZ ;  /* 0x0000009006197227 */ /* 0x000fc800078e00ff */
[----:B------:R-:W-:Y:S02]  /*3890*/  @!P6 IMAD.IADD R142, R142, 0x1, -R5 ;  /* 0x000000018e8ee824 */ /* 0x000fe400078e0a05 */
[----:B------:R-:W-:Y:S02]  /*38a0*/  IMAD.MOV R25, RZ, RZ, -R25 ;  /* 0x000000ffff197224 */ /* 0x000fe400078e0a19 */
[----:B------:R-:W-:Y:S01]  /*38b0*/  @!P3 IMAD.IADD R138, R138, 0x1, -R5 ;  /* 0x000000018a8ab824 */ /* 0x000fe200078e0a05 */
[C---:B------:R-:W-:Y:S01]  /*38c0*/  ISETP.GT.U32.AND P6, PT, R5.reuse, R142, PT ;  /* 0x0000008e0500720c */ /* 0x040fe20003fc4070 */
[C---:B------:R-:W-:Y:S02]  /*38d0*/  IMAD R144, R5.reuse, R25, R144 ;  /* 0x0000001905907224 */ /* 0x040fe400078e0290 */
[----:B------:R-:W-:Y:S01]  /*38e0*/  IMAD.HI.U32 R25, R6, R146, RZ ;  /* 0x0000009206197227 */ /* 0x000fe200078e00ff */
[----:B------:R-:W-:-:S03]  /*38f0*/  ISETP.GT.U32.AND P3, PT, R5, R138, PT ;  /* 0x0000008a0500720c */ /* 0x000fc60003f64070 */
[----:B------:R-:W-:Y:S02]  /*3900*/  @!P2 IMAD.IADD R10, R10, 0x1, -R5 ;  /* 0x000000010a0aa824 */ /* 0x000fe400078e0a05 */
[----:B------:R-:W-:Y:S02]  /*3910*/  IMAD.MOV R25, RZ, RZ, -R25 ;  /* 0x000000ffff197224 */ /* 0x000fe400078e0a19 */
[----:B------:R-:W-:Y:S01]  /*3920*/  IMAD.MOV R27, RZ, RZ, -R27 ;  /* 0x000000ffff1b7224 */ /* 0x000fe200078e0a1b */
[C---:B------:R-:W-:Y:S01]  /*3930*/  ISETP.GT.U32.AND P2, PT, R5.reuse, R10, PT ;  /* 0x0000000a0500720c */ /* 0x040fe20003f44070 */
[C---:B------:R-:W-:Y:S02]  /*3940*/  IMAD R146, R5.reuse, R25, R146 ;  /* 0x0000001905927224 */ /* 0x040fe400078e0292 */
[--C-:B------:R-:W-:Y:S02]  /*3950*/  @!P6 IMAD.IADD R142, R142, 0x1, -R5.reuse ;  /* 0x000000018e8ee824 */ /* 0x100fe400078e0a05 */
[--C-:B------:R-:W-:Y:S01]  /*3960*/  @!P3 IMAD.IADD R138, R138, 0x1, -R5.reuse ;  /* 0x000000018a8ab824 */ /* 0x100fe200078e0a05 */
[C---:B------:R-:W-:Y:S01]  /*3970*/  ISETP.GT.U32.AND P6, PT, R5.reuse, R146, PT ;  /* 0x000000920500720c */ /* 0x040fe20003fc4070 */
[C---:B------:R-:W-:Y:S01]  /*3980*/  IMAD R148, R5.reuse, R27, R148 ;  /* 0x0000001b05947224 */ /* 0x040fe200078e0294 */
[C---:B------:R-:W-:Y:S01]  /*3990*/  ISETP.GT.U32.AND P3, PT, R5.reuse, R144, PT ;  /* 0x000000900500720c */ /* 0x040fe20003f64070 */
[----:B------:R-:W-:Y:S01]  /*39a0*/  @!P5 IMAD.MOV R136, RZ, RZ, -R136 ;  /* 0x000000ffff88d224 */ /* 0x000fe200078e0a88 */
[----:B------:R-:W-:Y:S01]  /*39b0*/  ISETP.GE.AND P5, PT, R28, RZ, PT ;  /* 0x000000ff1c00720c */ /* 0x000fe20003fa6270 */
[----:B------:R-:W-:Y:S01]  /*39c0*/  @!P4 IMAD.MOV R138, RZ, RZ, -R138 ;  /* 0x000000ffff8ac224 */ /* 0x000fe200078e0a8a */
[----:B------:R-:W-:Y:S01]  /*39d0*/  IADD3 R28, R0, 0x48, RZ ;  /* 0x00000048001c7810 */ /* 0x000fe20007ffe0ff */
[----:B------:R-:W-:Y:S01]  /*39e0*/  @!P2 IMAD.IADD R10, R10, 0x1, -R5 ;  /* 0x000000010a0aa824 */ /* 0x000fe200078e0a05 */
[C---:B------:R-:W-:Y:S01]  /*39f0*/  ISETP.GT.U32.AND P2, PT, R5.reuse, R140, PT ;  /* 0x0000008c0500720c */ /* 0x040fe20003f44070 */
[----:B------:R-:W-:Y:S01]  /*3a00*/  IMAD.HI.U32 R27, R6, R152, RZ ;  /* 0x00000098061b7227 */ /* 0x000fe200078e00ff */
[----:B------:R-:W-:-:S02]  /*3a10*/  ISETP.GT.U32.AND P4, PT, R5, R148, PT ;  /* 0x000000940500720c */ /* 0x000fc40003f84070 */
[----:B------:R-:W-:Y:S01]  /*3a20*/  IABS R150, R28 ;  /* 0x0000001c00967213 */ /* 0x000fe20000000000 */
[----:B------:R-:W-:Y:S02]  /*3a30*/  @!P6 IMAD.IADD R146, R146, 0x1, -R5 ;  /* 0x000000019292e824 */ /* 0x000fe400078e0a05 */
[----:B------:R-:W-:Y:S02]  /*3a40*/  @!P1 IMAD.MOV R10, RZ, RZ, -R10 ;  /* 0x000000ffff0a9224 */ /* 0x000fe400078e0a0a */
[----:B------:R-:W-:Y:S01]  /*3a50*/  IMAD.HI.U32 R25, R6, R150, RZ ;  /* 0x0000009606197227 */ /* 0x000fe200078e00ff */
[----:B------:R-:W-:-:S03]  /*3a60*/  ISETP.GT.U32.AND P6, PT, R5, R146, PT ;  /* 0x000000920500720c */ /* 0x000fc60003fc4070 */
[----:B------:R-:W-:Y:S01]  /*3a70*/  @!P2 IMAD.IADD R140, R140, 0x1, -R5 ;  /* 0x000000018c8ca824 */ /* 0x000fe200078e0a05 */
[----:B------:R-:W-:Y:S01]  /*3a80*/  ISETP.GE.AND P2, PT, R30, RZ, PT ;  /* 0x000000ff1e00720c */ /* 0x000fe20003f46270 */
[----:B------:R-:W-:Y:S02]  /*3a90*/  IMAD.MOV R25, RZ, RZ, -R25 ;  /* 0x000000ffff197224 */ /* 0x000fe400078e0a19 */
[--C-:B------:R-:W-:Y:S01]  /*3aa0*/  @!P4 IMAD.IADD R148, R148, 0x1, -R5.reuse ;  /* 0x000000019494c824 */ /* 0x100fe200078e0a05 */
[C---:B------:R-:W-:Y:S01]  /*3ab0*/  ISETP.GT.U32.AND P1, PT, R5.reuse, R140, PT ;  /* 0x0000008c0500720c */ /* 0x040fe20003f24070 */
[--C-:B------:R-:W-:Y:S02]  /*3ac0*/  @!P3 IMAD.IADD R144, R144, 0x1, -R5.reuse ;  /* 0x000000019090b824 */ /* 0x100fe400078e0a05 */
[C---:B------:R-:W-:Y:S01]  /*3ad0*/  IMAD R150, R5.reuse, R25, R150 ;  /* 0x0000001905967224 */ /* 0x040fe200078e0296 */
[C---:B------:R-:W-:Y:S01]  /*3ae0*/  ISETP.GT.U32.AND P4, PT, R5.reuse, R148, PT ;  /* 0x000000940500720c */ /* 0x040fe20003f84070 */
[----:B------:R-:W-:Y:S01]  /*3af0*/  @!P6 IMAD.IADD R146, R146, 0x1, -R5 ;  /* 0x000000019292e824 */ /* 0x000fe200078e0a05 */
[C---:B------:R-:W-:Y:S01]  /*3b00*/  ISETP.GT.U32.AND P3, PT, R5.reuse, R144, PT ;  /* 0x000000900500720c */ /* 0x040fe20003f64070 */
[----:B------:R-:W-:Y:S01]  /*3b10*/  IMAD.MOV R27, RZ, RZ, -R27 ;  /* 0x000000ffff1b7224 */ /* 0x000fe200078e0a1b */
[----:B------:R-:W-:Y:S01]  /*3b20*/  ISETP.GT.U32.AND P6, PT, R5, R150, PT ;  /* 0x000000960500720c */ /* 0x000fe20003fc4070 */
[----:B------:R-:W-:-:S04]  /*3b30*/  IMAD.HI.U32 R25, R6, R154, RZ ;  /* 0x0000009a06197227 */ /* 0x000fc800078e00ff */
[----:B------:R-:W-:Y:S02]  /*3b40*/  IMAD R152, R5, R27, R152 ;  /* 0x0000001b05987224 */ /* 0x000fe400078e0298 */
[----:B------:R-:W-:Y:S02]  /*3b50*/  IMAD.MOV R25, RZ, RZ, -R25 ;  /* 0x000000ffff197224 */ /* 0x000fe400078e0a19 */
[--C-:B------:R-:W-:Y:S01]  /*3b60*/  @!P1 IMAD.IADD R140, R140, 0x1, -R5.reuse ;  /* 0x000000018c8c9824 */ /* 0x100fe200078e0a05 */
[----:B------:R-:W-:Y:S01]  /*3b70*/  ISETP.GE.AND P1, PT, R29, RZ, PT ;  /* 0x000000ff1d00720c */ /* 0x000fe20003f26270 */
[--C-:B------:R-:W-:Y:S01]  /*3b80*/  @!P4 IMAD.IADD R148, R148, 0x1, -R5.reuse ;  /* 0x000000019494c824 */ /* 0x100fe200078e0a05 */
[C---:B------:R-:W-:Y:S01]  /*3b90*/  ISETP.GT.U32.AND P4, PT, R5.reuse, R152, PT ;  /* 0x000000980500720c */ /* 0x040fe20003f84070 */
[C---:B------:R-:W-:Y:S01]  /*3ba0*/  IMAD R154, R5.reuse, R25, R154 ;  /* 0x00000019059a7224 */ /* 0x040fe200078e029a */
[----:B------:R-:W-:Y:S01]  /*3bb0*/  IABS R29, R36 ;  /* 0x00000024001d7213 */ /* 0x000fe20000000000 */
[--C-:B------:R-:W-:Y:S01]  /*3bc0*/  @!P3 IMAD.IADD R144, R144, 0x1, -R5.reuse ;  /* 0x000000019090b824 */ /* 0x100fe200078e0a05 */
[----:B------:R-:W-:Y:S01]  /*3bd0*/  ISETP.GE.AND P3, PT, R28, RZ, PT ;  /* 0x000000ff1c00720c */ /* 0x000fe20003f66270 */
[----:B------:R-:W-:Y:S01]  /*3be0*/  @!P6 IMAD.IADD R150, R150, 0x1, -R5 ;  /* 0x000000019696e824 */ /* 0x000fe200078e0a05 */
[----:B------:R-:W-:Y:S01]  /*3bf0*/  ISETP.GT.U32.AND P6, PT, R5, R154, PT ;  /* 0x0000009a0500720c */ /* 0x000fe20003fc4070 */
[----:B------:R-:W-:Y:S01]  /*3c00*/  @!P5 IMAD.MOV R142, RZ, RZ, -R142 ;  /* 0x000000ffff8ed224 */ /* 0x000fe200078e0a8e */
[----:B------:R-:W-:Y:S01]  /*3c10*/  ISETP.GE.AND P5, PT, R32, RZ, PT ;  /* 0x000000ff2000720c */ /* 0x000fe20003fa6270 */
[----:B------:R-:W-:Y:S01]  /*3c20*/  IMAD.HI.U32 R27, R6, R29, RZ ;  /* 0x0000001d061b7227 */ /* 0x000fe200078e00ff */
[----:B------:R-:W-:-:S02]  /*3c30*/  IABS R28, R35 ;  /* 0x00000023001c7213 */ /* 0x000fc40000000000 */
[----:B------:R-:W-:Y:S01]  /*3c40*/  IABS R32, R38 ;  /* 0x0000002600207213 */ /* 0x000fe20000000000 */
[----:B------:R-:W-:Y:S01]  /*3c50*/  @!P2 IMAD.MOV R140, RZ, RZ, -R140 ;  /* 0x000000ffff8ca224 */ /* 0x000fe200078e0a8c */
[----:B------:R-:W-:Y:S01]  /*3c60*/  ISETP.GE.AND P2, PT, R31, RZ, PT ;  /* 0x000000ff1f00720c */ /* 0x000fe20003f46270 */
[----:B------:R-:W-:Y:S01]  /*3c70*/  IMAD.HI.U32 R25, R6, R28, RZ ;  /* 0x0000001c06197227 */ /* 0x000fe200078e00ff */
[----:B------:R-:W-:-:S03]  /*3c80*/  IABS R31, R37 ;  /* 0x00000025001f7213 */ /* 0x000fc60000000000 */
[----:B------:R-:W-:Y:S02]  /*3c90*/  IMAD.MOV R30, RZ, RZ, -R27 ;  /* 0x000000ffff1e7224 */ /* 0x000fe400078e0a1b */
[----:B------:R-:W-:Y:S01]  /*3ca0*/  @!P1 IMAD.MOV R144, RZ, RZ, -R144 ;  /* 0x000000ffff909224 */ /* 0x000fe200078e0a90 */
[----:B------:R-:W-:Y:S01]  /*3cb0*/  ISETP.GT.U32.AND P1, PT, R5, R150, PT ;  /* 0x000000960500720c */ /* 0x000fe20003f24070 */
[----:B------:R-:W-:Y:S01]  /*3cc0*/  @!P4 IMAD.IADD R152, R152, 0x1, -R5 ;  /* 0x000000019898c824 */ /* 0x000fe200078e0a05 */
[----:B------:R-:W-:Y:S01]  /*3cd0*/  ISETP.GE.AND P4, PT, R33, RZ, PT ;  /* 0x000000ff2100720c */ /* 0x000fe20003f86270 */
[----:B------:R-:W-:Y:S02]  /*3ce0*/  IMAD.MOV R25, RZ, RZ, -R25 ;  /* 0x000000ffff197224 */ /* 0x000fe400078e0a19 */
[C---:B------:R-:W-:Y:S02]  /*3cf0*/  IMAD R27, R5.reuse, R30, R29 ;  /* 0x0000001e051b7224 */ /* 0x040fe400078e021d */
[----:B------:R-:W-:Y:S01]  /*3d00*/  @!P6 IMAD.IADD R154, R154, 0x1, -R5 ;  /* 0x000000019a9ae824 */ /* 0x000fe200078e0a05 */
[C---:B------:R-:W-:Y:S01]  /*3d10*/  ISETP.GT.U32.AND P6, PT, R5.reuse, R152, PT ;  /* 0x000000980500720c */ /* 0x040fe20003fc4070 */
[----:B------:R-:W-:-:S02]  /*3d20*/  IMAD R25, R5, R25, R28 ;  /* 0x0000001905197224 */ /* 0x000fc400078e021c */
[----:B------:R-:W-:Y:S01]  /*3d30*/  @!P5 IMAD.MOV R148, RZ, RZ, -R148 ;  /* 0x000000ffff94d224 */ /* 0x000fe200078e0a94 */
[----:B------:R-:W-:Y:S01]  /*3d40*/  ISETP.GT.U32.AND P5, PT, R5, R27, PT ;  /* 0x0000001b0500720c */ /* 0x000fe20003fa4070 */
[----:B------:R-:W-:-:S04]  /*3d50*/  IMAD.HI.U32 R28, R6, R31, RZ ;  /* 0x0000001f061c7227 */ /* 0x000fc800078e00ff */
[----:B------:R-:W-:Y:S01]  /*3d60*/  @!P2 IMAD.MOV R146, RZ, RZ, -R146 ;  /* 0x000000ffff92a224 */ /* 0x000fe200078e0a92 */
[C---:B------:R-:W-:Y:S01]  /*3d70*/  ISETP.GT.U32.AND P2, PT, R5.reuse, R154, PT ;  /* 0x0000009a0500720c */ /* 0x040fe20003f44070 */
[----:B------:R-:W-:Y:S02]  /*3d80*/  IMAD.MOV R28, RZ, RZ, -R28 ;  /* 0x000000ffff1c7224 */ /* 0x000fe400078e0a1c */
[----:B------:R-:W-:Y:S01]  /*3d90*/  IMAD.MOV.U32 R30, RZ, RZ, R32 ;  /* 0x000000ffff1e7224 */ /* 0x000fe200078e0020 */
[----:B------:R-:W-:Y:S01]  /*3da0*/  IADD3 R32, R0, 0x4f, RZ ;  /* 0x0000004f00207810 */ /* 0x000fe20007ffe0ff */
[----:B------:R-:W-:Y:S01]  /*3db0*/  @!P1 IMAD.IADD R150, R150, 0x1, -R5 ;  /* 0x0000000196969824 */ /* 0x000fe200078e0a05 */
[C---:B------:R-:W-:Y:S01]  /*3dc0*/  ISETP.GT.U32.AND P1, PT, R5.reuse, R25, PT ;  /* 0x000000190500720c */ /* 0x040fe20003f24070 */
[----:B------:R-:W-:Y:S01]  /*3dd0*/  IMAD R29, R5, R28, R31 ;  /* 0x0000001c051d7224 */ /* 0x000fe200078e021f */
[----:B------:R-:W-:Y:S01]  /*3de0*/  IABS R33, R32 ;  /* 0x0000002000217213 */ /* 0x000fe20000000000 */
[----:B------:R-:W-:-:S04]  /*3df0*/  IMAD.HI.U32 R28, R6, R30, RZ ;  /* 0x0000001e061c7227 */ /* 0x000fc800078e00ff */
[----:B------:R-:W-:Y:S01]  /*3e00*/  @!P3 IMAD.MOV R150, RZ, RZ, -R150 ;  /* 0x000000ffff96b224 */ /* 0x000fe200078e0a96 */
[----:B------:R-:W-:Y:S01]  /*3e10*/  ISETP.GE.AND P3, PT, R34, RZ, PT ;  /* 0x000000ff2200720c */ /* 0x000fe20003f66270 */
[--C-:B------:R-:W-:Y:S01]  /*3e20*/  @!P6 IMAD.IADD R152, R152, 0x1, -R5.reuse ;  /* 0x000000019898e824 */ /* 0x100fe200078e0a05 */
[----:B------:R-:W-:Y:S01]  /*3e30*/  ISETP.GT.U32.AND P6, PT, R5, R29, PT ;  /* 0x0000001d0500720c */ /* 0x000fe20003fc4070 */
[----:B------:R-:W-:Y:S01]  /*3e40*/  IMAD.MOV R28, RZ, RZ, -R28 ;  /* 0x000000ffff1c7224 */ /* 0x000fe200078e0a1c */
[----:B------:R-:W-:Y:S01]  /*3e50*/  IADD3 R34, R0, 0x50, RZ ;  /* 0x0000005000227810 */ /* 0x000fe20007ffe0ff */
[--C-:B------:R-:W-:Y:S02]  /*3e60*/  @!P5 IMAD.IADD R27, R27, 0x1, -R5.reuse ;  /* 0x000000011b1bd824 */ /* 0x100fe400078e0a05 */
[----:B------:R-:W-:Y:S01]  /*3e70*/  @!P2 IMAD.IADD R154, R154, 0x1, -R5 ;  /* 0x000000019a9aa824 */ /* 0x000fe200078e0a05 */
[----:B------:R-:W-:Y:S01]  /*3e80*/  ISETP.GE.AND P2, PT, R35, RZ, PT ;  /* 0x000000ff2300720c */ /* 0x000fe20003f46270 */
[C---:B------:R-:W-:Y:S01]  /*3e90*/  IMAD R31, R5.reuse, R28, R30 ;  /* 0x0000001c051f7224 */ /* 0x040fe200078e021e */
[----:B------:R-:W-:Y:S01]  /*3ea0*/  IABS R35, R34 ;  /* 0x0000002200237213 */ /* 0x000fe20000000000 */
[----:B------:R-:W-:Y:S01]  /*3eb0*/  @!P4 IMAD.MOV R152, RZ, RZ, -R152 ;  /* 0x000000ffff98c224 */ /* 0x000fe200078e0a98 */
[----:B------:R-:W-:Y:S01]  /*3ec0*/  ISETP.GT.U32.AND P4, PT, R5, R27, PT ;  /* 0x0000001b0500720c */ /* 0x000fe20003f84070 */
[----:B------:R-:W-:-:S04]  /*3ed0*/  IMAD.HI.U32 R28, R6, R33, RZ ;  /* 0x00000021061c7227 */ /* 0x000fc800078e00ff */
[----:B------:R-:W-:Y:S01]  /*3ee0*/  @!P1 IMAD.IADD R25, R25, 0x1, -R5 ;  /* 0x0000000119199824 */ /* 0x000fe200078e0a05 */
[----:B------:R-:W-:Y:S01]  /*3ef0*/  ISETP.GE.AND P1, PT, R36, RZ, PT ;  /* 0x000000ff2400720c */ /* 0x000fe20003f26270 */
[----:B------:R-:W-:Y:S01]  /*3f00*/  IMAD.MOV R30, RZ, RZ, -R28 ;  /* 0x000000ffff1e7224 */ /* 0x000fe200078e0a1c */
[----:B------:R-:W-:Y:S01]  /*3f10*/  IADD3 R36, R0, 0x51, RZ ;  /* 0x0000005100247810 */ /* 0x000fe20007ffe0ff */
[----:B------:R-:W-:Y:S01]  /*3f20*/  IMAD.HI.U32 R28, R6, R35, RZ ;  /* 0x00000023061c7227 */ /* 0x000fe200078e00ff */
[----:B------:R-:W-:-:S03]  /*3f30*/  ISETP.GT.U32.AND P5, PT, R5, R25, PT ;  /* 0x000000190500720c */ /* 0x000fc60003fa4070 */
[--C-:B------:R-:W-:Y:S02]  /*3f40*/  @!P6 IMAD.IADD R29, R29, 0x1, -R5.reuse ;  /* 0x000000011d1de824 */ /* 0x100fe400078e0a05 */
[----:B------:R-:W-:Y:S02]  /*3f50*/  IMAD.MOV R28, RZ, RZ, -R28 ;  /* 0x000000ffff1c7224 */ /* 0x000fe400078e0a1c */
[----:B------:R-:W-:Y:S01]  /*3f60*/  @!P4 IMAD.IADD R27, R27, 0x1, -R5 ;  /* 0x000000011b1bc824 */ /* 0x000fe200078e0a05 */
[C---:B------:R-:W-:Y:S01]  /*3f70*/  ISETP.GT.U32.AND P6, PT, R5.reuse, R29, PT ;  /* 0x0000001d0500720c */ /* 0x040fe20003fc4070 */
[----:B------:R-:W-:Y:S01]  /*3f80*/  IMAD R35, R5, R28, R35 ;  /* 0x0000001c05237224 */ /* 0x000fe200078e0223 */
[----:B------:R-:W-:Y:S01]  /*3f90*/  ISETP.GE.AND P4, PT, R38, RZ, PT ;  /* 0x000000ff2600720c */ /* 0x000fe20003f86270 */
[----:B------:R-:W-:Y:S01]  /*3fa0*/  @!P1 IMAD.MOV R27, RZ, RZ, -R27 ;  /* 0x000000ffff1b9224 */ /* 0x000fe200078e0a1b */
[----:B------:R-:W-:Y:S01]  /*3fb0*/  IADD3 R38, R0, 0x52, RZ ;  /* 0x0000005200267810 */ /* 0x000fe20007ffe0ff */
[----:B------:R-:W-:Y:S01]  /*3fc0*/  @!P5 IMAD.IADD R25, R25, 0x1, -R5 ;  /* 0x000000011919d824 */ /* 0x000fe200078e0a05 */
[----:B------:R-:W-:Y:S01]  /*3fd0*/  ISETP.GT.U32.AND P1, PT, R5, R35, PT ;  /* 0x000000230500720c */ /* 0x000fe20003f24070 */
[----:B------:R-:W-:Y:S01]  /*3fe0*/  @!P3 IMAD.MOV R154, RZ, RZ, -R154 ;  /* 0x000000ffff9ab224 */ /* 0x000fe200078e0a9a */
[----:B------:R-:W-:Y:S01]  /*3ff0*/  ISETP.GE.AND P5, PT, R37, RZ, PT ;  /* 0x000000ff2500720c */ /* 0x000fe20003fa6270 */
[C---:B------:R-:W-:Y:S01]  /*4000*/  IMAD R33, R5.reuse, R30, R33 ;  /* 0x0000001e05217224 */ /* 0x040fe200078e0221 */
[----:B------:R-:W-:Y:S01]  /*4010*/  IABS R37, R36 ;  /* 0x0000002400257213 */ /* 0x000fe20000000000 */
[----:B------:R-:W-:Y:S01]  /*4020*/  IMAD.HI.U32 R30, R6, R41, RZ ;  /* 0x00000029061e7227 */ /* 0x000fe200078e00ff */
[----:B------:R-:W-:-:S02]  /*4030*/  ISETP.GT.U32.AND P3, PT, R5, R31, PT ;  /* 0x0000001f0500720c */ /* 0x000fc40003f64070 */
[----:B------:R-:W-:Y:S01]  /*4040*/  IABS R39, R38 ;  /* 0x0000002600277213 */ /* 0x000fe20000000000 */
[----:B------:R-:W-:Y:S01]  /*4050*/  @!P6 IMAD.IADD R29, R29, 0x1, -R5 ;  /* 0x000000011d1de824 */ /* 0x000fe200078e0a05 */
[----:B------:R-:W-:Y:S01]  /*4060*/  ISETP.GT.U32.AND P6, PT, R5, R33, PT ;  /* 0x000000210500720c */ /* 0x000fe20003fc4070 */
[----:B------:R-:W-:-:S04]  /*4070*/  IMAD.HI.U32 R28, R6, R37, RZ ;  /* 0x00000025061c7227 */ /* 0x000fc800078e00ff */
[----:B------:R-:W-:Y:S02]  /*4080*/  IMAD.MOV R28, RZ, RZ, -R28 ;  /* 0x000000ffff1c7224 */ /* 0x000fe400078e0a1c */
[----:B------:R-:W-:Y:S02]  /*4090*/  @!P1 IMAD.IADD R35, R35, 0x1, -R5 ;  /* 0x0000000123239824 */ /* 0x000fe400078e0a05 */
[----:B------:R-:W-:Y:S02]  /*40a0*/  IMAD R37, R5, R28, R37 ;  /* 0x0000001c05257224 */ /* 0x000fe400078e0225 */
[----:B------:R-:W-:Y:S01]  /*40b0*/  @!P3 IMAD.IADD R31, R31, 0x1, -R5 ;  /* 0x000000011f1fb824 */ /* 0x000fe200078e0a05 */
[----:B------:R-:W-:Y:S01]  /*40c0*/  ISETP.GT.U32.AND P1, PT, R5, R35, PT ;  /* 0x000000230500720c */ /* 0x000fe20003f24070 */
[----:B------:R-:W-:Y:S01]  /*40d0*/  IMAD.HI.U32 R28, R6, R39, RZ ;  /* 0x00000027061c7227 */ /* 0x000fe200078e00ff */
[----:B------:R-:W-:-:S03]  /*40e0*/  ISETP.GE.AND P3, PT, R32, RZ, PT ;  /* 0x000000ff2000720c */ /* 0x000fc60003f66270 */
[----:B------:R-:W-:Y:S01]  /*40f0*/  @!P5 IMAD.MOV R29, RZ, RZ, -R29 ;  /* 0x000000ffff1dd224 */ /* 0x000fe200078e0a1d */
[----:B------:R-:W-:Y:S01]  /*4100*/  ISETP.GE.AND P5, PT, R34, RZ, PT ;  /* 0x000000ff2200720c */ /* 0x000fe20003fa6270 */
[----:B------:R-:W-:Y:S01]  /*4110*/  @!P6 IMAD.IADD R33, R33, 0x1, -R5 ;  /* 0x000000012121e824 */ /* 0x000fe200078e0a05 */
[----:B------:R-:W-:Y:S01]  /*4120*/  ISETP.GT.U32.AND P6, PT, R5, R31, PT ;  /* 0x0000001f0500720c */ /* 0x000fe20003fc4070 */
[----:B------:R-:W-:Y:S01]  /*4130*/  IMAD.MOV R32, RZ, RZ, -R28 ;  /* 0x000000ffff207224 */ /* 0x000fe200078e0a1c */
[----:B------:R-:W-:Y:S01]  /*4140*/  IADD3 R34, R0, 0x55, RZ ;  /* 0x0000005500227810 */ /* 0x000fe20007ffe0ff */
[----:B------:R-:W-:-:S03]  /*4150*/  IMAD.HI.U32 R28, R6, R43, RZ ;  /* 0x0000002b061c7227 */ /* 0x000fc600078e00ff */
[----:B------:R-:W-:Y:S01]  /*4160*/  IABS R45, R34 ;  /* 0x00000022002d7213 */ /* 0x000fe20000000000 */
[----:B------:R-:W-:Y:S02]  /*4170*/  IMAD.MOV R30, RZ, RZ, -R30 ;  /* 0x000000ffff1e7224 */ /* 0x000fe400078e0a1e */
[----:B------:R-:W-:Y:S02]  /*4180*/  IMAD.MOV R28, RZ, RZ, -R28 ;  /* 0x000000ffff1c7224 */ /* 0x000fe400078e0a1c */
[C---:B------:R-:W-:Y:S02]  /*4190*/  IMAD R41, R5.reuse, R30, R41 ;  /* 0x0000001e05297224 */ /* 0x040fe400078e0229 */
[----:B------:R-:W-:Y:S02]  /*41a0*/  IMAD R43, R5, R28, R43 ;  /* 0x0000001c052b7224 */ /* 0x000fe400078e022b */
[--C-:B------:R-:W-:Y:S01]  /*41b0*/  @!P1 IMAD.IADD R35, R35, 0x1, -R5.reuse ;  /* 0x0000000123239824 */ /* 0x100fe200078e0a05 */
[----:B------:R-:W-:Y:S01]  /*41c0*/  ISETP.GT.U32.AND P1, PT, R5, R41, PT ;  /* 0x000000290500720c */ /* 0x000fe20003f24070 */
[----:B------:R-:W-:Y:S01]  /*41d0*/  @!P6 IMAD.IADD R31, R31, 0x1, -R5 ;  /* 0x000000011f1fe824 */ /* 0x000fe200078e0a05 */
[C---:B------:R-:W-:Y:S01]  /*41e0*/  ISETP.GT.U32.AND P6, PT, R5.reuse, R37, PT ;  /* 0x000000250500720c */ /* 0x040fe20003fc4070 */
[----:B------:R-:W-:Y:S01]  /*41f0*/  @!P5 IMAD.MOV R35, RZ, RZ, -R35 ;  /* 0x000000ffff23d224 */ /* 0x000fe200078e0a23 */
[C---:B------:R-:W-:Y:S01]  /*4200*/  ISETP.GT.U32.AND P5, PT, R5.reuse, R43, PT ;  /* 0x0000002b0500720c */ /* 0x040fe20003fa4070 */
[----:B------:R-:W-:Y:S01]  /*4210*/  IMAD R39, R5, R32, R39 ;  /* 0x0000002005277224 */ /* 0x000fe200078e0227 */
[----:B------:R-:W-:Y:S01]  /*4220*/  IADD3 R32, R0, 0x56, RZ ;  /* 0x0000005600207810 */ /* 0x000fe20007ffe0ff */
[----:B------:R-:W-:-:S03]  /*4230*/  IMAD.HI.U32 R28, R6, R45, RZ ;  /* 0x0000002d061c7227 */ /* 0x000fc600078e00ff */
[----:B------:R-:W-:Y:S01]  /*4240*/  IABS R47, R32 ;  /* 0x00000020002f7213 */ /* 0x000fe20000000000 */
[----:B------:R-:W-:Y:S02]  /*4250*/  IMAD.MOV R28, RZ, RZ, -R28 ;  /* 0x000000ffff1c7224 */ /* 0x000fe400078e0a1c */
[----:B------:R-:W-:Y:S02]  /*4260*/  @!P1 IMAD.IADD R41, R41, 0x1, -R5 ;  /* 0x0000000129299824 */ /* 0x000fe400078e0a05 */
[----:B------:R-:W-:Y:S01]  /*4270*/  @!P2 IMAD.MOV R25, RZ, RZ, -R25 ;  /* 0x000000ffff19a224 */ /* 0x000fe200078e0a19 */
[----:B------:R-:W-:Y:S01]  /*4280*/  ISETP.GT.U32.AND P2, PT, R5, R33, PT ;  /* 0x000000210500720c */ /* 0x000fe20003f44070 */
[--C-:B------:R-:W-:Y:S01]  /*4290*/  @!P5 IMAD.IADD R43, R43, 0x1, -R5.reuse ;  /* 0x000000012b2bd824 */ /* 0x100fe200078e0a05 */
[----:B------:R-:W-:Y:S01]  /*42a0*/  ISETP.GT.U32.AND P5, PT, R5, R41, PT ;  /* 0x000000290500720c */ /* 0x000fe20003fa4070 */
[----:B------:R-:W-:Y:S01]  /*42b0*/  @!P6 IMAD.IADD R37, R37, 0x1, -R5 ;  /* 0x000000012525e824 */ /* 0x000fe200078e0a05 */
[C---:B------:R-:W-:Y:S01]  /*42c0*/  ISETP.GT.U32.AND P6, PT, R5.reuse, R39, PT ;  /* 0x000000270500720c */ /* 0x040fe20003fc4070 */
[----:B------:R-:W-:-:S02]  /*42d0*/  IMAD R45, R5, R28, R45 ;  /* 0x0000001c052d7224 */ /* 0x000fc400078e022d */
[----:B------:R-:W-:-:S04]  /*42e0*/  IMAD.HI.U32 R28, R6, R47, RZ ;  /* 0x0000002f061c7227 */ /* 0x000fc800078e00ff */
[----:B------:R-:W-:Y:S02]  /*42f0*/  IMAD.MOV R28, RZ, RZ, -R28 ;  /* 0x000000ffff1c7224 */ /* 0x000fe400078e0a1c */
[----:B------:R-:W-:Y:S01]  /*4300*/  @!P4 IMAD.MOV R31, RZ, RZ, -R31 ;  /* 0x000000ffff1fc224 */ /* 0x000fe200078e0a1f */
[C---:B------:R-:W-:Y:S01]  /*4310*/  ISETP.GT.U32.AND P4, PT, R5.reuse, R37, PT ;  /* 0x000000250500720c */ /* 0x040fe20003f84070 */
[----:B------:R-:W-:Y:S02]  /*4320*/  IMAD R47, R5, R28, R47 ;  /* 0x0000001c052f7224 */ /* 0x000fe400078e022f */
[--C-:B------:R-:W-:Y:S01]  /*4330*/  @!P2 IMAD.IADD R33, R33, 0x1, -R5.reuse ;  /* 0x000000012121a824 */ /* 0x100fe200078e0a05 */
[----:B------:R-:W-:Y:S01]  /*4340*/  ISETP.GE.AND P2, PT, R36, RZ, PT ;  /* 0x000000ff2400720c */ /* 0x000fe20003f46270 */
[--C-:B------:R-:W-:Y:S01]  /*4350*/  @!P5 IMAD.IADD R41, R41, 0x1, -R5.reuse ;  /* 0x000000012929d824 */ /* 0x100fe200078e0a05 */
[----:B------:R-:W-:Y:S01]  /*4360*/  ISETP.GT.U32.AND P5, PT, R5, R47, PT ;  /* 0x0000002f0500720c */ /* 0x000fe20003fa4070 */
[----:B------:R-:W-:Y:S01]  /*4370*/  @!P6 IMAD.IADD R39, R39, 0x1, -R5 ;  /* 0x000000012727e824 */ /* 0x000fe200078e0a05 */
[----:B------:R-:W-:Y:S01]  /*4380*/  IADD3 R36, R0, 0x57, RZ ;  /* 0x0000005700247810 */ /* 0x000fe20007ffe0ff */
[----:B------:R-:W-:Y:S01]  /*4390*/  @!P3 IMAD.MOV R33, RZ, RZ, -R33 ;  /* 0x000000ffff21b224 */ /* 0x000fe200078e0a21 */
[----:B------:R-:W-:Y:S01]  /*43a0*/  ISETP.GE.AND P3, PT, R38, RZ, PT ;  /* 0x000000ff2600720c */ /* 0x000fe20003f66270 */
[C---:B------:R-:W-:Y:S01]  /*43b0*/  IMAD R200, R244.reuse, 0x2, R199 ;  /* 0x00000002f4c87824 */ /* 0x040fe200078e02c7 */
[----:B------:R-:W-:Y:S01]  /*43c0*/  ISETP.GT.U32.AND P1, PT, R5, R39, PT ;  /* 0x000000270500720c */ /* 0x000fe20003f24070 */
[----:B------:R-:W-:Y:S01]  /*43d0*/  @!P4 IMAD.IADD R37, R37, 0x1, -R5 ;  /* 0x000000012525c824 */ /* 0x000fe200078e0a05 */
[----:B------:R-:W-:Y:S01]  /*43e0*/  IABS R49, R36 ;  /* 0x0000002400317213 */ /* 0x000fe20000000000 */
[----:B------:R-:W-:Y:S01]  /*43f0*/  IMAD R201, R244, 0x2, R200 ;  /* 0x00000002f4c97824 */ /* 0x000fe200078e02c8 */
[----:B------:R-:W-:Y:S01]  /*4400*/  ISETP.GE.AND P4, PT, R40, RZ, PT ;  /* 0x000000ff2800720c */ /* 0x000fe20003f86270 */
[----:B------:R-:W-:Y:S01]  /*4410*/  @!P2 IMAD.MOV R37, RZ, RZ, -R37 ;  /* 0x000000ffff25a224 */ /* 0x000fe200078e0a25 */
[----:B------:R-:W-:Y:S01]  /*4420*/  IADD3 R38, R0, 0x58, RZ ;  /* 0x0000005800267810 */ /* 0x000fe20007ffe0ff */
[----:B------:R-:W-:Y:S01]  /*4430*/  IMAD.HI.U32 R28, R6, R49, RZ ;  /* 0x00000031061c7227 */ /* 0x000fe200078e00ff */
[----:B------:R-:W-:-:S02]  /*4440*/  IADD3 R40, R0, 0x59, RZ ;  /* 0x0000005900287810 */ /* 0x000fc40007ffe0ff */
[----:B------:R-:W-:Y:S01]  /*4450*/  ISETP.GT.U32.AND P2, PT, R5, R43, PT ;  /* 0x0000002b0500720c */ /* 0x000fe20003f44070 */
[--C-:B------:R-:W-:Y:S01]  /*4460*/  @!P5 IMAD.IADD R47, R47, 0x1, -R5.reuse ;  /* 0x000000012f2fd824 */ /* 0x100fe200078e0a05 */
[----:B------:R-:W-:Y:S01]  /*4470*/  IABS R51, R38 ;  /* 0x0000002600337213 */ /* 0x000fe20000000000 */
[----:B------:R-:W-:Y:S01]  /*4480*/  IMAD.MOV R30, RZ, RZ, -R28 ;  /* 0x000000ffff1e7224 */ /* 0x000fe200078e0a1c */
[----:B------:R-:W-:Y:S01]  /*4490*/  IABS R53, R40 ;  /* 0x0000002800357213 */ /* 0x000fe20000000000 */
[----:B------:R-:W-:Y:S01]  /*44a0*/  @!P1 IMAD.IADD R39, R39, 0x1, -R5 ;  /* 0x0000000127279824 */ /* 0x000fe200078e0a05 */
[----:B------:R-:W-:Y:S01]  /*44b0*/  ISETP.GE.AND P6, PT, R42, RZ, PT ;  /* 0x000000ff2a00720c */ /* 0x000fe20003fc6270 */
[C---:B------:R-:W-:Y:S01]  /*44c0*/  IMAD R49, R5.reuse, R30, R49 ;  /* 0x0000001e05317224 */ /* 0x040fe200078e0231 */
[C---:B------:R-:W-:Y:S01]  /*44d0*/  ISETP.GT.U32.AND P5, PT, R5.reuse, R47, PT ;  /* 0x0000002f0500720c */ /* 0x040fe20003fa4070 */
[----:B------:R-:W-:Y:S01]  /*44e0*/  IMAD.HI.U32 R28, R6, R51, RZ ;  /* 0x00000033061c7227 */ /* 0x000fe200078e00ff */
[----:B------:R-:W-:-:S02]  /*44f0*/  ISETP.GT.U32.AND P1, PT, R5, R45, PT ;  /* 0x0000002d0500720c */ /* 0x000fc40003f24070 */
[----:B------:R-:W-:Y:S01]  /*4500*/  IADD3 R42, R0, 0x64, RZ ;  /* 0x00000064002a7810 */ /* 0x000fe20007ffe0ff */
[----:B------:R-:W-:-:S03]  /*4510*/  IMAD.HI.U32 R30, R6, R53, RZ ;  /* 0x00000035061e7227 */ /* 0x000fc600078e00ff */
[----:B------:R-:W-:Y:S01]  /*4520*/  IABS R75, R42 ;  /* 0x0000002a004b7213 */ /* 0x000fe20000000000 */
[----:B------:R-:W-:Y:S02]  /*4530*/  IMAD.MOV R28, RZ, RZ, -R28 ;  /* 0x000000ffff1c7224 */ /* 0x000fe400078e0a1c */
[----:B------:R-:W-:Y:S02]  /*4540*/  IMAD.MOV R30, RZ, RZ, -R30 ;  /* 0x000000ffff1e7224 */ /* 0x000fe400078e0a1e */
[----:B------:R-:W-:Y:S01]  /*4550*/  @!P2 IMAD.IADD R43, R43, 0x1, -R5 ;  /* 0x000000012b2ba824 */ /* 0x000fe200078e0a05 */
[----:B------:R-:W-:Y:S01]  /*4560*/  ISETP.GE.AND P2, PT, R34, RZ, PT ;  /* 0x000000ff2200720c */ /* 0x000fe20003f46270 */
[C---:B------:R-:W-:Y:S01]  /*4570*/  IMAD R51, R5.reuse, R28, R51 ;  /* 0x0000001c05337224 */ /* 0x040fe200078e0233 */
[----:B------:R-:W-:Y:S01]  /*4580*/  IADD3 R34, R0, 0x5b, RZ ;  /* 0x0000005b00227810 */ /* 0x000fe20007ffe0ff */
[----:B------:R-:W-:Y:S01]  /*4590*/  @!P4 IMAD.MOV R41, RZ, RZ, -R41 ;  /* 0x000000ffff29c224 */ /* 0x000fe200078e0a29 */
[C---:B------:R-:W-:Y:S01]  /*45a0*/  ISETP.GT.U32.AND P4, PT, R5.reuse, R49, PT ;  /* 0x000000310500720c */ /* 0x040fe20003f84070 */
[C---:B------:R-:W-:Y:S01]  /*45b0*/  IMAD R53, R5.reuse, R30, R53 ;  /* 0x0000001e05357224 */ /* 0x040fe200078e0235 */
[----:B------:R-:W-:Y:S01]  /*45c0*/  IABS R57, R34 ;  /* 0x0000002200397213 */ /* 0x000fe20000000000 */
[----:B------:R-:W-:Y:S01]  /*45d0*/  @!P6 IMAD.MOV R43, RZ, RZ, -R43 ;  /* 0x000000ffff2be224 */ /* 0x000fe200078e0a2b */
[----:B------:R-:W-:Y:S01]  /*45e0*/  ISETP.GT.U32.AND P6, PT, R5, R51, PT ;  /* 0x000000330500720c */ /* 0x000fe20003fc4070 */
[--C-:B------:R-:W-:Y:S01]  /*45f0*/  @!P5 IMAD.IADD R47, R47, 0x1, -R5.reuse ;  /* 0x000000012f2fd824 */ /* 0x100fe200078e0a05 */
[----:B------:R-:W-:Y:S01]  /*4600*/  ISETP.GT.U32.AND P5, PT, R5, R53, PT ;  /* 0x000000350500720c */ /* 0x000fe20003fa4070 */
[----:B------:R-:W-:Y:S01]  /*4610*/  @!P1 IMAD.IADD R45, R45, 0x1, -R5 ;  /* 0x000000012d2d9824 */ /* 0x000fe200078e0a05 */
[----:B------:R-:W-:Y:S01]  /*4620*/  ISETP.GE.AND P1, PT, R32, RZ, PT ;  /* 0x000000ff2000720c */ /* 0x000fe20003f26270 */
[----:B------:R-:W-:Y:S01]  /*4630*/  @!P3 IMAD.MOV R39, RZ, RZ, -R39 ;  /* 0x000000ffff27b224 */ /* 0x000fe200078e0a27 */
[----:B------:R-:W-:Y:S01]  /*4640*/  IADD3 R32, R0, 0x5a, RZ ;  /* 0x0000005a00207810 */ /* 0x000fe20007ffe0ff */
[C---:B------:R-:W-:Y:S01]  /*4650*/  IMAD R202, R244.reuse, 0x2, R201 ;  /* 0x00000002f4ca7824 */ /* 0x040fe200078e02c9 */
[----:B------:R-:W-:Y:S01]  /*4660*/  ISETP.GT.U32.AND P3, PT, R5, R45, PT ;  /* 0x0000002d0500720c */ /* 0x000fe20003f64070 */
[--C-:B------:R-:W-:Y:S01]  /*4670*/  @!P4 IMAD.IADD R49, R49, 0x1, -R5.reuse ;  /* 0x000000013131c824 */ /* 0x100fe200078e0a05 */
[----:B------:R-:W-:Y:S01]  /*4680*/  IABS R55, R32 ;  /* 0x0000002000377213 */ /* 0x000fe20000000000 */
[----:B------:R-:W-:Y:S01]  /*4690*/  IMAD R203, R244, 0x2, R202 ;  /* 0x00000002f4cb7824 */ /* 0x000fe200078e02ca */
[----:B------:R-:W-:Y:S01]  /*46a0*/  ISETP.GE.AND P4, PT, R38, RZ, PT ;  /* 0x000000ff2600720c */ /* 0x000fe20003f86270 */
[--C-:B------:R-:W-:Y:S01]  /*46b0*/  @!P6 IMAD.IADD R51, R51, 0x1, -R5.reuse ;  /* 0x000000013333e824 */ /* 0x100fe200078e0a05 */
[----:B------:R-:W-:Y:S01]  /*46c0*/  ISETP.GT.U32.AND P6, PT, R5, R49, PT ;  /* 0x000000310500720c */ /* 0x000fe20003fc4070 */
[----:B------:R-:W-:Y:S01]  /*46d0*/  @!P5 IMAD.IADD R53, R53, 0x1, -R5 ;  /* 0x000000013535d824 */ /* 0x000fe200078e0a05 */
[----:B------:R-:W-:Y:S01]  /*46e0*/  IADD3 R38, R0, 0x5e, RZ ;  /* 0x0000005e00267810 */ /* 0x000fe20007ffe0ff */
[----:B------:R-:W-:-:S03]  /*46f0*/  IMAD.HI.U32 R28, R6, R55, RZ ;  /* 0x00000037061c7227 */ /* 0x000fc600078e00ff */
[----:B------:R-:W-:Y:S01]  /*4700*/  ISETP.GT.U32.AND P5, PT, R5, R53, PT ;  /* 0x000000350500720c */ /* 0x000fe20003fa4070 */
[----:B------:R-:W-:Y:S01]  /*4710*/  @!P3 IMAD.IADD R45, R45, 0x1, -R5 ;  /* 0x000000012d2db824 */ /* 0x000fe200078e0a05 */
[----:B------:R-:W-:Y:S01]  /*4720*/  ISETP.GE.AND P3, PT, R36, RZ, PT ;  /* 0x000000ff2400720c */ /* 0x000fe20003f66270 */
[----:B------:R-:W-:Y:S01]  /*4730*/  IMAD.MOV R30, RZ, RZ, -R28 ;  /* 0x000000ffff1e7224 */ /* 0x000fe200078e0a1c */
[----:B------:R-:W-:Y:S01]  /*4740*/  IADD3 R36, R0, 0x5c, RZ ;  /* 0x0000005c00247810 */ /* 0x000fe20007ffe0ff */
[----:B------:R-:W-:Y:S01]  /*4750*/  IMAD.HI.U32 R28, R6, R57, RZ ;  /* 0x00000039061c7227 */ /* 0x000fe200078e00ff */
[----:B------:R-:W-:Y:S02]  /*4760*/  IABS R63, R38 ;  /* 0x00000026003f7213 */ /* 0x000fe40000000000 */
[----:B------:R-:W-:Y:S01]  /*4770*/  IABS R59, R36 ;  /* 0x00000024003b7213 */ /* 0x000fe20000000000 */
[----:B------:R-:W-:Y:S01]  /*4780*/  @!P2 IMAD.MOV R45, RZ, RZ, -R45 ;  /* 0x000000ffff2da224 */ /* 0x000fe200078e0a2d */
[C---:B------:R-:W-:Y:S01]  /*4790*/  ISETP.GT.U32.AND P2, PT, R5.reuse, R51, PT ;  /* 0x000000330500720c */ /* 0x040fe20003f44070 */
[----:B------:R-:W-:-:S02]  /*47a0*/  IMAD R55, R5, R30, R55 ;  /* 0x0000001e05377224 */ /* 0x000fc400078e0237 */
[----:B------:R-:W-:Y:S02]  /*47b0*/  IMAD.MOV R28, RZ, RZ, -R28 ;  /* 0x000000ffff1c7224 */ /* 0x000fe400078e0a1c */
[----:B------:R-:W-:Y:S01]  /*47c0*/  @!P6 IMAD.IADD R49, R49, 0x1, -R5 ;  /* 0x000000013131e824 */ /* 0x000fe200078e0a05 */
[C---:B------:R-:W-:Y:S01]  /*47d0*/  ISETP.GT.U32.AND P6, PT, R5.reuse, R55, PT ;  /* 0x000000370500720c */ /* 0x040fe20003fc4070 */
[----:B------:R-:W-:Y:S02]  /*47e0*/  IMAD R57, R5, R28, R57 ;  /* 0x0000001c05397224 */ /* 0x000fe400078e0239 */
[----:B------:R-:W-:Y:S02]  /*47f0*/  @!P5 IMAD.IADD R53, R53, 0x1, -R5 ;  /* 0x000000013535d824 */ /* 0x000fe400078e0a05 */
[----:B------:R-:W-:Y:S01]  /*4800*/  IMAD.HI.U32 R28, R6, R59, RZ ;  /* 0x0000003b061c7227 */ /* 0x000fe200078e00ff */
[----:B------:R-:W-:-:S03]  /*4810*/  ISETP.GT.U32.AND P5, PT, R5, R57, PT ;  /* 0x000000390500720c */ /* 0x000fc60003fa4070 */
[--C-:B------:R-:W-:Y:S01]  /*4820*/  @!P2 IMAD.IADD R51, R51, 0x1, -R5.reuse ;  /* 0x000000013333a824 */ /* 0x100fe200078e0a05 */
[----:B------:R-:W-:Y:S01]  /*4830*/  ISETP.GE.AND P2, PT, R32, RZ, PT ;  /* 0x000000ff2000720c */ /* 0x000fe20003f46270 */
[----:B------:R-:W-:Y:S01]  /*4840*/  IMAD.MOV R28, RZ, RZ, -R28 ;  /* 0x000000ffff1c7224 */ /* 0x000fe200078e0a1c */
[----:B------:R-:W-:Y:S01]  /*4850*/  IADD3 R32, R0, 0x5d, RZ ;  /* 0x0000005d00207810 */ /* 0x000fe20007ffe0ff */
[----:B------:R-:W-:Y:S01]  /*4860*/  @!P6 IMAD.IADD R55, R55, 0x1, -R5 ;  /* 0x000000013737e824 */ /* 0x000fe200078e0a05 */
[----:B------:R-:W-:Y:S01]  /*4870*/  ISETP.GE.AND P6, PT, R34, RZ, PT ;  /* 0x000000ff2200720c */ /* 0x000fe20003fc6270 */
[----:B------:R-:W-:Y:S01]  /*4880*/  IMAD R59, R5, R28, R59 ;  /* 0x0000001c053b7224 */ /* 0x000fe200078e023b */
[----:B------:R-:W-:Y:S01]  /*4890*/  IABS R61, R32 ;  /* 0x00000020003d7213 */ /* 0x000fe20000000000 */
[----:B------:R-:W-:Y:S01]  /*48a0*/  @!P3 IMAD.MOV R49, RZ, RZ, -R49 ;  /* 0x000000ffff31b224 */ /* 0x000fe200078e0a31 */
[----:B------:R-:W-:Y:S01]  /*48b0*/  IADD3 R34, R0, 0x60, RZ ;  /* 0x0000006000227810 */ /* 0x000fe20007ffe0ff */
[----:B------:R-:W-:Y:S01]  /*48c0*/  @!P5 IMAD.IADD R57, R57, 0x1, -R5 ;  /* 0x000000013939d824 */ /* 0x000fe200078e0a05 */
[----:B------:R-:W-:Y:S01]  /*48d0*/  ISETP.GT.U32.AND P5, PT, R5, R55, PT ;  /* 0x000000370500720c */ /* 0x000fe20003fa4070 */
[----:B------:R-:W-:Y:S01]  /*48e0*/  IMAD.HI.U32 R28, R6, R61, RZ ;  /* 0x0000003d061c7227 */ /* 0x000fe200078e00ff */
[----:B------:R-:W-:-:S02]  /*48f0*/  IABS R67, R34 ;  /* 0x0000002200437213 */ /* 0x000fc40000000000 */
[C---:B------:R-:W-:Y:S01]  /*4900*/  ISETP.GT.U32.AND P3, PT, R5.reuse, R57, PT ;  /* 0x000000390500720c */ /* 0x040fe20003f64070 */
[----:B------:R-:W-:Y:S02]  /*4910*/  IMAD.MOV R28, RZ, RZ, -R28 ;  /* 0x000000ffff1c7224 */ /* 0x000fe400078e0a1c */
[----:B------:R-:W-:Y:S01]  /*4920*/  @!P1 IMAD.MOV R47, RZ, RZ, -R47 ;  /* 0x000000ffff2f9224 */ /* 0x000fe200078e0a2f */
[----:B------:R-:W-:Y:S01]  /*4930*/  ISETP.GE.AND P1, PT, R40, RZ, PT ;  /* 0x000000ff2800720c */ /* 0x000fe20003f26270 */
[----:B------:R-:W-:Y:S01]  /*4940*/  IMAD R61, R5, R28, R61 ;  /* 0x0000001c053d7224 */ /* 0x000fe200078e023d */
[----:B------:R-:W-:Y:S01]  /*4950*/  IADD3 R40, R0, 0x5f, RZ ;  /* 0x0000005f00287810 */ /* 0x000fe20007ffe0ff */
[----:B------:R-:W-:-:S03]  /*4960*/  IMAD.HI.U32 R28, R6, R63, RZ ;  /* 0x0000003f061c7227 */ /* 0x000fc600078e00ff */
[----:B------:R-:W-:Y:S01]  /*4970*/  IABS R65, R40 ;  /* 0x0000002800417213 */ /* 0x000fe20000000000 */
[----:B------:R-:W-:Y:S01]  /*4980*/  @!P5 IMAD.IADD R55, R55, 0x1, -R5 ;  /* 0x000000013737d824 */ /* 0x000fe200078e0a05 */
[C---:B------:R-:W-:Y:S01]  /*4990*/  ISETP.GT.U32.AND P5, PT, R5.reuse, R61, PT ;  /* 0x0000003d0500720c */ /* 0x040fe20003fa4070 */
[----:B------:R-:W-:Y:S02]  /*49a0*/  IMAD.MOV R28, RZ, RZ, -R28 ;  /* 0x000000ffff1c7224 */ /* 0x000fe400078e0a1c */
[----:B------:R-:W-:Y:S01]  /*49b0*/  @!P4 IMAD.MOV R51, RZ, RZ, -R51 ;  /* 0x000000ffff33c224 */ /* 0x000fe200078e0a33 */
[C---:B------:R-:W-:Y:S01]  /*49c0*/  ISETP.GT.U32.AND P4, PT, R5.reuse, R59, PT ;  /* 0x0000003b0500720c */ /* 0x040fe20003f84070 */
[----:B------:R-:W-:Y:S02]  /*49d0*/  IMAD R63, R5, R28, R63 ;  /* 0x0000001c053f7224 */ /* 0x000fe400078e023f */
[----:B------:R-:W-:-:S04]  /*49e0*/  IMAD.HI.U32 R28, R6, R67, RZ ;  /* 0x00000043061c7227 */ /* 0x000fc800078e00ff */
[----:B------:R-:W-:Y:S02]  /*49f0*/  IMAD.MOV R28, RZ, RZ, -R28 ;  /* 0x000000ffff1c7224 */ /* 0x000fe400078e0a1c */
[--C-:B------:R-:W-:Y:S02]  /*4a00*/  @!P5 IMAD.IADD R61, R61, 0x1, -R5.reuse ;  /* 0x000000013d3dd824 */ /* 0x100fe400078e0a05 */
[----:B------:R-:W-:Y:S01]  /*4a10*/  @!P3 IMAD.IADD R57, R57, 0x1, -R5 ;  /* 0x000000013939b824 */ /* 0x000fe200078e0a05 */
[----:B------:R-:W-:Y:S01]  /*4a20*/  ISETP.GE.AND P3, PT, R32, RZ, PT ;  /* 0x000000ff2000720c */ /* 0x000fe20003f66270 */
[C---:B------:R-:W-:Y:S01]  /*4a30*/  IMAD R67, R5.reuse, R28, R67 ;  /* 0x0000001c05437224 */ /* 0x040fe200078e0243 */
[----:B------:R-:W-:Y:S01]  /*4a40*/  ISETP.GT.U32.AND P5, PT, R5, R61, PT ;  /* 0x0000003d0500720c */ /* 0x000fe20003fa4070 */
[----:B------:R-:W-:Y:S01]  /*4a50*/  @!P1 IMAD.MOV R53, RZ, RZ, -R53 ;  /* 0x000000ffff359224 */ /* 0x000fe200078e0a35 */
[----:B------:R-:W-:Y:S01]  /*4a60*/  IADD3 R32, R0, 0x61, RZ ;  /* 0x0000006100207810 */ /* 0x000fe20007ffe0ff */
[----:B------:R-:W-:Y:S01]  /*4a70*/  @!P4 IMAD.IADD R59, R59, 0x1, -R5 ;  /* 0x000000013b3bc824 */ /* 0x000fe200078e0a05 */
[----:B------:R-:W-:Y:S01]  /*4a80*/  ISETP.GE.AND P1, PT, R36, RZ, PT ;  /* 0x000000ff2400720c */ /* 0x000fe20003f26270 */
[----:B------:R-:W-:Y:S01]  /*4a90*/  @!P2 IMAD.MOV R55, RZ, RZ, -R55 ;  /* 0x000000ffff37a224 */ /* 0x000fe200078e0a37 */
[----:B------:R-:W-:Y:S01]  /*4aa0*/  IABS R69, R32 ;  /* 0x0000002000457213 */ /* 0x000fe20000000000 */
[----:B------:R-:W-:Y:S01]  /*4ab0*/  IMAD.HI.U32 R30, R6, R65, RZ ;  /* 0x00000041061e7227 */ /* 0x000fe200078e00ff */
[----:B------:R-:W-:-:S02]  /*4ac0*/  IADD3 R36, R0, 0x62, RZ ;  /* 0x0000006200247810 */ /* 0x000fc40007ffe0ff */
[----:B------:R-:W-:Y:S01]  /*4ad0*/  ISETP.GT.U32.AND P2, PT, R5, R59, PT ;  /* 0x0000003b0500720c */ /* 0x000fe20003f44070 */
[----:B------:R-:W-:Y:S01]  /*4ae0*/  IMAD.HI.U32 R28, R6, R69, RZ ;  /* 0x00000045061c7227 */ /* 0x000fe200078e00ff */
[----:B------:R-:W-:Y:S02]  /*4af0*/  ISETP.GE.AND P4, PT, R38, RZ, PT ;  /* 0x000000ff2600720c */ /* 0x000fe40003f86270 */
[----:B------:R-:W-:Y:S01]  /*4b00*/  IABS R71, R36 ;  /* 0x0000002400477213 */ /* 0x000fe20000000000 */
[----:B------:R-:W-:Y:S01]  /*4b10*/  @!P5 IMAD.IADD R61, R61, 0x1, -R5 ;  /* 0x000000013d3dd824 */ /* 0x000fe200078e0a05 */
[C---:B------:R-:W-:Y:S01]  /*4b20*/  ISETP.GT.U32.AND P5, PT, R5.reuse, R67, PT ;  /* 0x000000430500720c */ /* 0x040fe20003fa4070 */
[----:B------:R-:W-:Y:S01]  /*4b30*/  IMAD.MOV R28, RZ, RZ, -R28 ;  /* 0x000000ffff1c7224 */ /* 0x000fe200078e0a1c */
[----:B------:R-:W-:Y:S01]  /*4b40*/  IADD3 R38, R0, 0x63, RZ ;  /* 0x0000006300267810 */ /* 0x000fe20007ffe0ff */
[----:B------:R-:W-:Y:S02]  /*4b50*/  IMAD.MOV R30, RZ, RZ, -R30 ;  /* 0x000000ffff1e7224 */ /* 0x000fe400078e0a1e */
[----:B------:R-:W-:Y:S01]  /*4b60*/  IMAD R69, R5, R28, R69 ;  /* 0x0000001c05457224 */ /* 0x000fe200078e0245 */
[----:B------:R-:W-:Y:S01]  /*4b70*/  IABS R73, R38 ;  /* 0x0000002600497213 */ /* 0x000fe20000000000 */
[----:B------:R-:W-:-:S04]  /*4b80*/  IMAD.HI.U32 R28, R6, R71, RZ ;  /* 0x00000047061c7227 */ /* 0x000fc800078e00ff */
[----:B------:R-:W-:Y:S02]  /*4b90*/  IMAD R65, R5, R30, R65 ;  /* 0x0000001e05417224 */ /* 0x000fe400078e0241 */
[----:B------:R-:W-:Y:S02]  /*4ba0*/  @!P5 IMAD.IADD R67, R67, 0x1, -R5 ;  /* 0x000000014343d824 */ /* 0x000fe400078e0a05 */
[----:B------:R-:W-:Y:S02]  /*4bb0*/  IMAD.MOV R30, RZ, RZ, -R28 ;  /* 0x000000ffff1e7224 */ /* 0x000fe400078e0a1c */
[----:B------:R-:W-:Y:S01]  /*4bc0*/  IMAD.HI.U32 R28, R6, R73, RZ ;  /* 0x00000049061c7227 */ /* 0x000fe200078e00ff */
[----:B------:R-:W-:-:S03]  /*4bd0*/  ISETP.GT.U32.AND P5, PT, R5, R67, PT ;  /* 0x000000430500720c */ /* 0x000fc60003fa4070 */
[----:B------:R-:W-:Y:S01]  /*4be0*/  @!P2 IMAD.IADD R59, R59, 0x1, -R5 ;  /* 0x000000013b3ba824 */ /* 0x000fe200078e0a05 */
[C---:B------:R-:W-:Y:S01]  /*4bf0*/  ISETP.GT.U32.AND P2, PT, R5.reuse, R65, PT ;  /* 0x000000410500720c */ /* 0x040fe20003f44070 */
[----:B------:R-:W-:Y:S02]  /*4c00*/  IMAD.MOV R28, RZ, RZ, -R28 ;  /* 0x000000ffff1c7224 */ /* 0x000fe400078e0a1c */
[----:B------:R-:W-:Y:S01]  /*4c10*/  @!P6 IMAD.MOV R57, RZ, RZ, -R57 ;  /* 0x000000ffff39e224 */ /* 0x000fe200078e0a39 */
[C---:B------:R-:W-:Y:S01]  /*4c20*/  ISETP.GT.U32.AND P6, PT, R5.reuse, R63, PT ;  /* 0x0000003f0500720c */ /* 0x040fe20003fc4070 */
[----:B------:R-:W-:Y:S02]  /*4c30*/  IMAD R73, R5, R28, R73 ;  /* 0x0000001c05497224 */ /* 0x000fe400078e0249 */
[----:B------:R-:W-:Y:S02]  /*4c40*/  @!P1 IMAD.MOV R59, RZ, RZ, -R59 ;  /* 0x000000ffff3b9224 */ /* 0x000fe400078e0a3b */
[----:B------:R-:W-:Y:S01]  /*4c50*/  @!P5 IMAD.IADD R67, R67, 0x1, -R5 ;  /* 0x000000014343d824 */ /* 0x000fe200078e0a05 */
[C---:B------:R-:W-:Y:S01]  /*4c60*/  ISETP.GT.U32.AND P5, PT, R5.reuse, R73, PT ;  /* 0x000000490500720c */ /* 0x040fe20003fa4070 */
[----:B------:R-:W-:Y:S01]  /*4c70*/  IMAD R71, R5, R30, R71 ;  /* 0x0000001e05477224 */ /* 0x000fe200078e0247 */
[----:B------:R-:W-:Y:S01]  /*4c80*/  IADD3 R30, R0, 0x65, RZ ;  /* 0x00000065001e7810 */ /* 0x000fe20007ffe0ff */
[----:B------:R-:W-:-:S02]  /*4c90*/  @!P2 IMAD.IADD R65, R65, 0x1, -R5 ;  /* 0x000000014141a824 */ /* 0x000fc400078e0a05 */
[----:B------:R-:W-:Y:S01]  /*4ca0*/  IMAD.HI.U32 R28, R6, R75, RZ ;  /* 0x0000004b061c7227 */ /* 0x000fe200078e00ff */
[----:B------:R-:W-:Y:S02]  /*4cb0*/  IABS R77, R30 ;  /* 0x0000001e004d7213 */ /* 0x000fe40000000000 */
[C---:B------:R-:W-:Y:S01]  /*4cc0*/  ISETP.GT.U32.AND P1, PT, R5.reuse, R65, PT ;  /* 0x000000410500720c */ /* 0x040fe20003f24070 */
[----:B------:R-:W-:Y:S02]  /*4cd0*/  IMAD.MOV R28, RZ, RZ, -R28 ;  /* 0x000000ffff1c7224 */ /* 0x000fe400078e0a1c */
[----:B------:R-:W-:Y:S01]  /*4ce0*/  @!P3 IMAD.MOV R61, RZ, RZ, -R61 ;  /* 0x000000ffff3db224 */ /* 0x000fe200078e0a3d */
[----:B------:R-:W-:Y:S01]  /*4cf0*/  ISETP.GT.U32.AND P3, PT, R5, R69, PT ;  /* 0x000000450500720c */ /* 0x000fe20003f64070 */
[--C-:B------:R-:W-:Y:S02]  /*4d00*/  @!P5 IMAD.IADD R73, R73, 0x1, -R5.reuse ;  /* 0x000000014949d824 */ /* 0x100fe400078e0a05 */
[----:B------:R-:W-:Y:S01]  /*4d10*/  @!P6 IMAD.IADD R63, R63, 0x1, -R5 ;  /* 0x000000013f3fe824 */ /* 0x000fe200078e0a05 */
[----:B------:R-:W-:Y:S01]  /*4d20*/  ISETP.GE.AND P6, PT, R40, RZ, PT ;  /* 0x000000ff2800720c */ /* 0x000fe20003fc6270 */
[C---:B------:R-:W-:Y:S01]  /*4d30*/  IMAD R75, R5.reuse, R28, R75 ;  /* 0x0000001c054b7224 */ /* 0x040fe200078e024b */
[C---:B------:R-:W-:Y:S01]  /*4d40*/  ISETP.GT.U32.AND P5, PT, R5.reuse, R73, PT ;  /* 0x000000490500720c */ /* 0x040fe20003fa4070 */
[----:B------:R-:W-:Y:S01]  /*4d50*/  IMAD.HI.U32 R28, R6, R77, RZ ;  /* 0x0000004d061c7227 */ /* 0x000fe200078e00ff */
[----:B------:R-:W-:-:S02]  /*4d60*/  ISETP.GT.U32.AND P2, PT, R5, R63, PT ;  /* 0x0000003f0500720c */ /* 0x000fc40003f44070 */
[----:B------:R-:W-:Y:S01]  /*4d70*/  IADD3 R40, R0, 0x6a, RZ ;  /* 0x0000006a00287810 */ /* 0x000fe20007ffe0ff */
[--C-:B------:R-:W-:Y:S01]  /*4d80*/  @!P1 IMAD.IADD R65, R65, 0x1, -R5.reuse ;  /* 0x0000000141419824 */ /* 0x100fe200078e0a05 */
[----:B------:R-:W-:Y:S01]  /*4d90*/  ISETP.GT.U32.AND P1, PT, R5, R71, PT ;  /* 0x000000470500720c */ /* 0x000fe20003f24070 */
[----:B------:R-:W-:Y:S01]  /*4da0*/  IMAD.MOV R28, RZ, RZ, -R28 ;  /* 0x000000ffff1c7224 */ /* 0x000fe200078e0a1c */
[----:B------:R-:W-:Y:S01]  /*4db0*/  IABS R87, R40 ;  /* 0x0000002800577213 */ /* 0x000fe20000000000 */
[----:B------:R-:W-:Y:S01]  /*4dc0*/  @!P3 IMAD.IADD R69, R69, 0x1, -R5 ;  /* 0x000000014545b824 */ /* 0x000fe200078e0a05 */
[----:B------:R-:W-:Y:S01]  /*4dd0*/  ISETP.GE.AND P3, PT, R32, RZ, PT ;  /* 0x000000ff2000720c */ /* 0x000fe20003f66270 */
[----:B------:R-:W-:Y:S02]  /*4de0*/  IMAD R77, R5, R28, R77 ;  /* 0x0000001c054d7224 */ /* 0x000fe400078e024d */
[--C-:B------:R-:W-:Y:S02]  /*4df0*/  @!P5 IMAD.IADD R73, R73, 0x1, -R5.reuse ;  /* 0x000000014949d824 */ /* 0x100fe400078e0a05 */
[----:B------:R-:W-:Y:S01]  /*4e00*/  @!P2 IMAD.IADD R63, R63, 0x1, -R5 ;  /* 0x000000013f3fa824 */ /* 0x000fe200078e0a05 */
[----:B------:R-:W-:Y:S01]  /*4e10*/  ISETP.GT.U32.AND P5, PT, R5, R77, PT ;  /* 0x0000004d0500720c */ /* 0x000fe20003fa4070 */
[----:B------:R-:W-:Y:S01]  /*4e20*/  @!P6 IMAD.MOV R65, RZ, RZ, -R65 ;  /* 0x000000ffff41e224 */ /* 0x000fe200078e0a41 */
[----:B------:R-:W-:Y:S01]  /*4e30*/  ISETP.GE.AND P2, PT, R34, RZ, PT ;  /* 0x000000ff2200720c */ /* 0x000fe20003f46270 */
[----:B------:R-:W-:Y:S01]  /*4e40*/  @!P1 IMAD.IADD R71, R71, 0x1, -R5 ;  /* 0x0000000147479824 */ /* 0x000fe200078e0a05 */
[C---:B------:R-:W-:Y:S01]  /*4e50*/  ISETP.GT.U32.AND P1, PT, R5.reuse, R69, PT ;  /* 0x000000450500720c */ /* 0x040fe20003f24070 */
[----:B------:R-:W-:Y:S01]  /*4e60*/  @!P4 IMAD.MOV R63, RZ, RZ, -R63 ;  /* 0x000000ffff3fc224 */ /* 0x000fe200078e0a3f */
[----:B------:R-:W-:Y:S01]  /*4e70*/  IADD3 R34, R0, 0x66, RZ ;  /* 0x0000006600227810 */ /* 0x000fe20007ffe0ff */
[----:B------:R-:W-:Y:S01]  /*4e80*/  IMAD.HI.U32 R32, R6, R87, RZ ;  /* 0x0000005706207227 */ /* 0x000fe200078e00ff */
[----:B------:R-:W-:-:S02]  /*4e90*/  ISETP.GT.U32.AND P6, PT, R5, R75, PT ;  /* 0x0000004b0500720c */ /* 0x000fc40003fc4070 */
[----:B------:R-:W-:Y:S01]  /*4ea0*/  IABS R79, R34 ;  /* 0x00000022004f7213 */ /* 0x000fe20000000000 */
[----:B------:R-:W-:Y:S01]  /*4eb0*/  IMAD.MOV R32, RZ, RZ, -R32 ;  /* 0x000000ffff207224 */ /* 0x000fe200078e0a20 */
[----:B------:R-:W-:Y:S01]  /*4ec0*/  ISETP.GT.U32.AND P4, PT, R5, R71, PT ;  /* 0x000000470500720c */ /* 0x000fe20003f84070 */
[----:B------:R-:W-:Y:S02]  /*4ed0*/  @!P5 IMAD.IADD R77, R77, 0x1, -R5 ;  /* 0x000000014d4dd824 */ /* 0x000fe400078e0a05 */
[----:B------:R-:W-:-:S03]  /*4ee0*/  IMAD.HI.U32 R28, R6, R79, RZ ;  /* 0x0000004f061c7227 */ /* 0x000fc600078e00ff */
[----:B------:R-:W-:Y:S01]  /*4ef0*/  ISETP.GT.U32.AND P5, PT, R5, R77, PT ;  /* 0x0000004d0500720c */ /* 0x000fe20003fa4070 */
[----:B------:R-:W-:Y:S01]  /*4f00*/  @!P1 IMAD.IADD R69, R69, 0x1, -R5 ;  /* 0x0000000145459824 */ /* 0x000fe200078e0a05 */
[----:B------:R-:W-:Y:S01]  /*4f10*/  ISETP.GE.AND P1, PT, R38, RZ, PT ;  /* 0x000000ff2600720c */ /* 0x000fe20003f26270 */
[----:B------:R-:W-:Y:S01]  /*4f20*/  IMAD.MOV R28, RZ, RZ, -R28 ;  /* 0x000000ffff1c7224 */ /* 0x000fe200078e0a1c */
[----:B------:R-:W-:Y:S01]  /*4f30*/  IADD3 R38, R0, 0x69, RZ ;  /* 0x0000006900267810 */ /* 0x000fe20007ffe0ff */
[----:B------:R-:W-:Y:S01]  /*4f40*/  @!P2 IMAD.MOV R67, RZ, RZ, -R67 ;  /* 0x000000ffff43a224 */ /* 0x000fe200078e0a43 */
[----:B------:R-:W-:Y:S01]  /*4f50*/  ISETP.GE.AND P2, PT, R36, RZ, PT ;  /* 0x000000ff2400720c */ /* 0x000fe20003f46270 */
[----:B------:R-:W-:Y:S01]  /*4f60*/  IMAD R79, R5, R28, R79 ;  /* 0x0000001c054f7224 */ /* 0x000fe200078e024f */
[----:B------:R-:W-:Y:S01]  /*4f70*/  IADD3 R28, R0, 0x67, RZ ;  /* 0x00000067001c7810 */ /* 0x000fe20007ffe0ff */
[----:B------:R-:W-:Y:S01]  /*4f80*/  @!P6 IMAD.IADD R75, R75, 0x1, -R5 ;  /* 0x000000014b4be824 */ /* 0x000fe200078e0a05 */
[----:B------:R-:W-:Y:S01]  /*4f90*/  ISETP.GE.AND P6, PT, R30, RZ, PT ;  /* 0x000000ff1e00720c */ /* 0x000fe20003fc6270 */
[----:B------:R-:W-:Y:S01]  /*4fa0*/  @!P3 IMAD.MOV R69, RZ, RZ, -R69 ;  /* 0x000000ffff45b224 */ /* 0x000fe200078e0a45 */
[----:B------:R-:W-:Y:S01]  /*4fb0*/  IABS R81, R28 ;  /* 0x0000001c00517213 */ /* 0x000fe20000000000 */
[----:B------:R-:W-:Y:S01]  /*4fc0*/  @!P5 IMAD.IADD R77, R77, 0x1, -R5 ;  /* 0x000000014d4dd824 */ /* 0x000fe200078e0a05 */
[C---:B------:R-:W-:Y:S01]  /*4fd0*/  ISETP.GT.U32.AND P5, PT, R5.reuse, R79, PT ;  /* 0x0000004f0500720c */ /* 0x040fe20003fa4070 */
[----:B------:R-:W-:Y:S01]  /*4fe0*/  @!P1 IMAD.MOV R73, RZ, RZ, -R73 ;  /* 0x000000ffff499224 */ /* 0x000fe200078e0a49 */
[----:B------:R-:W-:Y:S01]  /*4ff0*/  ISETP.GE.AND P1, PT, R28, RZ, PT ;  /* 0x000000ff1c00720c */ /* 0x000fe20003f26270 */
[----:B------:R-:W-:Y:S01]  /*5000*/  IMAD.HI.U32 R28, R6, R81, RZ ;  /* 0x00000051061c7227 */ /* 0x000fe200078e00ff */
[----:B------:R-:W-:-:S02]  /*5010*/  ISETP.GT.U32.AND P3, PT, R5, R75, PT ;  /* 0x0000004b0500720c */ /* 0x000fc40003f64070 */
[----:B------:R-:W-:Y:S01]  /*5020*/  IADD3 R30, R0, 0x68, RZ ;  /* 0x00000068001e7810 */ /* 0x000fe20007ffe0ff */
[----:B------:R-:W-:Y:S01]  /*5030*/  IMAD.MOV R36, RZ, RZ, -R28 ;  /* 0x000000ffff247224 */ /* 0x000fe200078e0a1c */
[----:B------:R-:W-:Y:S01]  /*5040*/  IABS R85, R38 ;  /* 0x0000002600557213 */ /* 0x000fe20000000000 */
[----:B------:R-:W-:Y:S01]  /*5050*/  @!P4 IMAD.IADD R71, R71, 0x1, -R5 ;  /* 0x000000014747c824 */ /* 0x000fe200078e0a05 */
[----:B------:R-:W-:Y:S01]  /*5060*/  ISETP.GE.AND P4, PT, R42, RZ, PT ;  /* 0x000000ff2a00720c */ /* 0x000fe20003f86270 */
[----:B------:R-:W-:Y:S01]  /*5070*/  IMAD R81, R5, R36, R81 ;  /* 0x0000002405517224 */ /* 0x000fe200078e0251 */
[----:B------:R-:W-:Y:S01]  /*5080*/  IABS R83, R30 ;  /* 0x0000001e00537213 */ /* 0x000fe20000000000 */
[----:B------:R-:W-:Y:S01]  /*5090*/  @!P5 IMAD.IADD R79, R79, 0x1, -R5 ;  /* 0x000000014f4fd824 */ /* 0x000fe200078e0a05 */
[----:B------:R-:W-:Y:S01]  /*50a0*/  IADD3 R42, R0, 0x6b, RZ ;  /* 0x0000006b002a7810 */ /* 0x000fe20007ffe0ff */
[----:B------:R-:W-:Y:S01]  /*50b0*/  @!P2 IMAD.MOV R71, RZ, RZ, -R71 ;  /* 0x000000ffff47a224 */ /* 0x000fe200078e0a47 */
[----:B------:R-:W-:Y:S01]  /*50c0*/  ISETP.GT.U32.AND P5, PT, R5, R81, PT ;  /* 0x000000510500720c */ /* 0x000fe20003fa4070 */
[----:B------:R-:W-:Y:S01]  /*50d0*/  @!P3 IMAD.IADD R75, R75, 0x1, -R5 ;  /* 0x000000014b4bb824 */ /* 0x000fe200078e0a05 */
[----:B------:R-:W-:Y:S01]  /*50e0*/  ISETP.GE.AND P3, PT, R30, RZ, PT ;  /* 0x000000ff1e00720c */ /* 0x000fe20003f66270 */
[----:B------:R-:W-:Y:S01]  /*50f0*/  IMAD.HI.U32 R28, R6, R83, RZ ;  /* 0x00000053061c7227 */ /* 0x000fe200078e00ff */
[----:B------:R-:W-:-:S02]  /*5100*/  IABS R89, R42 ;  /* 0x0000002a00597213 */ /* 0x000fc40000000000 */
[----:B------:R-:W-:Y:S01]  /*5110*/  IADD3 R36, R0, 0x6c, RZ ;  /* 0x0000006c00247810 */ /* 0x000fe20007ffe0ff */
[----:B------:R-:W-:Y:S01]  /*5120*/  @!P4 IMAD.MOV R75, RZ, RZ, -R75 ;  /* 0x000000ffff4bc224 */ /* 0x000fe200078e0a4b */
[----:B------:R-:W-:Y:S01]  /*5130*/  ISETP.GT.U32.AND P4, PT, R5, R79, PT ;  /* 0x0000004f0500720c */ /* 0x000fe20003f84070 */
[----:B------:R-:W-:Y:S01]  /*5140*/  IMAD.HI.U32 R30, R6, R85, RZ ;  /* 0x00000055061e7227 */ /* 0x000fe200078e00ff */
[----:B------:R-:W-:Y:S02]  /*5150*/  ISETP.GE.AND P2, PT, R34, RZ, PT ;  /* 0x000000ff2200720c */ /* 0x000fe40003f46270 */
[----:B------:R-:W-:Y:S01]  /*5160*/  IABS R91, R36 ;  /* 0x00000024005b7213 */ /* 0x000fe20000000000 */
[----:B------:R-:W-:Y:S02]  /*5170*/  @!P5 IMAD.IADD R81, R81, 0x1, -R5 ;  /* 0x000000015151d824 */ /* 0x000fe400078e0a05 */
[----:B------:R-:W-:Y:S02]  /*5180*/  IMAD.MOV R28, RZ, RZ, -R28 ;  /* 0x000000ffff1c7224 */ /* 0x000fe400078e0a1c */
[----:B------:R-:W-:Y:S01]  /*5190*/  IMAD.MOV R30, RZ, RZ, -R30 ;  /* 0x000000ffff1e7224 */ /* 0x000fe200078e0a1e */
[C---:B------:R-:W-:Y:S01]  /*51a0*/  ISETP.GT.U32.AND P5, PT, R5.reuse, R81, PT ;  /* 0x000000510500720c */ /* 0x040fe20003fa4070 */
[----:B------:R-:W-:-:S02]  /*51b0*/  IMAD R83, R5, R28, R83 ;  /* 0x0000001c05537224 */ /* 0x000fc400078e0253 */
[C---:B------:R-:W-:Y:S02]  /*51c0*/  IMAD R85, R5.reuse, R30, R85 ;  /* 0x0000001e05557224 */ /* 0x040fe400078e0255 */
[----:B------:R-:W-:Y:S01]  /*51d0*/  @!P6 IMAD.MOV R77, RZ, RZ, -R77 ;  /* 0x000000ffff4de224 */ /* 0x000fe200078e0a4d */
[----:B------:R-:W-:Y:S01]  /*51e0*/  ISETP.GT.U32.AND P6, PT, R5, R83, PT ;  /* 0x000000530500720c */ /* 0x000fe20003fc4070 */
[----:B------:R-:W-:-:S04]  /*51f0*/  IMAD.HI.U32 R34, R6, R89, RZ ;  /* 0x0000005906227227 */ /* 0x000fc800078e00ff */
[----:B------:R-:W-:Y:S02]  /*5200*/  IMAD R87, R5, R32, R87 ;  /* 0x0000002005577224 */ /* 0x000fe400078e0257 */
[----:B------:R-:W-:Y:S01]  /*5210*/  @!P4 IMAD.IADD R79, R79, 0x1, -R5 ;  /* 0x000000014f4fc824 */ /* 0x000fe200078e0a05 */
[----:B------:R-:W-:Y:S01]  /*5220*/  ISETP.GT.U32.AND P4, PT, R5, R85, PT ;  /* 0x000000550500720c */ /* 0x000fe20003f84070 */
[----:B------:R-:W-:Y:S02]  /*5230*/  IMAD.MOV R34, RZ, RZ, -R34 ;  /* 0x000000ffff227224 */ /* 0x000fe400078e0a22 */
[----:B------:R-:W-:-:S04]  /*5240*/  IMAD.HI.U32 R28, R6, R91, RZ ;  /* 0x0000005b061c7227 */ /* 0x000fc800078e00ff */
[----:B------:R-:W-:Y:S01]  /*5250*/  @!P5 IMAD.IADD R81, R81, 0x1, -R5 ;  /* 0x000000015151d824 */ /* 0x000fe200078e0a05 */
[C---:B------:R-:W-:Y:S01]  /*5260*/  ISETP.GT.U32.AND P5, PT, R5.reuse, R87, PT ;  /* 0x000000570500720c */ /* 0x040fe20003fa4070 */
[----:B------:R-:W-:Y:S02]  /*5270*/  IMAD R89, R5, R34, R89 ;  /* 0x0000002205597224 */ /* 0x000fe400078e0259 */
[----:B------:R-:W-:Y:S02]  /*5280*/  IMAD.MOV R28, RZ, RZ, -R28 ;  /* 0x000000ffff1c7224 */ /* 0x000fe400078e0a1c */
[----:B------:R-:W-:Y:S01]  /*5290*/  @!P6 IMAD.IADD R83, R83, 0x1, -R5 ;  /* 0x000000015353e824 */ /* 0x000fe200078e0a05 */
[C---:B------:R-:W-:Y:S01]  /*52a0*/  ISETP.GT.U32.AND P6, PT, R5.reuse, R89, PT ;  /* 0x000000590500720c */ /* 0x040fe20003fc4070 */
[----:B------:R-:W-:Y:S02]  /*52b0*/  IMAD R91, R5, R28, R91 ;  /* 0x0000001c055b7224 */ /* 0x000fe400078e025b */
[----:B------:R-:W-:-:S02]  /*52c0*/  @!P4 IMAD.IADD R85, R85, 0x1, -R5 ;  /* 0x000000015555c824 */ /* 0x000fc400078e0a05 */
[----:B------:R-:W-:Y:S01]  /*52d0*/  IMAD.HI.U32 R30, R6, R93, RZ ;  /* 0x0000005d061e7227 */ /* 0x000fe200078e00ff */
[----:B------:R-:W-:-:S03]  /*52e0*/  ISETP.GT.U32.AND P4, PT, R5, R91, PT ;  /* 0x0000005b0500720c */ /* 0x000fc60003f84070 */
[--C-:B------:R-:W-:Y:S01]  /*52f0*/  @!P5 IMAD.IADD R87, R87, 0x1, -R5.reuse ;  /* 0x000000015757d824 */ /* 0x100fe200078e0a05 */
[----:B------:R-:W-:Y:S01]  /*5300*/  ISETP.GT.U32.AND P5, PT, R5, R83, PT ;  /* 0x000000530500720c */ /* 0x000fe20003fa4070 */
[----:B------:R-:W-:Y:S02]  /*5310*/  IMAD.MOV R30, RZ, RZ, -R30 ;  /* 0x000000ffff1e7224 */ /* 0x000fe400078e0a1e */
[----:B------:R-:W-:Y:S01]  /*5320*/  @!P6 IMAD.IADD R89, R89, 0x1, -R5 ;  /* 0x000000015959e824 */ /* 0x000fe200078e0a05 */
[----:B------:R-:W-:Y:S01]  /*5330*/  ISETP.GT.U32.AND P6, PT, R5, R85, PT ;  /* 0x000000550500720c */ /* 0x000fe20003fc4070 */
[----:B------:R-:W-:-:S04]  /*5340*/  IMAD.HI.U32 R32, R6, R95, RZ ;  /* 0x0000005f06207227 */ /* 0x000fc800078e00ff */
[----:B------:R-:W-:Y:S02]  /*5350*/  IMAD R93, R5, R30, R93 ;  /* 0x0000001e055d7224 */ /* 0x000fe400078e025d */
[----:B------:R-:W-:Y:S01]  /*5360*/  @!P4 IMAD.IADD R91, R91, 0x1, -R5 ;  /* 0x000000015b5bc824 */ /* 0x000fe200078e0a05 */
[----:B------:R-:W-:Y:S01]  /*5370*/  ISETP.GT.U32.AND P4, PT, R5, R89, PT ;  /* 0x000000590500720c */ /* 0x000fe20003f84070 */
[----:B------:R-:W-:-:S04]  /*5380*/  IMAD.HI.U32 R34, R6, R97, RZ ;  /* 0x0000006106227227 */ /* 0x000fc800078e00ff */
[----:B------:R-:W-:Y:S02]  /*5390*/  IMAD.MOV R32, RZ, RZ, -R32 ;  /* 0x000000ffff207224 */ /* 0x000fe400078e0a20 */
[----:B------:R-:W-:Y:S01]  /*53a0*/  @!P5 IMAD.IADD R83, R83, 0x1, -R5 ;  /* 0x000000015353d824 */ /* 0x000fe200078e0a05 */
[C---:B------:R-:W-:Y:S01]  /*53b0*/  ISETP.GT.U32.AND P5, PT, R5.reuse, R93, PT ;  /* 0x0000005d0500720c */ /* 0x040fe20003fa4070 */
[----:B------:R-:W-:Y:S02]  /*53c0*/  IMAD.MOV R34, RZ, RZ, -R34 ;  /* 0x000000ffff227224 */ /* 0x000fe400078e0a22 */
[C---:B------:R-:W-:Y:S01]  /*53d0*/  IMAD R95, R5.reuse, R32, R95 ;  /* 0x00000020055f7224 */ /* 0x040fe200078e025f */
[C---:B------:R-:W-:Y:S01]  /*53e0*/  IADD3 R32, R0.reuse, 0x70, RZ ;  /* 0x0000007000207810 */ /* 0x040fe20007ffe0ff */
[----:B------:R-:W-:Y:S01]  /*53f0*/  @!P1 IMAD.MOV R81, RZ, RZ, -R81 ;  /* 0x000000ffff519224 */ /* 0x000fe200078e0a51 */
[C---:B------:R-:W-:Y:S01]  /*5400*/  ISETP.GT.U32.AND P1, PT, R5.reuse, R91, PT ;  /* 0x0000005b0500720c */ /* 0x040fe20003f24070 */
[----:B------:R-:W-:Y:S01]  /*5410*/  IMAD R97, R5, R34, R97 ;  /* 0x0000002205617224 */ /* 0x000fe200078e0261 */
[----:B------:R-:W-:Y:S01]  /*5420*/  IABS R99, R32 ;  /* 0x0000002000637213 */ /* 0x000fe20000000000 */
[----:B------:R-:W-:Y:S01]  /*5430*/  @!P4 IMAD.IADD R89, R89, 0x1, -R5 ;  /* 0x000000015959c824 */ /* 0x000fe200078e0a05 */
[----:B------:R-:W-:Y:S01]  /*5440*/  IADD3 R34, R0, 0x71, RZ ;  /* 0x0000007100227810 */ /* 0x000fe20007ffe0ff */
[----:B------:R-:W-:Y:S01]  /*5450*/  @!P2 IMAD.MOV R79, RZ, RZ, -R79 ;  /* 0x000000ffff4fa224 */ /* 0x000fe200078e0a4f */
[C---:B------:R-:W-:Y:S01]  /*5460*/  ISETP.GT.U32.AND P4, PT, R5.reuse, R97, PT ;  /* 0x000000610500720c */ /* 0x040fe20003f84070 */
[----:B------:R-:W-:Y:S01]  /*5470*/  IMAD.HI.U32 R28, R6, R99, RZ ;  /* 0x00000063061c7227 */ /* 0x000fe200078e00ff */
[----:B------:R-:W-:-:S02]  /*5480*/  ISETP.GT.U32.AND P2, PT, R5, R87, PT ;  /* 0x000000570500720c */ /* 0x000fc40003f44070 */
[----:B------:R-:W-:Y:S01]  /*5490*/  IABS R101, R34 ;  /* 0x0000002200657213 */ /* 0x000fe20000000000 */
        /* <DEDUP_REMOVED lines=14> */
[----:B------:R-:W-:Y:S01]  /*5580*/  @!P2 IMAD.IADD R87, R87, 0x1, -R5 ;  /* 0x000000015757a824 */ /* 0x000fe200078e0a05 */
[----:B------:R-:W-:Y:S01]  /*5590*/  ISETP.GE.AND P2, PT, R38, RZ, PT ;  /* 0x000000ff2600720c */ /* 0x000fe20003f46270 */
[----:B------:R-:W-:Y:S01]  /*55a0*/  @!P5 IMAD.MOV R89, RZ, RZ, -R89 ;  /* 0x000000ffff59d224 */ /* 0x000fe200078e0a59 */
[----:B------:R-:W-:Y:S01]  /*55b0*/  ISETP.GE.AND P5, PT, R44, RZ, PT ;  /* 0x000000ff2c00720c */ /* 0x000fe20003fa6270 */
[----:B------:R-:W-:Y:S01]  /*55c0*/  @!P1 IMAD.MOV R87, RZ, RZ, -R87 ;  /* 0x000000ffff579224 */ /* 0x000fe200078e0a57 */
[----:B------:R-:W-:Y:S01]  /*55d0*/  ISETP.GT.U32.AND P1, PT, R5, R97, PT ;  /* 0x000000610500720c */ /* 0x000fe20003f24070 */
[----:B------:R-:W-:Y:S01]  /*55e0*/  IMAD.HI.U32 R30, R6, R101, RZ ;  /* 0x00000065061e7227 */ /* 0x000fe200078e00ff */
[----:B------:R-:W-:-:S02]  /*55f0*/  IADD3 R38, R0, 0x78, RZ ;  /* 0x0000007800267810 */ /* 0x000fc40007ffe0ff */
[----:B------:R-:W-:Y:S01]  /*5600*/  IADD3 R40, R0, 0x79, RZ ;  /* 0x0000007900287810 */ /* 0x000fe20007ffe0ff */
[--C-:B------:R-:W-:Y:S01]  /*5610*/  @!P6 IMAD.IADD R95, R95, 0x1, -R5.reuse ;  /* 0x000000015f5fe824 */ /* 0x100fe200078e0a05 */
[----:B------:R-:W-:Y:S01]  /*5620*/  ISETP.GE.AND P6, PT, R36, RZ, PT ;  /* 0x000000ff2400720c */ /* 0x000fe20003fc6270 */
[--C-:B------:R-:W-:Y:S01]  /*5630*/  @!P4 IMAD.IADD R93, R93, 0x1, -R5.reuse ;  /* 0x000000015d5dc824 */ /* 0x100fe200078e0a05 */
        /* <DEDUP_REMOVED lines=8> */
[----:B------:R-:W-:Y:S01]  /*56c0*/  ISETP.GE.AND P3, PT, R34, RZ, PT ;  /* 0x000000ff2200720c */ /* 0x000fe20003f66270 */
[----:B------:R-:W-:Y:S01]  /*56d0*/  @!P1 IMAD.IADD R97, R97, 0x1, -R5 ;  /* 0x0000000161619824 */ /* 0x000fe200078e0a05 */
[----:B------:R-:W-:Y:S01]  /*56e0*/  ISETP.GE.AND P1, PT, R32, RZ, PT ;  /* 0x000000ff2000720c */ /* 0x000fe20003f26270 */
[----:B------:R-:W-:Y:S01]  /*56f0*/  IMAD.HI.U32 R28, R6, R103, RZ ;  /* 0x00000067061c7227 */ /* 0x000fe200078e00ff */
[----:B------:R-:W-:-:S02]  /*5700*/  IADD3 R32, R0, 0x75, RZ ;  /* 0x0000007500207810 */ /* 0x000fc40007ffe0ff */
[C---:B------:R-:W-:Y:S01]  /*5710*/  IADD3 R30, R0.reuse, 0x74, RZ ;  /* 0x00000074001e7810 */ /* 0x040fe20007ffe0ff */
[----:B------:R-:W-:Y:S01]  /*5720*/  @!P2 IMAD.MOV R85, RZ, RZ, -R85 ;  /* 0x000000ffff55a224 */ /* 0x000fe200078e0a55 */
[C---:B------:R-:W-:Y:S01]  /*5730*/  ISETP.GT.U32.AND P2, PT, R5.reuse, R95, PT ;  /* 0x0000005f0500720c */ /* 0x040fe20003f44070 */
[----:B------:R-:W-:Y:S01]  /*5740*/  @!P6 IMAD.MOV R91, RZ, RZ, -R91 ;  /* 0x000000ffff5be224 */ /* 0x000fe200078e0a5b */
[----:B------:R-:W-:Y:S01]  /*5750*/  ISETP.GT.U32.AND P6, PT, R5, R101, PT ;  /* 0x000000650500720c */ /* 0x000fe20003fc4070 */
[----:B------:R-:W-:Y:S01]  /*5760*/  IMAD.MOV R28, RZ, RZ, -R28 ;  /* 0x000000ffff1c7224 */ /* 0x000fe200078e0a1c */
[----:B------:R-:W-:Y:S01]  /*5770*/  IABS R109, R32 ;  /* 0x00000020006d7213 */ /* 0x000fe20000000000 */
[----:B------:R-:W-:Y:S01]  /*5780*/  @!P5 IMAD.IADD R99, R99, 0x1, -R5 ;  /* 0x000000016363d824 */ /* 0x000fe200078e0a05 */
[----:B------:R-:W-:Y:S01]  /*5790*/  IABS R107, R30 ;  /* 0x0000001e006b7213 */ /* 0x000fe20000000000 */
[C---:B------:R-:W-:Y:S01]  /*57a0*/  IMAD R103, R5.reuse, R28, R103 ;  /* 0x0000001c05677224 */ /* 0x040fe200078e0267 */
[C---:B------:R-:W-:Y:S01]  /*57b0*/  IADD3 R28, R0.reuse, 0x73, RZ ;  /* 0x00000073001c7810 */ /* 0x040fe20007ffe0ff */
[----:B------:R-:W-:Y:S01]  /*57c0*/  @!P1 IMAD.MOV R99, RZ, RZ, -R99 ;  /* 0x000000ffff639224 */ /* 0x000fe200078e0a63 */
[----:B------:R-:W-:Y:S01]  /*57d0*/  IADD3 R34, R0, 0x76, RZ ;  /* 0x0000007600227810 */ /* 0x000fe20007ffe0ff */
[----:B------:R-:W-:Y:S01]  /*57e0*/  IMAD R204, R244, 0x2, R203 ;  /* 0x00000002f4cc7824 */ /* 0x000fe200078e02cb */
[----:B------:R-:W-:Y:S01]  /*57f0*/  ISETP.GT.U32.AND P1, PT, R5, R103, PT ;  /* 0x000000670500720c */ /* 0x000fe20003f24070 */
[--C-:B------:R-:W-:Y:S01]  /*5800*/  @!P2 IMAD.IADD R95, R95, 0x1, -R5.reuse ;  /* 0x000000015f5fa824 */ /* 0x100fe200078e0a05 */
[----:B------:R-:W-:Y:S01]  /*5810*/  ISETP.GE.AND P2, PT, R48, RZ, PT ;  /* 0x000000ff3000720c */ /* 0x000fe20003f46270 */
[----:B------:R-:W-:Y:S01]  /*5820*/  @!P6 IMAD.IADD R101, R101, 0x1, -R5 ;  /* 0x000000016565e824 */ /* 0x000fe200078e0a05 */
[----:B------:R-:W-:Y:S01]  /*5830*/  IABS R105, R28 ;  /* 0x0000001c00697213 */ /* 0x000fe20000000000 */
[----:B------:R-:W-:Y:S01]  /*5840*/  @!P4 IMAD.MOV R95, RZ, RZ, -R95 ;  /* 0x000000ffff5fc224 */ /* 0x000fe200078e0a5f */
[----:B------:R-:W-:Y:S01]  /*5850*/  ISETP.GE.AND P6, PT, R36, RZ, PT ;  /* 0x000000ff2400720c */ /* 0x000fe20003fc6270 */
[----:B------:R-:W-:Y:S01]  /*5860*/  IMAD R205, R244, 0x2, R204 ;  /* 0x00000002f4cd7824 */ /* 0x000fe200078e02cc */
[----:B------:R-:W-:-:S02]  /*5870*/  ISETP.GT.U32.AND P4, PT, R5, R101, PT ;  /* 0x000000650500720c */ /* 0x000fc40003f84070 */
[----:B------:R-:W-:Y:S01]  /*5880*/  ISETP.GE.AND P5, PT, R30, RZ, PT ;  /* 0x000000ff1e00720c */ /* 0x000fe20003fa6270 */
[----:B------:R-:W-:Y:S01]  /*5890*/  IMAD.HI.U32 R30, R6, R107, RZ ;  /* 0x0000006b061e7227 */ /* 0x000fe200078e00ff */
[----:B------:R-:W-:Y:S02]  /*58a0*/  IABS R111, R34 ;  /* 0x00000022006f7213 */ /* 0x000fe40000000000 */
[----:B------:R-:W-:Y:S01]  /*58b0*/  IADD3 R36, R0, 0x77, RZ ;  /* 0x0000007700247810 */ /* 0x000fe20007ffe0ff */
[----:B------:R-:W-:Y:S01]  /*58c0*/  @!P1 IMAD.IADD R103, R103, 0x1, -R5 ;  /* 0x0000000167679824 */ /* 0x000fe200078e0a05 */
[----:B------:R-:W-:Y:S01]  /*58d0*/  IABS R115, R38 ;  /* 0x0000002600737213 */ /* 0x000fe20000000000 */
[----:B------:R-:W-:Y:S01]  /*58e0*/  @!P2 IMAD.MOV R97, RZ, RZ, -R97 ;  /* 0x000000ffff61a224 */ /* 0x000fe200078e0a61 */
[----:B------:R-:W-:Y:S01]  /*58f0*/  ISETP.GE.AND P2, PT, R28, RZ, PT ;  /* 0x000000ff1c00720c */ /* 0x000fe20003f46270 */
[----:B------:R-:W-:Y:S01]  /*5900*/  IMAD.HI.U32 R28, R6, R105, RZ ;  /* 0x00000069061c7227 */ /* 0x000fe200078e00ff */
[----:B------:R-:W-:-:S02]  /*5910*/  ISETP.GT.U32.AND P1, PT, R5, R103, PT ;  /* 0x000000670500720c */ /* 0x000fc40003f24070 */
[----:B------:R-:W-:Y:S01]  /*5920*/  IABS R113, R36 ;  /* 0x0000002400717213 */ /* 0x000fe20000000000 */
[----:B------:R-:W-:Y:S01]  /*5930*/  @!P4 IMAD.IADD R101, R101, 0x1, -R5 ;  /* 0x000000016565c824 */ /* 0x000fe200078e0a05 */
[----:B------:R-:W-:Y:S01]  /*5940*/  ISETP.GE.AND P4, PT, R32, RZ, PT ;  /* 0x000000ff2000720c */ /* 0x000fe20003f86270 */
[----:B------:R-:W-:Y:S01]  /*5950*/  IMAD.MOV R32, RZ, RZ, -R28 ;  /* 0x000000ffff207224 */ /* 0x000fe200078e0a1c */
[----:B------:R-:W-:Y:S01]  /*5960*/  IABS R117, R40 ;  /* 0x0000002800757213 */ /* 0x000fe20000000000 */
[----:B------:R-:W-:Y:S01]  /*5970*/  @!P3 IMAD.MOV R101, RZ, RZ, -R101 ;  /* 0x000000ffff65b224 */ /* 0x000fe200078e0a65 */
[----:B------:R-:W-:Y:S01]  /*5980*/  ISETP.GE.AND P3, PT, R34, RZ, PT ;  /* 0x000000ff2200720c */ /* 0x000fe20003f66270 */
[----:B------:R-:W-:Y:S01]  /*5990*/  IMAD R105, R5, R32, R105 ;  /* 0x0000002005697224 */ /* 0x000fe200078e0269 */
[C---:B------:R-:W-:Y:S01]  /*59a0*/  IADD3 R44, R0.reuse, 0x7b, RZ ;  /* 0x0000007b002c7810 */ /* 0x040fe20007ffe0ff */
[----:B------:R-:W-:Y:S01]  /*59b0*/  IMAD.MOV R34, RZ, RZ, -R30 ;  /* 0x000000ffff227224 */ /* 0x000fe200078e0a1e */
[----:B------:R-:W-:Y:S01]  /*59c0*/  IADD3 R48, R0, 0x7d, RZ ;  /* 0x0000007d00307810 */ /* 0x000fe20007ffe0ff */
[----:B------:R-:W-:Y:S01]  /*59d0*/  @!P1 IMAD.IADD R103, R103, 0x1, -R5 ;  /* 0x0000000167679824 */ /* 0x000fe200078e0a05 */
[C---:B------:R-:W-:Y:S01]  /*59e0*/  ISETP.GT.U32.AND P1, PT, R5.reuse, R105, PT ;  /* 0x000000690500720c */ /* 0x040fe20003f24070 */
[----:B------:R-:W-:Y:S01]  /*59f0*/  IMAD R107, R5, R34, R107 ;  /* 0x00000022056b7224 */ /* 0x000fe200078e026b */
[----:B------:R-:W-:Y:S01]  /*5a00*/  IABS R123, R44 ;  /* 0x0000002c007b7213 */ /* 0x000fe20000000000 */
[----:B------:R-:W-:Y:S01]  /*5a10*/  IMAD.HI.U32 R28, R6, R109, RZ ;  /* 0x0000006d061c7227 */ /* 0x000fe200078e00ff */
[----:B------:R-:W-:-:S02]  /*5a20*/  IABS R125, R48 ;  /* 0x00000030007d7213 */ /* 0x000fc40000000000 */
[----:B------:R-:W-:Y:S01]  /*5a30*/  IADD3 R46, R0, 0x7c, RZ ;  /* 0x0000007c002e7810 */ /* 0x000fe20007ffe0ff */
[----:B------:R-:W-:Y:S01]  /*5a40*/  @!P6 IMAD.MOV R103, RZ, RZ, -R103 ;  /* 0x000000ffff67e224 */ /* 0x000fe200078e0a67 */
[----:B------:R-:W-:Y:S01]  /*5a50*/  ISETP.GT.U32.AND P6, PT, R5, R107, PT ;  /* 0x0000006b0500720c */ /* 0x000fe20003fc4070 */
[----:B------:R-:W-:Y:S01]  /*5a60*/  IMAD.MOV R32, RZ, RZ, -R28 ;  /* 0x000000ffff207224 */ /* 0x000fe200078e0a1c */
[----:B------:R-:W-:Y:S01]  /*5a70*/  IABS R127, R46 ;  /* 0x0000002e007f7213 */ /* 0x000fe20000000000 */
[----:B------:R-:W-:-:S04]  /*5a80*/  IMAD.HI.U32 R28, R6, R113, RZ ;  /* 0x00000071061c7227 */ /* 0x000fc800078e00ff */
[----:B------:R-:W-:Y:S02]  /*5a90*/  @!P1 IMAD.IADD R105, R105, 0x1, -R5 ;  /* 0x0000000169699824 */ /* 0x000fe400078e0a05 */
[C---:B------:R-:W-:Y:S02]  /*5aa0*/  IMAD R109, R5.reuse, R32, R109 ;  /* 0x00000020056d7224 */ /* 0x040fe400078e026d */
[----:B------:R-:W-:Y:S01]  /*5ab0*/  IMAD.MOV R28, RZ, RZ, -R28 ;  /* 0x000000ffff1c7224 */ /* 0x000fe200078e0a1c */
[----:B------:R-:W-:Y:S01]  /*5ac0*/  ISETP.GT.U32.AND P1, PT, R5, R105, PT ;  /* 0x000000690500720c */ /* 0x000fe20003f24070 */
[----:B------:R-:W-:Y:S02]  /*5ad0*/  @!P6 IMAD.IADD R107, R107, 0x1, -R5 ;  /* 0x000000016b6be824 */ /* 0x000fe400078e0a05 */
[C---:B------:R-:W-:Y:S02]  /*5ae0*/  IMAD R113, R5.reuse, R28, R113 ;  /* 0x0000001c05717224 */ /* 0x040fe400078e0271 */
[----:B------:R-:W-:Y:S01]  /*5af0*/  IMAD.HI.U32 R30, R6, R111, RZ ;  /* 0x0000006f061e7227 */ /* 0x000fe200078e00ff */
[----:B------:R-:W-:-:S03]  /*5b00*/  ISETP.GT.U32.AND P6, PT, R5, R107, PT ;  /* 0x0000006b0500720c */ /* 0x000fc60003fc4070 */
[----:B------:R-:W-:-:S04]  /*5b10*/  IMAD.HI.U32 R28, R6, R115, RZ ;  /* 0x00000073061c7227 */ /* 0x000fc800078e00ff */
[----:B------:R-:W-:Y:S01]  /*5b20*/  @!P1 IMAD.IADD R105, R105, 0x1, -R5 ;  /* 0x0000000169699824 */ /* 0x000fe200078e0a05 */
[----:B------:R-:W-:Y:S01]  /*5b30*/  ISETP.GT.U32.AND P1, PT, R5, R109, PT ;  /* 0x0000006d0500720c */ /* 0x000fe20003f24070 */
[----:B------:R-:W-:Y:S02]  /*5b40*/  IMAD.MOV R30, RZ, RZ, -R30 ;  /* 0x000000ffff1e7224 */ /* 0x000fe400078e0a1e */
[----:B------:R-:W-:-:S04]  /*5b50*/  IMAD.HI.U32 R32, R6, R119, RZ ;  /* 0x0000007706207227 */ /* 0x000fc800078e00ff */
[----:B------:R-:W-:Y:S01]  /*5b60*/  @!P6 IMAD.IADD R107, R107, 0x1, -R5 ;  /* 0x000000016b6be824 */ /* 0x000fe200078e0a05 */
[C---:B------:R-:W-:Y:S01]  /*5b70*/  ISETP.GT.U32.AND P6, PT, R5.reuse, R113, PT ;  /* 0x000000710500720c */ /* 0x040fe20003fc4070 */
[----:B------:R-:W-:Y:S02]  /*5b80*/  IMAD.MOV R28, RZ, RZ, -R28 ;  /* 0x000000ffff1c7224 */ /* 0x000fe400078e0a1c */
[----:B------:R-:W-:Y:S02]  /*5b90*/  IMAD R111, R5, R30, R111 ;  /* 0x0000001e056f7224 */ /* 0x000fe400078e026f */
[----:B------:R-:W-:Y:S02]  /*5ba0*/  @!P1 IMAD.IADD R109, R109, 0x1, -R5 ;  /* 0x000000016d6d9824 */ /* 0x000fe400078e0a05 */
[C---:B------:R-:W-:Y:S02]  /*5bb0*/  IMAD R115, R5.reuse, R28, R115 ;  /* 0x0000001c05737224 */ /* 0x040fe400078e0273 */
[----:B------:R-:W-:Y:S01]  /*5bc0*/  IMAD.MOV R32, RZ, RZ, -R32 ;  /* 0x000000ffff207224 */ /* 0x000fe200078e0a20 */
[C---:B------:R-:W-:Y:S01]  /*5bd0*/  ISETP.GT.U32.AND P1, PT, R5.reuse, R109, PT ;  /* 0x0000006d0500720c */ /* 0x040fe20003f24070 */
[----:B------:R-:W-:Y:S01]  /*5be0*/  @!P2 IMAD.MOV R105, RZ, RZ, -R105 ;  /* 0x000000ffff69a224 */ /* 0x000fe200078e0a69 */
[C---:B------:R-:W-:Y:S01]  /*5bf0*/  ISETP.GT.U32.AND P2, PT, R5.reuse, R111, PT ;  /* 0x0000006f0500720c */ /* 0x040fe20003f44070 */
[----:B------:R-:W-:-:S02]  /*5c00*/  IMAD R119, R5, R32, R119 ;  /* 0x0000002005777224 */ /* 0x000fc400078e0277 */
[----:B------:R-:W-:-:S04]  /*5c10*/  IMAD.HI.U32 R30, R6, R117, RZ ;  /* 0x00000075061e7227 */ /* 0x000fc800078e00ff */
[--C-:B------:R-:W-:Y:S01]  /*5c20*/  @!P6 IMAD.IADD R113, R113, 0x1, -R5.reuse ;  /* 0x000000017171e824 */ /* 0x100fe200078e0a05 */
[----:B------:R-:W-:Y:S01]  /*5c30*/  ISETP.GT.U32.AND P6, PT, R5, R119, PT ;  /* 0x000000770500720c */ /* 0x000fe20003fc4070 */
[----:B------:R-:W-:Y:S02]  /*5c40*/  IMAD.MOV R30, RZ, RZ, -R30 ;  /* 0x000000ffff1e7224 */ /* 0x000fe400078e0a1e */
[----:B------:R-:W-:Y:S01]  /*5c50*/  @!P1 IMAD.IADD R109, R109, 0x1, -R5 ;  /* 0x000000016d6d9824 */ /* 0x000fe200078e0a05 */
[C---:B------:R-:W-:Y:S01]  /*5c60*/  ISETP.GT.U32.AND P1, PT, R5.reuse, R115, PT ;  /* 0x000000730500720c */ /* 0x040fe20003f24070 */
[----:B------:R-:W-:Y:S02]  /*5c70*/  IMAD R117, R5, R30, R117 ;  /* 0x0000001e05757224 */ /* 0x000fe400078e0275 */
[----:B------:R-:W-:Y:S02]  /*5c80*/  @!P2 IMAD.IADD R111, R111, 0x1, -R5 ;  /* 0x000000016f6fa824 */ /* 0x000fe400078e0a05 */
[----:B------:R-:W-:Y:S01]  /*5c90*/  IMAD.HI.U32 R28, R6, R123, RZ ;  /* 0x0000007b061c7227 */ /* 0x000fe200078e00ff */
[----:B------:R-:W-:-:S03]  /*5ca0*/  ISETP.GT.U32.AND P2, PT, R5, R117, PT ;  /* 0x000000750500720c */ /* 0x000fc60003f44070 */
[----:B------:R-:W-:Y:S02]  /*5cb0*/  @!P6 IMAD.IADD R119, R119, 0x1, -R5 ;  /* 0x000000017777e824 */ /* 0x000fe400078e0a05 */
[----:B------:R-:W-:-:S04]  /*5cc0*/  IMAD.HI.U32 R32, R6, R125, RZ ;  /* 0x0000007d06207227 */ /* 0x000fc800078e00ff */
[----:B------:R-:W-:Y:S01]  /*5cd0*/  @!P1 IMAD.IADD R115, R115, 0x1, -R5 ;  /* 0x0000000173739824 */ /* 0x000fe200078e0a05 */
[C---:B------:R-:W-:Y:S01]  /*5ce0*/  ISETP.GT.U32.AND P1, PT, R5.reuse, R111, PT ;  /* 0x0000006f0500720c */ /* 0x040fe20003f24070 */
[----:B------:R-:W-:Y:S02]  /*5cf0*/  IMAD.MOV R28, RZ, RZ, -R28 ;  /* 0x000000ffff1c7224 */ /* 0x000fe400078e0a1c */
[----:B------:R-:W-:Y:S01]  /*5d00*/  IMAD.MOV R32, RZ, RZ, -R32 ;  /* 0x000000ffff207224 */ /* 0x000fe200078e0a20 */
[C---:B------:R-:W-:Y:S01]  /*5d10*/  ISETP.GT.U32.AND P6, PT, R5.reuse, R115, PT ;  /* 0x000000730500720c */ /* 0x040fe20003fc4070 */
[C---:B------:R-:W-:Y:S01]  /*5d20*/  IMAD R123, R5.reuse, R28, R123 ;  /* 0x0000001c057b7224 */ /* 0x040fe200078e027b */
[----:B------:R-:W-:Y:S01]  /*5d30*/  IABS R28, R0 ;  /* 0x00000000001c7213 */ /* 0x000fe20000000000 */
[----:B------:R-:W-:Y:S01]  /*5d40*/  IMAD R125, R5, R32, R125 ;  /* 0x00000020057d7224 */ /* 0x000fe200078e027d */
[----:B------:R-:W-:Y:S01]  /*5d50*/  LOP3.LUT R32, R3, 0x4, RZ, 0xfc, !PT ;  /* 0x0000000403207812 */ /* 0x000fe200078efcff */
[----:B------:R-:W-:Y:S01]  /*5d60*/  @!P2 IMAD.IADD R117, R117, 0x1, -R5 ;  /* 0x000000017575a824 */ /* 0x000fe200078e0a05 */
[----:B------:R-:W-:Y:S01]  /*5d70*/  ISETP.GT.U32.AND P2, PT, R5, R113, PT ;  /* 0x000000710500720c */ /* 0x000fe20003f44070 */
[----:B------:R-:W-:-:S02]  /*5d80*/  @!P5 IMAD.MOV R107, RZ, RZ, -R107 ;  /* 0x000000ffff6bd224 */ /* 0x000fc400078e0a6b */
[----:B------:R-:W-:Y:S01]  /*5d90*/  @!P1 IMAD.IADD R111, R111, 0x1, -R5 ;  /* 0x000000016f6f9824 */ /* 0x000fe200078e0a05 */
[C---:B------:R-:W-:Y:S01]  /*5da0*/  ISETP.GT.U32.AND P1, PT, R5.reuse, R123, PT ;  /* 0x0000007b0500720c */ /* 0x040fe20003f24070 */
[----:B------:R-:W-:Y:S01]  /*5db0*/  IMAD.HI.U32 R34, R6, R218, RZ ;  /* 0x000000da06227227 */ /* 0x000fe200078e00ff */
[----:B------:R-:W-:-:S03]  /*5dc0*/  ISETP.GT.U32.AND P5, PT, R5, R117, PT ;  /* 0x000000750500720c */ /* 0x000fc60003fa4070 */
[----:B------:R-:W-:Y:S01]  /*5dd0*/  @!P6 IMAD.IADD R115, R115, 0x1, -R5 ;  /* 0x000000017373e824 */ /* 0x000fe200078e0a05 */
[C---:B------:R-:W-:Y:S01]  /*5de0*/  ISETP.GT.U32.AND P6, PT, R5.reuse, R125, PT ;  /* 0x0000007d0500720c */ /* 0x040fe20003fc4070 */
[----:B------:R-:W-:Y:S01]  /*5df0*/  @!P4 IMAD.MOV R109, RZ, RZ, -R109 ;  /* 0x000000ffff6dc224 */ /* 0x000fe200078e0a6d */
[----:B------:R-:W-:Y:S01]  /*5e00*/  ISETP.GT.U32.AND P4, PT, R5, R119, PT ;  /* 0x000000770500720c */ /* 0x000fe20003f84070 */
[----:B------:R-:W-:Y:S02]  /*5e10*/  IMAD.MOV R34, RZ, RZ, -R34 ;  /* 0x000000ffff227224 */ /* 0x000fe400078e0a22 */
[----:B------:R-:W-:-:S04]  /*5e20*/  IMAD.HI.U32 R30, R6, R127, RZ ;  /* 0x0000007f061e7227 */ /* 0x000fc800078e00ff */
[----:B------:R-:W-:Y:S02]  /*5e30*/  IMAD R218, R5, R34, R218 ;  /* 0x0000002205da7224 */ /* 0x000fe400078e02da */
[----:B------:R-:W-:Y:S02]  /*5e40*/  IMAD.MOV R30, RZ, RZ, -R30 ;  /* 0x000000ffff1e7224 */ /* 0x000fe400078e0a1e */
[--C-:B------:R-:W-:Y:S01]  /*5e50*/  @!P1 IMAD.IADD R123, R123, 0x1, -R5.reuse ;  /* 0x000000017b7b9824 */ /* 0x100fe200078e0a05 */
[----:B------:R-:W-:Y:S01]  /*5e60*/  ISETP.GE.AND P1, PT, R38, RZ, PT ;  /* 0x000000ff2600720c */ /* 0x000fe20003f26270 */
[--C-:B------:R-:W-:Y:S01]  /*5e70*/  @!P6 IMAD.IADD R125, R125, 0x1, -R5.reuse ;  /* 0x000000017d7de824 */ /* 0x100fe200078e0a05 */
[----:B------:R-:W-:Y:S01]  /*5e80*/  ISETP.GE.AND P6, PT, R42, RZ, PT ;  /* 0x000000ff2a00720c */ /* 0x000fe20003fc6270 */
[----:B------:R-:W-:Y:S01]  /*5e90*/  @!P5 IMAD.IADD R117, R117, 0x1, -R5 ;  /* 0x000000017575d824 */ /* 0x000fe200078e0a05 */
[----:B------:R-:W-:Y:S01]  /*5ea0*/  ISETP.GT.U32.AND P5, PT, R5, R218, PT ;  /* 0x000000da0500720c */ /* 0x000fe20003fa4070 */
[----:B------:R-:W-:-:S04]  /*5eb0*/  IMAD.HI.U32 R6, R6, R28, RZ ;  /* 0x0000001c06067227 */ /* 0x000fc800078e00ff */
[----:B------:R-:W-:Y:S01]  /*5ec0*/  IMAD R127, R5, R30, R127 ;  /* 0x0000001e057f7224 */ /* 0x000fe200078e027f */
[----:B------:R-:W-:Y:S01]  /*5ed0*/  LOP3.LUT R30, R3, 0x8, RZ, 0xfc, !PT ;  /* 0x00000008031e7812 */ /* 0x000fe200078efcff */
[----:B------:R-:W-:Y:S01]  /*5ee0*/  @!P3 IMAD.MOV R111, RZ, RZ, -R111 ;  /* 0x000000ffff6fb224 */ /* 0x000fe200078e0a6f */
[----:B------:R-:W-:Y:S01]  /*5ef0*/  ISETP.GT.U32.AND P3, PT, R5, R123, PT ;  /* 0x0000007b0500720c */ /* 0x000fe20003f64070 */
[--C-:B------:R-:W-:Y:S01]  /*5f00*/  @!P4 IMAD.IADD R119, R119, 0x1, -R5.reuse ;  /* 0x000000017777c824 */ /* 0x100fe200078e0a05 */
[----:B------:R-:W-:Y:S01]  /*5f10*/  ISETP.GE.AND P4, PT, R36, RZ, PT ;  /* 0x000000ff2400720c */ /* 0x000fe20003f86270 */
[----:B------:R-:W-:Y:S02]  /*5f20*/  IMAD.MOV R6, RZ, RZ, -R6 ;  /* 0x000000ffff067224 */ /* 0x000fe400078e0a06 */
[----:B------:R-:W-:Y:S01]  /*5f30*/  @!P2 IMAD.IADD R113, R113, 0x1, -R5 ;  /* 0x000000017171a824 */ /* 0x000fe200078e0a05 */
[C---:B------:R-:W-:Y:S01]  /*5f40*/  ISETP.GT.U32.AND P2, PT, R5.reuse, R127, PT ;  /* 0x0000007f0500720c */ /* 0x040fe20003f44070 */
[----:B------:R-:W-:-:S02]  /*5f50*/  IMAD R6, R5, R6, R28 ;  /* 0x0000000605067224 */ /* 0x000fc400078e021c */
[----:B------:R-:W-:Y:S02]  /*5f60*/  @!P6 IMAD.MOV R119, RZ, RZ, -R119 ;  /* 0x000000ffff77e224 */ /* 0x000fe400078e0a77 */
[--C-:B------:R-:W-:Y:S01]  /*5f70*/  @!P5 IMAD.IADD R218, R218, 0x1, -R5.reuse ;  /* 0x00000001dadad824 */ /* 0x100fe200078e0a05 */
[----:B------:R-:W-:Y:S01]  /*5f80*/  ISETP.GT.U32.AND P6, PT, R5, R6, PT ;  /* 0x000000060500720c */ /* 0x000fe20003fc4070 */
[----:B------:R-:W-:Y:S01]  /*5f90*/  @!P3 IMAD.IADD R123, R123, 0x1, -R5 ;  /* 0x000000017b7bb824 */ /* 0x000fe200078e0a05 */
[----:B------:R-:W-:Y:S01]  /*5fa0*/  ISETP.GE.AND P3, PT, R44, RZ, PT ;  /* 0x000000ff2c00720c */ /* 0x000fe20003f66270 */
[----:B------:R-:W-:Y:S01]  /*5fb0*/  @!P4 IMAD.MOV R113, RZ, RZ, -R113 ;  /* 0x000000ffff71c224 */ /* 0x000fe200078e0a71 */
[----:B------:R-:W-:Y:S01]  /*5fc0*/  ISETP.GT.U32.AND P4, PT, R5, R218, PT ;  /* 0x000000da0500720c */ /* 0x000fe20003f84070 */
[----:B------:R-:W-:Y:S01]  /*5fd0*/  @!P1 IMAD.MOV R115, RZ, RZ, -R115 ;  /* 0x000000ffff739224 */ /* 0x000fe200078e0a73 */
[----:B------:R-:W-:Y:S01]  /*5fe0*/  ISETP.GE.AND P5, PT, R52, c[0x0][0x180], PT ;  /* 0x0000600034007a0c */ /* 0x000fe20003fa6270 */
[----:B------:R-:W-:Y:S01]  /*5ff0*/  @!P2 IMAD.IADD R127, R127, 0x1, -R5 ;  /* 0x000000017f7fa824 */ /* 0x000fe200078e0a05 */
[----:B------:R-:W-:Y:S01]  /*6000*/  ISETP.GE.AND P2, PT, R40, RZ, PT ;  /* 0x000000ff2800720c */ /* 0x000fe20003f46270 */
[----:B------:R-:W-:Y:S01]  /*6010*/  IMAD R206, R244, 0x2, R205 ;  /* 0x00000002f4ce7824 */ /* 0x000fe200078e02cd */
[----:B------:R-:W-:-:S02]  /*6020*/  SEL R28, R4, RZ, !P5 ;  /* 0x000000ff041c7207 */ /* 0x000fc40006800000 */
[C---:B------:R-:W-:Y:S01]  /*6030*/  ISETP.GT.U32.AND P5, PT, R5.reuse, R127, PT ;  /* 0x0000007f0500720c */ /* 0x040fe20003fa4070 */
[----:B------:R-:W-:Y:S01]  /*6040*/  @!P6 IMAD.IADD R6, R6, 0x1, -R5 ;  /* 0x000000010606e824 */ /* 0x000fe200078e0a05 */
[C---:B------:R-:W-:Y:S01]  /*6050*/  ISETP.GT.U32.AND P1, PT, R5.reuse, R125, PT ;  /* 0x0000007d0500720c */ /* 0x040fe20003f24070 */
[----:B------:R-:W-:Y:S01]  /*6060*/  @!P3 IMAD.MOV R123, RZ, RZ, -R123 ;  /* 0x000000ffff7bb224 */ /* 0x000fe200078e0a7b */
[----:B------:R-:W-:Y:S01]  /*6070*/  ISETP.GE.AND P6, PT, R30, c[0x0][0x180], PT ;  /* 0x000060001e007a0c */ /* 0x000fe20003fc6270 */
[----:B------:R-:W-:Y:S01]  /*6080*/  @!P4 IMAD.IADD R218, R218, 0x1, -R5 ;  /* 0x00000001dadac824 */ /* 0x000fe200078e0a05 */
[----:B------:R-:W-:Y:S01]  /*6090*/  ISETP.GT.U32.AND P3, PT, R5, R6, PT ;  /* 0x000000060500720c */ /* 0x000fe20003f64070 */
[----:B------:R-:W-:Y:S01]  /*60a0*/  IMAD R207, R244, 0x2, R206 ;  /* 0x00000002f4cf7824 */ /* 0x000fe200078e02ce */
[----:B------:R-:W-:Y:S01]  /*60b0*/  ISETP.GE.AND P4, PT, R32, c[0x0][0x180], PT ;  /* 0x0000600020007a0c */ /* 0x000fe20003f86270 */
[----:B------:R-:W-:Y:S01]  /*60c0*/  @!P2 IMAD.MOV R117, RZ, RZ, -R117 ;  /* 0x000000ffff75a224 */ /* 0x000fe200078e0a75 */
[----:B------:R-:W-:Y:S01]  /*60d0*/  SEL R30, R4, RZ, !P6 ;  /* 0x000000ff041e7207 */ /* 0x000fe20007000000 */
[----:B------:R-:W-:Y:S01]  /*60e0*/  IMAD R208, R244, 0x2, R207 ;  /* 0x00000002f4d07824 */ /* 0x000fe200078e02cf */
[----:B------:R-:W-:Y:S01]  /*60f0*/  ISETP.NE.U32.AND P2, PT, R28, RZ, PT ;  /* 0x000000ff1c00720c */ /* 0x000fe20003f45070 */
[--C-:B------:R-:W-:Y:S01]  /*6100*/  @!P5 IMAD.IADD R127, R127, 0x1, -R5.reuse ;  /* 0x000000017f7fd824 */ /* 0x100fe200078e0a05 */
[----:B------:R-:W-:Y:S01]  /*6110*/  ISETP.GE.AND P6, PT, R0, RZ, PT ;  /* 0x000000ff0000720c */ /* 0x000fe20003fc6270 */
[--C-:B------:R-:W-:Y:S01]  /*6120*/  @!P1 IMAD.IADD R125, R125, 0x1, -R5.reuse ;  /* 0x000000017d7d9824 */ /* 0x100fe200078e0a05 */
[----:B------:R-:W-:Y:S01]  /*6130*/  SEL R28, R4, RZ, !P4 ;  /* 0x000000ff041c7207 */ /* 0x000fe20006000000 */
[----:B------:R-:W-:Y:S01]  /*6140*/  IMAD R209, R244, 0x2, R208 ;  /* 0x00000002f4d17824 */ /* 0x000fe200078e02d0 */
[----:B------:R-:W-:Y:S01]  /*6150*/  ISETP.GE.AND P4, PT, R50, RZ, PT ;  /* 0x000000ff3200720c */ /* 0x000fe20003f86270 */
[----:B------:R-:W-:Y:S01]  /*6160*/  @!P3 IMAD.IADD R6, R6, 0x1, -R5 ;  /* 0x000000010606b824 */ /* 0x000fe200078e0a05 */
[----:B------:R-:W-:Y:S01]  /*6170*/  ISETP.GE.AND P5, PT, R46, RZ, PT ;  /* 0x000000ff2e00720c */ /* 0x000fe20003fa6270 */
[----:B------:R-:W-:Y:S01]  /*6180*/  IMAD R5, R52, c[0x0][0x18c], RZ ;  /* 0x0000630034057a24 */ /* 0x000fe200078e02ff */
[----:B------:R-:W-:Y:S01]  /*6190*/  ISETP.GE.AND P1, PT, R48, RZ, PT ;  /* 0x000000ff3000720c */ /* 0x000fe20003f26270 */
[----:B------:R-:W-:Y:S01]  /*61a0*/  IMAD R210, R244, 0x2, R209 ;  /* 0x00000002f4d27824 */ /* 0x000fe200078e02d1 */
[----:B------:R-:W-:-:S03]  /*61b0*/  ISETP.NE.AND P3, PT, RZ, c[0x0][0x17c], PT ;  /* 0x00005f00ff007a0c */ /* 0x000fc60003f65270 */
[----:B------:R-:W-:Y:S01]  /*61c0*/  @!P6 IMAD.MOV R6, RZ, RZ, -R6 ;  /* 0x000000ffff06e224 */ /* 0x000fe200078e0a06 */
[----:B------:R-:W-:Y:S01]  /*61d0*/  SEL R134, R128, R7, !P3 ;  /* 0x0000000780867207 */ /* 0x000fe20005800000 */
[----:B------:R-:W-:Y:S01]  /*61e0*/  IMAD R211, R244, 0x2, R210 ;  /* 0x00000002f4d37824 */ /* 0x000fe200078e02d2 */
[C---:B------:R-:W-:Y:S01]  /*61f0*/  SEL R132, R128.reuse, R9, !P3 ;  /* 0x0000000980847207 */ /* 0x040fe20005800000 */
[----:B------:R-:W-:Y:S01]  /*6200*/  @!P4 IMAD.MOV R218, RZ, RZ, -R218 ;  /* 0x000000ffffdac224 */ /* 0x000fe200078e0ada */
[----:B------:R-:W-:Y:S01]  /*6210*/  LEA R126, P4, R5, c[0x0][0x168], 0x2 ;  /* 0x00005a00057e7a11 */ /* 0x000fe200078810ff */
[----:B------:R-:W-:Y:S01]  /*6220*/  @!P5 IMAD.MOV R127, RZ, RZ, -R127 ;  /* 0x000000ffff7fd224 */ /* 0x000fe200078e0a7f */
[C---:B------:R-:W-:Y:S01]  /*6230*/  SEL R135, R128.reuse, R6, !P3 ;  /* 0x0000000680877207 */ /* 0x040fe20005800000 */
[----:B------:R-:W-:Y:S01]  /*6240*/  @!P1 IMAD.MOV R125, RZ, RZ, -R125 ;  /* 0x000000ffff7d9224 */ /* 0x000fe200078e0a7d */
[----:B------:R-:W-:Y:S01]  /*6250*/  SEL R6, R128, R8, !P3 ;  /* 0x0000000880067207 */ /* 0x000fe20005800000 */
[----:B------:R-:W-:Y:S01]  /*6260*/  IMAD R134, R134, c[0x0][0x190], RZ ;  /* 0x0000640086867a24 */ /* 0x000fe200078e02ff */
[----:B------:R-:W-:Y:S01]  /*6270*/  ISETP.NE.U32.AND P5, PT, R28, RZ, PT ;  /* 0x000000ff1c00720c */ /* 0x000fe20003fa5070 */
[----:B------:R-:W-:Y:S01]  /*6280*/  IMAD R135, R135, c[0x0][0x190], RZ ;  /* 0x0000640087877a24 */ /* 0x000fe200078e02ff */
[----:B------:R-:W-:Y:S01]  /*6290*/  ISETP.NE.U32.AND P1, PT, R30, RZ, PT ;  /* 0x000000ff1e00720c */ /* 0x000fe20003f25070 */
[----:B------:R-:W-:Y:S01]  /*62a0*/  IMAD R132, R132, c[0x0][0x190], RZ ;  /* 0x0000640084847a24 */ /* 0x000fe200078e02ff */
[----:B------:R-:W-:Y:S01]  /*62b0*/  SEL R130, R128, R11, !P3 ;  /* 0x0000000b80827207 */ /* 0x000fe20005800000 */
[----:B------:R-:W-:Y:S01]  /*62c0*/  IMAD R6, R6, c[0x0][0x190], RZ ;  /* 0x0000640006067a24 */ /* 0x000fe200078e02ff */
[----:B------:R-:W-:Y:S01]  /*62d0*/  SEL R124, R128, R13, !P3 ;  /* 0x0000000d807c7207 */ /* 0x000fe20005800000 */
[----:B------:R-:W-:Y:S01]  /*62e0*/  IMAD R212, R244, 0x2, R211 ;  /* 0x00000002f4d47824 */ /* 0x000fe200078e02d3 */
[----:B------:R-:W-:Y:S01]  /*62f0*/  SEL R122, R128, R15, !P3 ;  /* 0x0000000f807a7207 */ /* 0x000fe20005800000 */
[----:B------:R-:W-:Y:S01]  /*6300*/  IMAD R130, R130, c[0x0][0x190], RZ ;  /* 0x0000640082827a24 */ /* 0x000fe200078e02ff */
        /* <DEDUP_REMOVED lines=10> */
[----:B------:R-:W-:Y:S01]  /*63b0*/  LEA.HI.X.SX32 R5, R5, c[0x0][0x16c], 0x2, P4 ;  /* 0x00005b0005057a11 */ /* 0x000fe200020f16ff */
[----:B------:R-:W-:Y:S01]  /*63c0*/  IMAD R114, R114, c[0x0][0x190], RZ ;  /* 0x0000640072727a24 */ /* 0x000fe200078e02ff */
[----:B------:R-:W-:Y:S01]  /*63d0*/  SEL R129, R128, R129, !P3 ;  /* 0x0000008180817207 */ /* 0x000fe20005800000 */
[----:B------:R-:W-:Y:S01]  /*63e0*/  IMAD R8, R8, c[0x0][0x190], RZ ;  /* 0x0000640008087a24 */ /* 0x000fe200078e02ff */
[----:B------:R-:W-:Y:S01]  /*63f0*/  SEL R133, R128, R133, !P3 ;  /* 0x0000008580857207 */ /* 0x000fe20005800000 */
[----:B------:R-:W-:Y:S01]  /*6400*/  IMAD R213, R244, 0x2, R212 ;  /* 0x00000002f4d57824 */ /* 0x000fe200078e02d4 */
[C---:B------:R-:W-:Y:S01]  /*6410*/  SEL R131, R128.reuse, R131, !P3 ;  /* 0x0000008380837207 */ /* 0x040fe20005800000 */
[----:B------:R-:W-:Y:S01]  /*6420*/  IMAD R129, R129, c[0x0][0x190], RZ ;  /* 0x0000640081817a24 */ /* 0x000fe200078e02ff */
[C---:B------:R-:W-:Y:S01]  /*6430*/  SEL R112, R128.reuse, R137, !P3 ;  /* 0x0000008980707207 */ /* 0x040fe20005800000 */
[----:B------:R-:W-:Y:S01]  /*6440*/  IMAD R133, R133, c[0x0][0x190], RZ ;  /* 0x0000640085857a24 */ /* 0x000fe200078e02ff */
[C---:B------:R-:W-:Y:S01]  /*6450*/  SEL R110, R128.reuse, R139, !P3 ;  /* 0x0000008b806e7207 */ /* 0x040fe20005800000 */
        /* <DEDUP_REMOVED lines=105> */
[C---:B------:R-:W-:Y:S01]  /*6af0*/  SEL R11, R128.reuse, R142, !P3 ;  /* 0x0000008e800b7207 */ /* 0x040fe20005800000 */
        /* <DEDUP_REMOVED lines=117> */
[----:B------:R-:W-:Y:S01]  /*7250*/  ISETP.GE.AND P4, PT, R156, RZ, PT ;  /* 0x000000ff9c00720c */ /* 0x000fe20003f86270 */
[----:B------:R-:W-:Y:S01]  /*7260*/  IMAD R125, R125, c[0x0][0x190], RZ ;  /* 0x000064007d7d7a24 */ /* 0x000fe200078e02ff */
[----:B------:R-:W-:Y:S01]  /*7270*/  ISETP.NE.AND P3, PT, RZ, c[0x0][0x178], PT ;  /* 0x00005e00ff007a0c */ /* 0x000fe20003f65270 */
[----:B------:R-:W-:-:S02]  /*7280*/  IMAD R218, R218, c[0x0][0x190], RZ ;  /* 0x00006400dada7a24 */ /* 0x000fc400078e02ff */
[----:B------:R-:W-:-:S04]  /*7290*/  IMAD R214, R244, 0x2, R213 ;  /* 0x00000002f4d67824 */ /* 0x000fc800078e02d5 */
[----:B------:R-:W-:-:S04]  /*72a0*/  IMAD R215, R244, 0x2, R214 ;  /* 0x00000002f4d77824 */ /* 0x000fc800078e02d6 */
[----:B------:R-:W-:Y:S01]  /*72b0*/  @!P4 IMAD.MOV R121, RZ, RZ, -R121 ;  /* 0x000000ffff79c224 */ /* 0x000fe200078e0a79 */
[-C--:B------:R-:W-:Y:S01]  /*72c0*/  LEA R136, P4, R135, R126.reuse, 0x2 ;  /* 0x0000007e87887211 */ /* 0x080fe200078810ff */
[C---:B------:R-:W-:Y:S01]  /*72d0*/  IMAD R216, R244.reuse, 0x2, R215 ;  /* 0x00000002f4d87824 */ /* 0x040fe200078e02d7 */
[----:B------:R-:W-:Y:S02]  /*72e0*/  @!P3 LOP3.LUT R121, RZ, c[0x0][0x178], RZ, 0x33, !PT ;  /* 0x00005e00ff79ba12 */ /* 0x000fe400078e33ff */
[-C--:B------:R-:W-:Y:S01]  /*72f0*/  LEA R128, P3, R129, R126.reuse, 0x2 ;  /* 0x0000007e81807211 */ /* 0x080fe200078610ff */
[----:B------:R-:W-:Y:S01]  /*7300*/  IMAD R217, R244, 0x2, R216 ;  /* 0x00000002f4d97824 */ /* 0x000fe200078e02d8 */
[-C--:B------:R-:W-:Y:S02]  /*7310*/  LEA.HI.X.SX32 R137, R135, R5.reuse, 0x2, P4 ;  /* 0x0000000587897211 */ /* 0x080fe400020f16ff */
[-C--:B------:R-:W-:Y:S01]  /*7320*/  LEA.HI.X.SX32 R129, R129, R5.reuse, 0x2, P3 ;  /* 0x0000000581817211 */ /* 0x080fe200018f16ff */
[----:B------:R-:W-:Y:S01]  /*7330*/  IMAD R220, R121, c[0x0][0x184], RZ ;  /* 0x0000610079dc7a24 */ /* 0x000fe200078e02ff */
[-C--:B------:R-:W-:Y:S01]  /*7340*/  LEA R140, P4, R134, R126.reuse, 0x2 ;  /* 0x0000007e868c7211 */ /* 0x080fe200078810ff */
[----:B------:R-:W-:Y:S01]  /*7350*/  IMAD R219, R244, 0x2, R217 ;  /* 0x00000002f4db7824 */ /* 0x000fe200078e02d9 */
[----:B------:R-:W-:Y:S01]  /*7360*/  LEA R138, P3, R132, R126, 0x2 ;  /* 0x0000007e848a7211 */ /* 0x000fe200078610ff */
[----:B------:R1:W-:Y:S01]  /*7370*/  STL.64 [R1+0x838], R128 ;  /* 0x0008388001007387 */ /* 0x0003e20000100a00 */
[----:B------:R-:W-:-:S02]  /*7380*/  LEA.HI.X.SX32 R141, R134, R5, 0x2, P4 ;  /* 0x00000005868d7211 */ /* 0x000fc400020f16ff */
[----:B------:R-:W-:Y:S01]  /*7390*/  LEA.HI.X.SX32 R139, R132, R5, 0x2, P3 ;  /* 0x00000005848b7211 */ /* 0x000fe200018f16ff */
[----:B------:R2:W-:Y:S01]  /*73a0*/  STL.64 [R1+0x220], R136 ;  /* 0x0002208801007387 */ /* 0x0005e20000100a00 */
[----:B------:R-:W-:-:S04]  /*73b0*/  LEA R134, P3, R124, R126, 0x2 ;  /* 0x0000007e7c867211 */ /* 0x000fc800078610ff */
[-C--:B------:R-:W-:Y:S02]  /*73c0*/  LEA.HI.X.SX32 R135, R124, R5.reuse, 0x2, P3 ;  /* 0x000000057c877211 */ /* 0x080fe400018f16ff */
[-C--:B-1----:R-:W-:Y:S02]  /*73d0*/  LEA R128, P4, R131, R126.reuse, 0x2 ;  /* 0x0000007e83807211 */ /* 0x082fe400078810ff */
[----:B--2---:R-:W-:Y:S02]  /*73e0*/  LEA R136, P6, R133, R126, 0x2 ;  /* 0x0000007e85887211 */ /* 0x004fe400078c10ff */
[-C--:B------:R-:W-:Y:S02]  /*73f0*/  LEA.HI.X.SX32 R129, R131, R5.reuse, 0x2, P4 ;  /* 0x0000000583817211 */ /* 0x080fe400020f16ff */
[----:B------:R-:W-:-:S05]  /*7400*/  LEA.HI.X.SX32 R137, R133, R5, 0x2, P6 ;  /* 0x0000000585897211 */ /* 0x000fca00030f16ff */
[----:B------:R1:W-:Y:S04]  /*7410*/  STL.64 [R1+0x210], R136 ;  /* 0x0002108801007387 */ /* 0x0003e80000100a00 */
[----:B------:R-:W-:Y:S04]  /*7420*/  STL.64 [R1+0x218], R140 ;  /* 0x0002188c01007387 */ /* 0x000fe80000100a00 */
[----:B------:R2:W-:Y:S01]  /*7430*/  STL.64 [R1+0x200], R128 ;  /* 0x0002008001007387 */ /* 0x0005e20000100a00 */
[----:B-1----:R-:W-:-:S03]  /*7440*/  LEA R136, P6, R130, R126, 0x2 ;  /* 0x0000007e82887211 */ /* 0x002fc600078c10ff */
[----:B------:R-:W-:Y:S01]  /*7450*/  STL.64 [R1+0x208], R138 ;  /* 0x0002088a01007387 */ /* 0x000fe20000100a00 */
[----:B------:R-:W-:-:S03]  /*7460*/  LEA.HI.X.SX32 R137, R130, R5, 0x2, P6 ;  /* 0x0000000582897211 */ /* 0x000fc600030f16ff */
[----:B------:R1:W-:Y:S01]  /*7470*/  STL.64 [R1+0x1f0], R134 ;  /* 0x0001f08601007387 */ /* 0x0003e20000100a00 */
[-C--:B------:R-:W-:Y:S02]  /*7480*/  LEA R132, P6, R120, R126.reuse, 0x2 ;  /* 0x0000007e78847211 */ /* 0x080fe400078c10ff */
[-C--:B--2---:R-:W-:Y:S01]  /*7490*/  LEA R128, P4, R122, R126.reuse, 0x2 ;  /* 0x0000007e7a807211 */ /* 0x084fe200078810ff */
[----:B------:R-:W-:Y:S01]  /*74a0*/  STL.64 [R1+0x1f8], R136 ;  /* 0x0001f88801007387 */ /* 0x000fe20000100a00 */
[-C--:B------:R-:W-:Y:S02]  /*74b0*/  LEA.HI.X.SX32 R133, R120, R5.reuse, 0x2, P6 ;  /* 0x0000000578857211 */ /* 0x080fe400030f16ff */
[----:B------:R-:W-:Y:S02]  /*74c0*/  LEA.HI.X.SX32 R129, R122, R5, 0x2, P4 ;  /* 0x000000057a817211 */ /* 0x000fe400020f16ff */
[----:B-1----:R-:W-:-:S03]  /*74d0*/  LEA R134, P3, R118, R126, 0x2 ;  /* 0x0000007e76867211 */ /* 0x002fc600078610ff */
[----:B------:R1:W-:Y:S01]  /*74e0*/  STL.64 [R1+0x1e8], R128 ;  /* 0x0001e88001007387 */ /* 0x0003e20000100a00 */
[----:B------:R-:W-:-:S03]  /*74f0*/  LEA.HI.X.SX32 R135, R118, R5, 0x2, P3 ;  /* 0x0000000576877211 */ /* 0x000fc600018f16ff */
[----:B------:R2:W-:Y:S04]  /*7500*/  STL.64 [R1+0x1e0], R132 ;  /* 0x0001e08401007387 */ /* 0x0005e80000100a00 */
[----:B------:R3:W-:Y:S01]  /*7510*/  STL.64 [R1+0x1d8], R134 ;  /* 0x0001d88601007387 */ /* 0x0007e20000100a00 */
[-C--:B-1----:R-:W-:Y:S02]  /*7520*/  LEA R128, P4, R116, R126.reuse, 0x2 ;  /* 0x0000007e74807211 */ /* 0x082fe400078810ff */
[----:B--2---:R-:W-:Y:S02]  /*7530*/  LEA R132, P6, R114, R126, 0x2 ;  /* 0x0000007e72847211 */ /* 0x004fe400078c10ff */
[-C--:B------:R-:W-:Y:S02]  /*7540*/  LEA.HI.X.SX32 R129, R116, R5.reuse, 0x2, P4 ;  /* 0x0000000574817211 */ /* 0x080fe400020f16ff */
[----:B------:R-:W-:-:S02]  /*7550*/  LEA.HI.X.SX32 R133, R114, R5, 0x2, P6 ;  /* 0x0000000572857211 */ /* 0x000fc400030f16ff */
[CC--:B---3--:R-:W-:Y:S01]  /*7560*/  LEA R134, P3, R112.reuse, R126.reuse, 0x2 ;  /* 0x0000007e70867211 */ /* 0x0c8fe200078610ff */
[----:B------:R1:W-:Y:S03]  /*7570*/  STL.64 [R1+0x1d0], R128 ;  /* 0x0001d08001007387 */ /* 0x0003e60000100a00 */
[----:B------:R-:W-:Y:S01]  /*7580*/  LEA.HI.X.SX32 R135, R112, R5, 0x2, P3 ;  /* 0x0000000570877211 */ /* 0x000fe200018f16ff */
[----:B------:R2:W-:Y:S04]  /*7590*/  STL.64 [R1+0x1c8], R132 ;  /* 0x0001c88401007387 */ /* 0x0005e80000100a00 */
[----:B------:R3:W-:Y:S01]  /*75a0*/  STL.64 [R1+0x1c0], R134 ;  /* 0x0001c08601007387 */ /* 0x0007e20000100a00 */
[----:B-1----:R-:W-:-:S02]  /*75b0*/  LEA R128, P4, R110, R126, 0x2 ;  /* 0x0000007e6e807211 */ /* 0x002fc400078810ff */
[-C--:B--2---:R-:W-:Y:S02]  /*75c0*/  LEA R132, P6, R108, R126.reuse, 0x2 ;  /* 0x0000007e6c847211 */ /* 0x084fe400078c10ff */
[-C--:B------:R-:W-:Y:S02]  /*75d0*/  LEA.HI.X.SX32 R129, R110, R5.reuse, 0x2, P4 ;  /* 0x000000056e817211 */ /* 0x080fe400020f16ff */
[-C--:B------:R-:W-:Y:S02]  /*75e0*/  LEA.HI.X.SX32 R133, R108, R5.reuse, 0x2, P6 ;  /* 0x000000056c857211 */ /* 0x080fe400030f16ff */
        /* <DEDUP_REMOVED lines=48> */
[----:B------:R2:W-:Y:S01]  /*78f0*/  STL.64 [R1+0x138], R132 ;  /* 0x0001388401007387 */ /* 0x0005e20000100a00 */
[----:B------:R-:W-:-:S03]  /*7900*/  LEA R130, P3, R70, R126, 0x2 ;  /* 0x0000007e46827211 */ /* 0x000fc600078610ff */
[----:B------:R-:W-:Y:S01]  /*7910*/  STL.64 [R1+0x130], R134 ;  /* 0x0001308601007387 */ /* 0x000fe20000100a00 */
[----:B-1----:R-:W-:-:S03]  /*7920*/  LEA R128, P4, R74, R126, 0x2 ;  /* 0x0000007e4a807211 */ /* 0x002fc600078810ff */
[----:B------:R-:W-:Y:S01]  /*7930*/  STL [R1+0x118], R130 ;  /* 0x0001188201007387 */ /* 0x000fe20000100800 */
[-C--:B--2---:R-:W-:Y:S02]  /*7940*/  LEA R132, P6, R72, R126.reuse, 0x2 ;  /* 0x0000007e48847211 */ /* 0x084fe400078c10ff */
[-C--:B------:R-:W-:Y:S02]  /*7950*/  LEA.HI.X.SX32 R129, R74, R5.reuse, 0x2, P4 ;  /* 0x000000054a817211 */ /* 0x080fe400020f16ff */
[----:B------:R-:W-:Y:S02]  /*7960*/  LEA.HI.X.SX32 R133, R72, R5, 0x2, P6 ;  /* 0x0000000548857211 */ /* 0x000fe400030f16ff */
[-C--:B------:R-:W-:Y:S01]  /*7970*/  LEA R150, P4, R68, R126.reuse, 0x2 ;  /* 0x0000007e44967211 */ /* 0x080fe200078810ff */
[----:B------:R-:W-:Y:S01]  /*7980*/  STL.64 [R1+0x128], R128 ;  /* 0x0001288001007387 */ /* 0x000fe20000100a00 */
[----:B------:R-:W-:-:S03]  /*7990*/  LEA R152, P6, R66, R126, 0x2 ;  /* 0x0000007e42987211 */ /* 0x000fc600078c10ff */
[----:B------:R-:W-:Y:S04]  /*79a0*/  STL.64 [R1+0x120], R132 ;  /* 0x0001208401007387 */ /* 0x000fe80000100a00 */
[----:B------:R1:W-:Y:S04]  /*79b0*/  STL.64 [R1+0x840], R128 ;  /* 0x0008408001007387 */ /* 0x0003e80000100a00 */
[----:B-1----:R1:W2:Y:S01]  /*79c0*/  LDL.64 R128, [R1+0x118] ;  /* 0x0001180001807983 */ /* 0x0022a20000100a00 */
[----:B------:R-:W-:Y:S02]  /*79d0*/  LEA.HI.X.SX32 R151, R68, R5, 0x2, P4 ;  /* 0x0000000544977211 */ /* 0x000fe400020f16ff */
[----:B------:R-:W-:-:S02]  /*79e0*/  LEA R156, P4, R62, R126, 0x2 ;  /* 0x0000007e3e9c7211 */ /* 0x000fc400078810ff */
[-C--:B------:R-:W-:Y:S01]  /*79f0*/  LEA.HI.X.SX32 R153, R66, R5.reuse, 0x2, P6 ;  /* 0x0000000542997211 */ /* 0x080fe200030f16ff */
[----:B------:R-:W-:Y:S01]  /*7a00*/  STL [R1+0x850], R151 ;  /* 0x0008509701007387 */ /* 0x000fe20000100800 */
[-C--:B------:R-:W-:Y:S02]  /*7a10*/  LEA R158, P6, R60, R126.reuse, 0x2 ;  /* 0x0000007e3c9e7211 */ /* 0x080fe400078c10ff */
[-C--:B------:R-:W-:Y:S01]  /*7a20*/  LEA.HI.X.SX32 R157, R62, R5.reuse, 0x2, P4 ;  /* 0x000000053e9d7211 */ /* 0x080fe200020f16ff */
[----:B------:R-:W-:Y:S01]  /*7a30*/  STL [R1+0x8f0], R150 ;  /* 0x0008f09601007387 */ /* 0x000fe20000100800 */
[-C--:B------:R-:W-:Y:S02]  /*7a40*/  LEA R162, P4, R56, R126.reuse, 0x2 ;  /* 0x0000007e38a27211 */ /* 0x080fe400078810ff */
[----:B------:R-:W-:Y:S02]  /*7a50*/  LEA.HI.X.SX32 R159, R60, R5, 0x2, P6 ;  /* 0x000000053c9f7211 */ /* 0x000fe400030f16ff */
[----:B------:R-:W-:-:S02]  /*7a60*/  LEA R164, P6, R54, R126, 0x2 ;  /* 0x0000007e36a47211 */ /* 0x000fc400078c10ff */
[-C--:B------:R-:W-:Y:S02]  /*7a70*/  LEA.HI.X.SX32 R163, R56, R5.reuse, 0x2, P4 ;  /* 0x0000000538a37211 */ /* 0x080fe400020f16ff */
[-C--:B------:R-:W-:Y:S02]  /*7a80*/  LEA R168, P4, R50, R126.reuse, 0x2 ;  /* 0x0000007e32a87211 */ /* 0x080fe400078810ff */
[-C--:B------:R-:W-:Y:S02]  /*7a90*/  LEA.HI.X.SX32 R165, R54, R5.reuse, 0x2, P6 ;  /* 0x0000000536a57211 */ /* 0x080fe400030f16ff */
        /* <DEDUP_REMOVED lines=16> */
[-C--:B------:R-:W-:Y:S02]  /*7ba0*/  LEA.HI.X.SX32 R193, R26, R5.reuse, 0x2, P4 ;  /* 0x000000051ac17211 */ /* 0x080fe400020f16ff */
[CC--:B------:R-:W-:Y:S02]  /*7bb0*/  LEA R132, P4, R20.reuse, R126.reuse, 0x2 ;  /* 0x0000007e14847211 */ /* 0x0c0fe400078810ff */
[----:B------:R-:W-:Y:S02]  /*7bc0*/  LOP3.LUT R245, R3, 0xc, RZ, 0xfc, !PT ;  /* 0x0000000c03f57812 */ /* 0x000fe400078efcff */
[----:B------:R-:W-:Y:S02]  /*7bd0*/  LEA.HI.X.SX32 R133, R20, R5, 0x2, P4 ;  /* 0x0000000514857211 */ /* 0x000fe400020f16ff */
[----:B------:R-:W-:-:S02]  /*7be0*/  LEA R138, P4, R14, R126, 0x2 ;  /* 0x0000007e0e8a7211 */ /* 0x000fc400078810ff */
[C---:B------:R-:W-:Y:S02]  /*7bf0*/  LOP3.LUT R0, R3.reuse, 0x14, RZ, 0xfc, !PT ;  /* 0x0000001403007812 */ /* 0x040fe400078efcff */
[-C--:B------:R-:W-:Y:S02]  /*7c00*/  LEA.HI.X.SX32 R139, R14, R5.reuse, 0x2, P4 ;  /* 0x000000050e8b7211 */ /* 0x080fe400020f16ff */
[CC--:B------:R-:W-:Y:S02]  /*7c10*/  LEA R146, P4, R8.reuse, R126.reuse, 0x2 ;  /* 0x0000007e08927211 */ /* 0x0c0fe400078810ff */
[----:B------:R-:W-:Y:S02]  /*7c20*/  LOP3.LUT R247, R3, 0x10, RZ, 0xfc, !PT ;  /* 0x0000001003f77812 */ /* 0x000fe400078efcff */
[----:B------:R-:W-:Y:S02]  /*7c30*/  LEA.HI.X.SX32 R147, R8, R5, 0x2, P4 ;  /* 0x0000000508937211 */ /* 0x000fe400020f16ff */
[----:B------:R-:W-:-:S04]  /*7c40*/  LEA R8, P4, R9, R126, 0x2 ;  /* 0x0000007e09087211 */ /* 0x000fc800078810ff */
        /* <DEDUP_REMOVED lines=36> */
[-C--:B------:R-:W-:Y:S02]  /*7e90*/  LEA.HI.X.SX32 R117, R117, R5.reuse, 0x2, P4 ;  /* 0x0000000575757211 */ /* 0x080fe400020f16ff */
[-C--:B------:R-:W-:Y:S02]  /*7ea0*/  LEA R122, P4, R127, R126.reuse, 0x2 ;  /* 0x0000007e7f7a7211 */ /* 0x080fe400078810ff */
[-C--:B--2---:R-:W-:Y:S01]  /*7eb0*/  LEA.HI.X.SX32 R129, R70, R5.reuse, 0x2, P3 ;  /* 0x0000000546817211 */ /* 0x084fe200018f16ff */
[----:B------:R-:W-:Y:S01]  /*7ec0*/  IMAD.MOV.U32 R128, RZ, RZ, R130 ;  /* 0x000000ffff807224 */ /* 0x000fe200078e0082 */
[-C--:B------:R-:W-:Y:S02]  /*7ed0*/  LEA R154, P3, R64, R126.reuse, 0x2 ;  /* 0x0000007e409a7211 */ /* 0x080fe400078610ff */
[----:B------:R-:W-:Y:S01]  /*7ee0*/  LEA R130, P6, R24, R126, 0x2 ;  /* 0x0000007e18827211 */ /* 0x000fe200078c10ff */
[----:B------:R-:W-:Y:S01]  /*7ef0*/  STL [R1+0x11c], R129 ;  /* 0x00011c8101007387 */ /* 0x000fe20000100800 */
[----:B------:R-:W-:-:S02]  /*7f00*/  LEA.HI.X.SX32 R155, R64, R5, 0x2, P3 ;  /* 0x00000005409b7211 */ /* 0x000fc400018f16ff */
[-C--:B------:R-:W-:Y:S01]  /*7f10*/  LEA R160, P3, R58, R126.reuse, 0x2 ;  /* 0x0000007e3aa07211 */ /* 0x080fe200078610ff */
[----:B------:R-:W-:Y:S01]  /*7f20*/  STL.64 [R1+0x858], R128 ;  /* 0x0008588001007387 */ /* 0x000fe20000100a00 */
[-C--:B------:R-:W-:Y:S02]  /*7f30*/  LEA.HI.X.SX32 R131, R24, R5.reuse, 0x2, P6 ;  /* 0x0000000518837211 */ /* 0x080fe400030f16ff */
[-C--:B------:R-:W-:Y:S01]  /*7f40*/  LEA.HI.X.SX32 R161, R58, R5.reuse, 0x2, P3 ;  /* 0x000000053aa17211 */ /* 0x080fe200018f16ff */
[----:B------:R-:W-:Y:S01]  /*7f50*/  STL [R1+0x84c], R153 ;  /* 0x00084c9901007387 */ /* 0x000fe20000100800 */
[-C--:B------:R-:W-:Y:S02]  /*7f60*/  LEA R166, P3, R52, R126.reuse, 0x2 ;  /* 0x0000007e34a67211 */ /* 0x080fe400078610ff */
[----:B------:R-:W-:Y:S01]  /*7f70*/  LEA R136, P6, R18, R126, 0x2 ;  /* 0x0000007e12887211 */ /* 0x000fe200078c10ff */
[----:B------:R-:W-:Y:S01]  /*7f80*/  STL [R1+0x910], R152 ;  /* 0x0009109801007387 */ /* 0x000fe20000100800 */
[----:B------:R-:W-:-:S02]  /*7f90*/  LEA.HI.X.SX32 R167, R52, R5, 0x2, P3 ;  /* 0x0000000534a77211 */ /* 0x000fc400018f16ff */
[-C--:B------:R-:W-:Y:S01]  /*7fa0*/  LEA R172, P3, R46, R126.reuse, 0x2 ;  /* 0x0000007e2eac7211 */ /* 0x080fe200078610ff */
[----:B------:R-:W-:Y:S01]  /*7fb0*/  STL [R1+0x848], R155 ;  /* 0x0008489b01007387 */ /* 0x000fe20000100800 */
[-C--:B------:R-:W-:Y:S02]  /*7fc0*/  LEA.HI.X.SX32 R137, R18, R5.reuse, 0x2, P6 ;  /* 0x0000000512897211 */ /* 0x080fe400030f16ff */
[-C--:B------:R-:W-:Y:S01]  /*7fd0*/  LEA.HI.X.SX32 R173, R46, R5.reuse, 0x2, P3 ;  /* 0x000000052ead7211 */ /* 0x080fe200018f16ff */
[----:B------:R-:W-:Y:S01]  /*7fe0*/  STL [R1+0x8e0], R154 ;  /* 0x0008e09a01007387 */ /* 0x000fe20000100800 */
[-C--:B------:R-:W-:Y:S02]  /*7ff0*/  LEA R178, P3, R40, R126.reuse, 0x2 ;  /* 0x0000007e28b27211 */ /* 0x080fe400078610ff */
[----:B------:R-:W-:Y:S01]  /*8000*/  LEA R144, P6, R12, R126, 0x2 ;  /* 0x0000007e0c907211 */ /* 0x000fe200078c10ff */
[----:B------:R-:W-:Y:S01]  /*8010*/  STL.64 [R1+0x860], R156 ;  /* 0x0008609c01007387 */ /* 0x000fe20000100a00 */
[----:B------:R-:W-:-:S02]  /*8020*/  LEA.HI.X.SX32 R179, R40, R5, 0x2, P3 ;  /* 0x0000000528b37211 */ /* 0x000fc400018f16ff */
[-C--:B------:R-:W-:Y:S01]  /*8030*/  LEA R184, P3, R34, R126.reuse, 0x2 ;  /* 0x0000007e22b87211 */ /* 0x080fe200078610ff */
[----:B------:R-:W-:Y:S01]  /*8040*/  STL.64 [R1+0x868], R158 ;  /* 0x0008689e01007387 */ /* 0x000fe20000100a00 */
[-C--:B------:R-:W-:Y:S02]  /*8050*/  LEA.HI.X.SX32 R145, R12, R5.reuse, 0x2, P6 ;  /* 0x000000050c917211 */ /* 0x080fe400030f16ff */
[-C--:B------:R-:W-:Y:S01]  /*8060*/  LEA.HI.X.SX32 R185, R34, R5.reuse, 0x2, P3 ;  /* 0x0000000522b97211 */ /* 0x080fe200018f16ff */
[----:B------:R-:W-:Y:S01]  /*8070*/  STL.64 [R1+0x870], R160 ;  /* 0x000870a001007387 */ /* 0x000fe20000100a00 */
        /* <DEDUP_REMOVED lines=9> */
[CC--:B------:R-:W-:Y:S02]  /*8110*/  LEA R140, P3, R16.reuse, R126.reuse, 0x2 ;  /* 0x0000007e108c7211 */ /* 0x0c0fe400078610ff */
[----:B------:R-:W-:Y:S01]  /*8120*/  LEA R10, P6, R11, R126, 0x2 ;  /* 0x0000007e0b0a7211 */ /* 0x000fe200078c10ff */
[----:B------:R-:W-:Y:S01]  /*8130*/  STL.64 [R1+0x890], R168 ;  /* 0x000890a801007387 */ /* 0x000fe20000100a00 */
[----:B------:R-:W-:-:S02]  /*8140*/  LEA.HI.X.SX32 R141, R16, R5, 0x2, P3 ;  /* 0x00000005108d7211 */ /* 0x000fc400018f16ff */
[CC--:B------:R-:W-:Y:S01]  /*8150*/  LEA R142, P3, R6.reuse, R126.reuse, 0x2 ;  /* 0x0000007e068e7211 */ /* 0x0c0fe200078610ff */
        /* <DEDUP_REMOVED lines=20> */
[-C--:B------:R-:W-:Y:S01]  /*82a0*/  LEA R28, P6, R29, R126.reuse, 0x2 ;  /* 0x0000007e1d1c7211 */ /* 0x080fe200078c10ff */
[----:B------:R-:W-:Y:S01]  /*82b0*/  STL.64 [R1+0x8d0], R184 ;  /* 0x0008d0b801007387 */ /* 0x000fe20000100a00 */
[-C--:B------:R-:W-:Y:S02]  /*82c0*/  LEA.HI.X.SX32 R25, R25, R5.reuse, 0x2, P3 ;  /* 0x0000000519197211 */ /* 0x080fe400018f16ff */
        /* <DEDUP_REMOVED lines=46> */
[----:B------:R2:W-:Y:S01]  /*85b0*/  STL.64 [R1+0x968], R8 ;  /* 0x0009680801007387 */ /* 0x0005e20000100a00 */
[----:B------:R-:W-:-:S02]  /*85c0*/  LEA.HI.X.SX32 R73, R73, R5, 0x2, P3 ;  /* 0x0000000549497211 */ /* 0x000fc400018f16ff */
[-C--:B------:R-:W-:Y:S02]  /*85d0*/  LEA R78, P3, R79, R126.reuse, 0x2 ;  /* 0x0000007e4f4e7211 */ /* 0x080fe400078610ff */
[-C--:B------:R-:W-:Y:S02]  /*85e0*/  LEA.HI.X.SX32 R77, R77, R5.reuse, 0x2, P6 ;  /* 0x000000054d4d7211 */ /* 0x080fe400030f16ff */
[-C--:B------:R-:W-:Y:S02]  /*85f0*/  LEA R82, P6, R83, R126.reuse, 0x2 ;  /* 0x0000007e53527211 */ /* 0x080fe400078c10ff */
[-C--:B------:R-:W-:Y:S02]  /*8600*/  LEA.HI.X.SX32 R79, R79, R5.reuse, 0x2, P3 ;  /* 0x000000054f4f7211 */ /* 0x080fe400018f16ff */
[----:B------:R-:W-:Y:S02]  /*8610*/  LEA R84, P3, R85, R126, 0x2 ;  /* 0x0000007e55547211 */ /* 0x000fe400078610ff */
        /* <DEDUP_REMOVED lines=27> */
[----:B------:R-:W-:Y:S02]  /*87d0*/  LEA R126, P3, R218, R126, 0x2 ;  /* 0x0000007eda7e7211 */ /* 0x000fe400078610ff */
[-C--:B------:R-:W-:Y:S02]  /*87e0*/  LEA.HI.X.SX32 R123, R127, R5.reuse, 0x2, P4 ;  /* 0x000000057f7b7211 */ /* 0x080fe400020f16ff */
[----:B------:R-:W-:Y:S02]  /*87f0*/  LEA R246, P4, R220, c[0x0][0x160], 0x2 ;  /* 0x00005800dcf67a11 */ /* 0x000fe400078810ff */
[----:B------:R-:W-:-:S02]  /*8800*/  LEA.HI.X.SX32 R125, R125, R5, 0x2, P6 ;  /* 0x000000057d7d7211 */ /* 0x000fc400030f16ff */
[----:B------:R-:W-:Y:S01]  /*8810*/  LEA.HI.X.SX32 R127, R218, R5, 0x2, P3 ;  /* 0x00000005da7f7211 */ /* 0x000fe200018f16ff */
[----:B------:R-:W-:Y:S01]  /*8820*/  IMAD R218, R244, 0x2, R219 ;  /* 0x00000002f4da7824 */ /* 0x000fe200078e02db */
[----:B------:R-:W-:Y:S02]  /*8830*/  LEA.HI.X.SX32 R5, R220, c[0x0][0x164], 0x2, P4 ;  /* 0x00005900dc057a11 */ /* 0x000fe400020f16ff */
[-C--:B--2---:R-:W-:Y:S01]  /*8840*/  LEA R8, P3, R221, R246.reuse, 0x2 ;  /* 0x000000f6dd087211 */ /* 0x084fe200078610ff */
[C---:B------:R-:W-:Y:S01]  /*8850*/  IMAD R220, R244.reuse, 0x2, R218 ;  /* 0x00000002f4dc7824 */ /* 0x040fe200078e02da */
[-C--:B------:R-:W-:Y:S02]  /*8860*/  LEA R186, P4, R225, R246.reuse, 0x2 ;  /* 0x000000f6e1ba7211 */ /* 0x080fe400078810ff */
[----:B------:R-:W-:Y:S01]  /*8870*/  LEA.HI.X.SX32 R9, R221, R5, 0x2, P3 ;  /* 0x00000005dd097211 */ /* 0x000fe200018f16ff */
[----:B------:R-:W-:Y:S01]  /*8880*/  IMAD R221, R244, 0x2, R220 ;  /* 0x00000002f4dd7824 */ /* 0x000fe200078e02dc */
[----:B------:R-:W-:-:S02]  /*8890*/  LEA R6, P3, R222, R246, 0x2 ;  /* 0x000000f6de067211 */ /* 0x000fc400078610ff */
[-C--:B------:R-:W-:Y:S01]  /*88a0*/  LEA.HI.X.SX32 R187, R225, R5.reuse, 0x2, P4 ;  /* 0x00000005e1bb7211 */ /* 0x080fe200020f16ff */
[----:B------:R2:W-:Y:S01]  /*88b0*/  LDGSTS.E [R2+0x40000], [R8.64], P0 ;  /* 0x4000000008027fae */ /* 0x0005e2000812184c */
[-C--:B------:R-:W-:Y:S01]  /*88c0*/  LEA.HI.X.SX32 R7, R222, R5.reuse, 0x2, P3 ;  /* 0x00000005de077211 */ /* 0x080fe200018f16ff */
[----:B------:R-:W-:Y:S01]  /*88d0*/  IMAD R222, R244, 0x2, R221 ;  /* 0x00000002f4de7824 */ /* 0x000fe200078e02dd */
[CC--:B------:R-:W-:Y:S01]  /*88e0*/  LEA R148, P3, R223.reuse, R246.reuse, 0x2 ;  /* 0x000000f6df947211 */ /* 0x0c0fe200078610ff */
[----:B------:R2:W-:Y:S01]  /*88f0*/  STL.64 [R1+0x110], R8 ;  /* 0x0001100801007387 */ /* 0x0005e20000100a00 */
[-C--:B------:R-:W-:Y:S02]  /*8900*/  LEA R184, P4, R224, R246.reuse, 0x2 ;  /* 0x000000f6e0b87211 */ /* 0x080fe400078810ff */
[-C--:B------:R-:W-:Y:S01]  /*8910*/  LEA.HI.X.SX32 R149, R223, R5.reuse, 0x2, P3 ;  /* 0x00000005df957211 */ /* 0x080fe200018f16ff */
[----:B------:R-:W-:Y:S01]  /*8920*/  IMAD R223, R244, 0x2, R222 ;  /* 0x00000002f4df7824 */ /* 0x000fe200078e02de */
[-C--:B------:R-:W-:Y:S01]  /*8930*/  LEA R146, P3, R194, R246.reuse, 0x2 ;  /* 0x000000f6c2927211 */ /* 0x080fe200078610ff */
[----:B------:R3:W-:Y:S01]  /*8940*/  LDGSTS.E [R2+0x40400], [R6.64], P5 ;  /* 0x4040000006027fae */ /* 0x0007e2000a92184c */
[-C--:B------:R-:W-:Y:S01]  /*8950*/  LEA.HI.X.SX32 R185, R224, R5.reuse, 0x2, P4 ;  /* 0x00000005e0b97211 */ /* 0x080fe200020f16ff */
[----:B------:R-:W-:Y:S01]  /*8960*/  IMAD R224, R244, 0x2, R223 ;  /* 0x00000002f4e07824 */ /* 0x000fe200078e02df */
[----:B------:R-:W-:Y:S01]  /*8970*/  LEA.HI.X.SX32 R147, R194, R5, 0x2, P3 ;  /* 0x00000005c2937211 */ /* 0x000fe200018f16ff */
[----:B------:R4:W-:Y:S01]  /*8980*/  LDGSTS.E [R2+0x40800], [R148.64], P1 ;  /* 0x4080000094027fae */ /* 0x0009e2000892184c */
[----:B------:R-:W-:-:S02]  /*8990*/  LEA R142, P3, R196, R246, 0x2 ;  /* 0x000000f6c48e7211 */ /* 0x000fc400078610ff */
[-C--:B------:R-:W-:Y:S01]  /*89a0*/  LEA R182, P4, R226, R246.reuse, 0x2 ;  /* 0x000000f6e2b67211 */ /* 0x080fe200078810ff */
[----:B------:R-:W-:Y:S01]  /*89b0*/  STL.64 [R1+0x108], R186 ;  /* 0x000108ba01007387 */ /* 0x000fe20000100a00 */
[-C--:B------:R-:W-:Y:S02]  /*89c0*/  LEA.HI.X.SX32 R143, R196, R5.reuse, 0x2, P3 ;  /* 0x00000005c48f7211 */ /* 0x080fe400018f16ff */
[-C--:B------:R-:W-:Y:S01]  /*89d0*/  LEA R144, P3, R198, R246.reuse, 0x2 ;  /* 0x000000f6c6907211 */ /* 0x080fe200078610ff */
[----:B------:R3:W-:Y:S01]  /*89e0*/  STL.64 [R1+0x100], R6 ;  /* 0x0001000601007387 */ /* 0x0007e20000100a00 */
[-C--:B------:R-:W-:Y:S02]  /*89f0*/  LEA.HI.X.SX32 R183, R226, R5.reuse, 0x2, P4 ;  /* 0x00000005e2b77211 */ /* 0x080fe400020f16ff */
[----:B------:R-:W-:Y:S01]  /*8a00*/  LEA.HI.X.SX32 R145, R198, R5, 0x2, P3 ;  /* 0x00000005c6917211 */ /* 0x000fe200018f16ff */
[----:B------:R-:W-:Y:S01]  /*8a10*/  STL.64 [R1+0xf8], R184 ;  /* 0x0000f8b801007387 */ /* 0x000fe20000100a00 */
[----:B------:R-:W-:-:S02]  /*8a20*/  LEA R138, P3, R200, R246, 0x2 ;  /* 0x000000f6c88a7211 */ /* 0x000fc400078610ff */
[CC--:B------:R-:W-:Y:S01]  /*8a30*/  LEA R180, P4, R195.reuse, R246.reuse, 0x2 ;  /* 0x000000f6c3b47211 */ /* 0x0c0fe200078810ff */
[----:B------:R4:W-:Y:S01]  /*8a40*/  STL.64 [R1+0xf0], R148 ;  /* 0x0000f09401007387 */ /* 0x0009e20000100a00 */
[-C--:B------:R-:W-:Y:S02]  /*8a50*/  LEA.HI.X.SX32 R139, R200, R5.reuse, 0x2, P3 ;  /* 0x00000005c88b7211 */ /* 0x080fe400018f16ff */
[-C--:B------:R-:W-:Y:S01]  /*8a60*/  LEA R140, P3, R202, R246.reuse, 0x2 ;  /* 0x000000f6ca8c7211 */ /* 0x080fe200078610ff */
[----:B------:R-:W-:Y:S01]  /*8a70*/  STL.64 [R1+0xe8], R182 ;  /* 0x0000e8b601007387 */ /* 0x000fe20000100a00 */
[-C--:B------:R-:W-:Y:S01]  /*8a80*/  LEA.HI.X.SX32 R181, R195, R5.reuse, 0x2, P4 ;  /* 0x00000005c3b57211 */ /* 0x080fe200020f16ff */
[----:B------:R-:W-:Y:S01]  /*8a90*/  IMAD R195, R244, 0x2, R224 ;  /* 0x00000002f4c37824 */ /* 0x000fe200078e02e0 */
[----:B------:R-:W-:Y:S01]  /*8aa0*/  LEA R178, P4, R197, R246, 0x2 ;  /* 0x000000f6c5b27211 */ /* 0x000fe200078810ff */
[----:B------:R1:W-:Y:S01]  /*8ab0*/  STL.64 [R1+0xe0], R146 ;  /* 0x0000e09201007387 */ /* 0x0003e20000100a00 */
[----:B------:R-:W-:-:S02]  /*8ac0*/  LEA.HI.X.SX32 R141, R202, R5, 0x2, P3 ;  /* 0x00000005ca8d7211 */ /* 0x000fc400018f16ff */
[-C--:B------:R-:W-:Y:S01]  /*8ad0*/  LEA R136, P3, R204, R246.reuse, 0x2 ;  /* 0x000000f6cc887211 */ /* 0x080fe200078610ff */
[----:B------:R-:W-:Y:S01]  /*8ae0*/  STL.64 [R1+0xd8], R180 ;  /* 0x0000d8b401007387 */ /* 0x000fe20000100a00 */
[-C--:B------:R-:W-:Y:S01]  /*8af0*/  LEA.HI.X.SX32 R179, R197, R5.reuse, 0x2, P4 ;  /* 0x00000005c5b37211 */ /* 0x080fe200020f16ff */
[----:B------:R-:W-:Y:S01]  /*8b00*/  IMAD R197, R244, 0x2, R195 ;  /* 0x00000002f4c57824 */ /* 0x000fe200078e02c3 */
        /* <DEDUP_REMOVED lines=42> */
[-C--:B------:R-:W-:Y:S01]  /*8db0*/  LEA R164, P4, R211, R246.reuse, 0x2 ;  /* 0x000000f6d3a47211 */ /* 0x080fe200078810ff */
        /* <DEDUP_REMOVED lines=29> */
[-C--:B------:R-:W-:Y:S01]  /*8f90*/  LEA.HI.X.SX32 R249, R224, R5.reuse, 0x2, P3 ;  /* 0x00000005e0f97211 */ /* 0x080fe200018f16ff */
[----:B------:R-:W-:Y:S01]  /*8fa0*/  IMAD R219, R244, 0x2, R217 ;  /* 0x00000002f4db7824 */ /* 0x000fe200078e02d9 */
[----:B------:R-:W-:Y:S01]  /*8fb0*/  LEA R196, P3, R197, R246, 0x2 ;  /* 0x000000f6c5c47211 */ /* 0x000fe200078610ff */
[----:B------:R-:W-:Y:S01]  /*8fc0*/  STL.64 [R1+0x28], R158 ;  /* 0x0000289e01007387 */ /* 0x000fe20000100a00 */
[----:B------:R-:W-:-:S02]  /*8fd0*/  LEA.HI.X.SX32 R129, R218, R5, 0x2, P4 ;  /* 0x00000005da817211 */ /* 0x000fc400020f16ff */
        /* <DEDUP_REMOVED lines=13> */
[C---:B------:R-:W-:Y:S01]  /*90b0*/  IMAD R223, R244.reuse, 0x2, R221 ;  /* 0x00000002f4df7824 */ /* 0x040fe200078e02dd */
[-C--:B------:R-:W-:Y:S01]  /*90c0*/  LEA.HI.X.SX32 R205, R205, R5.reuse, 0x2, P3 ;  /* 0x00000005cdcd7211 */ /* 0x080fe200018f16ff */
[----:B------:R1:W-:Y:S01]  /*90d0*/  STL.64 [R1], R154 ;  /* 0x0000009a01007387 */ /* 0x0003e20000100a00 */
[-C--:B------:R-:W-:Y:S01]  /*90e0*/  LEA R208, P3, R209, R246.reuse, 0x2 ;  /* 0x000000f6d1d07211 */ /* 0x080fe200078610ff */
[C---:B------:R-:W-:Y:S01]  /*90f0*/  IMAD R225, R244.reuse, 0x2, R223 ;  /* 0x00000002f4e17824 */ /* 0x040fe200078e02df */
[-C--:B------:R-:W-:Y:S01]  /*9100*/  LEA R194, P4, R195, R246.reuse, 0x2 ;  /* 0x000000f6c3c27211 */ /* 0x080fe200078810ff */
[----:B--2---:R-:W2:Y:S01]  /*9110*/  LDL.LU.64 R8, [R1+0x968] ;  /* 0x0009680001087983 */ /* 0x004ea20000300a00 */
[-C--:B------:R-:W-:Y:S01]  /*9120*/  LEA.HI.X.SX32 R209, R209, R5.reuse, 0x2, P3 ;  /* 0x00000005d1d17211 */ /* 0x080fe200018f16ff */
[C---:B------:R-:W-:Y:S01]  /*9130*/  IMAD R227, R244.reuse, 0x2, R225 ;  /* 0x00000002f4e37824 */ /* 0x040fe200078e02e1 */
[-C--:B------:R-:W-:Y:S01]  /*9140*/  LEA R212, P3, R213, R246.reuse, 0x2 ;  /* 0x000000f6d5d47211 */ /* 0x080fe200078610ff */
[----:B---3--:R-:W3:Y:S01]  /*9150*/  LDL.LU.64 R6, [R1+0x960] ;  /* 0x0009600001067983 */ /* 0x008ee20000300a00 */
[-C--:B------:R-:W-:Y:S01]  /*9160*/  LEA.HI.X.SX32 R195, R195, R5.reuse, 0x2, P4 ;  /* 0x00000005c3c37211 */ /* 0x080fe200020f16ff */
[C---:B------:R-:W-:Y:S01]  /*9170*/  IMAD R229, R244.reuse, 0x2, R227 ;  /* 0x00000002f4e57824 */ /* 0x040fe200078e02e3 */
[----:B------:R-:W-:Y:S01]  /*9180*/  LEA.HI.X.SX32 R213, R213, R5, 0x2, P3 ;  /* 0x00000005d5d57211 */ /* 0x000fe200018f16ff */
[----:B----4-:R-:W4:Y:S01]  /*9190*/  LDL.LU.64 R148, [R1+0x958] ;  /* 0x0009580001947983 */ /* 0x010f220000300a00 */
[-C--:B------:R-:W-:Y:S01]  /*91a0*/  LEA R216, P3, R217, R246.reuse, 0x2 ;  /* 0x000000f6d9d87211 */ /* 0x080fe200078610ff */
[----:B------:R-:W-:Y:S01]  /*91b0*/  IMAD R231, R244, 0x2, R229 ;  /* 0x00000002f4e77824 */ /* 0x000fe200078e02e5 */
[----:B------:R-:W-:-:S02]  /*91c0*/  LEA R198, P4, R199, R246, 0x2 ;  /* 0x000000f6c7c67211 */ /* 0x000fc400078810ff */
[-C--:B------:R-:W-:Y:S01]  /*91d0*/  LEA.HI.X.SX32 R217, R217, R5.reuse, 0x2, P3 ;  /* 0x00000005d9d97211 */ /* 0x080fe200018f16ff */
[C---:B------:R-:W-:Y:S01]  /*91e0*/  IMAD R233, R244.reuse, 0x2, R231 ;  /* 0x00000002f4e97824 */ /* 0x040fe200078e02e7 */
[-C--:B------:R-:W-:Y:S02]  /*91f0*/  LEA R220, P3, R221, R246.reuse, 0x2 ;  /* 0x000000f6dddc7211 */ /* 0x080fe400078610ff */
[-C--:B------:R-:W-:Y:S01]  /*9200*/  LEA.HI.X.SX32 R199, R199, R5.reuse, 0x2, P4 ;  /* 0x00000005c7c77211 */ /* 0x080fe200020f16ff */
[C---:B------:R-:W-:Y:S01]  /*9210*/  IMAD R235, R244.reuse, 0x2, R233 ;  /* 0x00000002f4eb7824 */ /* 0x040fe200078e02e9 */
[-C--:B------:R-:W-:Y:S02]  /*9220*/  LEA R202, P4, R203, R246.reuse, 0x2 ;  /* 0x000000f6cbca7211 */ /* 0x080fe400078810ff */
[----:B------:R-:W-:Y:S01]  /*9230*/  LEA.HI.X.SX32 R221, R221, R5, 0x2, P3 ;  /* 0x00000005dddd7211 */ /* 0x000fe200018f16ff */
        /* <DEDUP_REMOVED lines=20> */
[----:B------:R-:W-:Y:S02]  /*9380*/  LEA R240, P3, R241, R246, 0x2 ;  /* 0x000000f6f1f07211 */ /* 0x000fe400078610ff */
[----:B------:R-:W-:Y:S01]  /*9390*/  ISETP.GE.AND P6, PT, R245, c[0x0][0x180], PT ;  /* 0x00006000f5007a0c */ /* 0x000fe20003fc6270 */
[----:B------:R-:W-:Y:S01]  /*93a0*/  IMAD R245, R244, 0x2, R243 ;  /* 0x00000002f4f57824 */ /* 0x000fe200078e02f3 */
[----:B------:R-:W-:-:S02]  /*93b0*/  LEA.HI.X.SX32 R219, R219, R5, 0x2, P4 ;  /* 0x00000005dbdb7211 */ /* 0x000fc400020f16ff */
[-C--:B------:R-:W-:Y:S02]  /*93c0*/  LEA R222, P4, R223, R246.reuse, 0x2 ;  /* 0x000000f6dfde7211 */ /* 0x080fe400078810ff */
[-C--:B------:R-:W-:Y:S02]  /*93d0*/  LEA.HI.X.SX32 R241, R241, R5.reuse, 0x2, P3 ;  /* 0x00000005f1f17211 */ /* 0x080fe400018f16ff */
[----:B------:R-:W-:Y:S02]  /*93e0*/  ISETP.GE.AND P3, PT, R0, c[0x0][0x180], PT ;  /* 0x0000600000007a0c */ /* 0x000fe40003f66270 */
[----:B------:R-:W-:Y:S02]  /*93f0*/  SEL R3, R4, RZ, !P6 ;  /* 0x000000ff04037207 */ /* 0x000fe40007000000 */
[----:B------:R-:W-:Y:S02]  /*9400*/  LEA.HI.X.SX32 R223, R223, R5, 0x2, P4 ;  /* 0x00000005dfdf7211 */ /* 0x000fe400020f16ff */
[----:B------:R-:W-:-:S02]  /*9410*/  LEA R226, P4, R227, R246, 0x2 ;  /* 0x000000f6e3e27211 */ /* 0x000fc400078810ff */
[----:B------:R-:W-:Y:S02]  /*9420*/  SEL R252, R4, RZ, !P3 ;  /* 0x000000ff04fc7207 */ /* 0x000fe40005800000 */
[----:B------:R-:W-:Y:S02]  /*9430*/  ISETP.NE.U32.AND P3, PT, R3, RZ, PT ;  /* 0x000000ff0300720c */ /* 0x000fe40003f65070 */
[----:B------:R-:W1:Y:S01]  /*9440*/  S2R R3, SR_TID.X ;  /* 0x0000000000037919 */ /* 0x000e620000002100 */
[----:B------:R-:W-:Y:S02]  /*9450*/  LEA.HI.X.SX32 R227, R227, R5, 0x2, P4 ;  /* 0x00000005e3e37211 */ /* 0x000fe400020f16ff */
[----:B------:R-:W-:-:S04]  /*9460*/  LEA R230, P4, R231, R246, 0x2 ;  /* 0x000000f6e7e67211 */ /* 0x000fc800078810ff */
[-C--:B------:R-:W-:Y:S02]  /*9470*/  LEA.HI.X.SX32 R231, R231, R5.reuse, 0x2, P4 ;  /* 0x00000005e7e77211 */ /* 0x080fe400020f16ff */
[CC--:B------:R-:W-:Y:S02]  /*9480*/  LEA R234, P4, R235.reuse, R246.reuse, 0x2 ;  /* 0x000000f6ebea7211 */ /* 0x0c0fe400078810ff */
[----:B------:R1:W-:Y:S02]  /*9490*/  LDGSTS.E [R2+0x40c00], [R146.64], P3 ;  /* 0x40c0000092027fae */ /* 0x0003e4000992184c */
[----:B------:R-:W-:Y:S02]  /*94a0*/  LEA.HI.X.SX32 R235, R235, R5, 0x2, P4 ;  /* 0x00000005ebeb7211 */ /* 0x000fe400020f16ff */
[----:B------:R-:W-:-:S04]  /*94b0*/  LEA R238, P4, R239, R246, 0x2 ;  /* 0x000000f6efee7211 */ /* 0x000fc800078810ff */
[-C--:B------:R-:W-:Y:S02]  /*94c0*/  LEA.HI.X.SX32 R239, R239, R5.reuse, 0x2, P4 ;  /* 0x00000005efef7211 */ /* 0x080fe400020f16ff */
[CC--:B------:R-:W-:Y:S01]  /*94d0*/  LEA R242, P4, R243.reuse, R246.reuse, 0x2 ;  /* 0x000000f6f3f27211 */ /* 0x0c0fe200078810ff */
[----:B-1----:R-:W2:Y:S01]  /*94e0*/  LDL.LU.64 R146, [R1+0x950] ;  /* 0x0009500001927983 */ /* 0x002ea20000300a00 */
[----:B------:R-:W-:Y:S02]  /*94f0*/  SHF.R.U32.HI R3, RZ, 0x6, R3 ;  /* 0x00000006ff037819 */ /* 0x000fe40000011603 */
[----:B------:R-:W-:Y:S02]  /*9500*/  LEA.HI.X.SX32 R243, R243, R5, 0x2, P4 ;  /* 0x00000005f3f37211 */ /* 0x000fe400020f16ff */
[----:B------:R-:W-:Y:S01]  /*9510*/  ISETP.GE.AND P4, PT, R247, c[0x0][0x180], PT ;  /* 0x00006000f7007a0c */ /* 0x000fe20003f86270 */
[----:B------:R-:W-:Y:S01]  /*9520*/  IMAD R247, R244, 0x2, R245 ;  /* 0x00000002f4f77824 */ /* 0x000fe200078e02f5 */
[----:B------:R-:W-:-:S02]  /*9530*/  LEA R244, P6, R245, R246, 0x2 ;  /* 0x000000f6f5f47211 */ /* 0x000fc400078c10ff */
[----:B------:R-:W-:Y:S02]  /*9540*/  SEL R0, R4, RZ, !P4 ;  /* 0x000000ff04007207 */ /* 0x000fe40006000000 */
[----:B------:R-:W-:Y:S02]  /*9550*/  SGXT.U32 R3, R3, 0x1 ;  /* 0x000000010303781a */ /* 0x000fe40000000000 */
[----:B------:R-:W-:Y:S02]  /*9560*/  LEA R246, P4, R247, R246, 0x2 ;  /* 0x000000f6f7f67211 */ /* 0x000fe400078810ff */
[----:B------:R-:W-:Y:S02]  /*9570*/  LEA.HI.X.SX32 R245, R245, R5, 0x2, P6 ;  /* 0x00000005f5f57211 */ /* 0x000fe400030f16ff */
[----:B------:R-:W-:Y:S02]  /*9580*/  ISETP.NE.U32.AND P6, PT, R252, RZ, PT ;  /* 0x000000fffc00720c */ /* 0x000fe40003fc5070 */
[----:B------:R-:W-:-:S02]  /*9590*/  LOP3.LUT R252, R3, 0x18, RZ, 0xfc, !PT ;  /* 0x0000001803fc7812 */ /* 0x000fc400078efcff */
[----:B------:R-:W-:Y:S02]  /*95a0*/  LEA.HI.X.SX32 R247, R247, R5, 0x2, P4 ;  /* 0x00000005f7f77211 */ /* 0x000fe400020f16ff */
[C---:B------:R-:W-:Y:S02]  /*95b0*/  LOP3.LUT R5, R3.reuse, 0x1c, RZ, 0xfc, !PT ;  /* 0x0000001c03057812 */ /* 0x040fe400078efcff */
[----:B------:R-:W-:Y:S02]  /*95c0*/  ISETP.NE.U32.AND P4, PT, R0, RZ, PT ;  /* 0x000000ff0000720c */ /* 0x000fe40003f85070 */
[----:B------:R-:W-:Y:S02]  /*95d0*/  ISETP.GE.AND P0, PT, R252, c[0x0][0x180], PT ;  /* 0x00006000fc007a0c */ /* 0x000fe40003f06270 */
[----:B------:R-:W-:Y:S02]  /*95e0*/  LOP3.LUT R0, R3, 0x20, RZ, 0xfc, !PT ;  /* 0x0000002003007812 */ /* 0x000fe400078efcff */
[----:B------:R-:W-:-:S02]  /*95f0*/  ISETP.GE.AND P5, PT, R5, c[0x0][0x180], PT ;  /* 0x0000600005007a0c */ /* 0x000fc40003fa6270 */
[----:B------:R-:W-:Y:S02]  /*9600*/  LOP3.LUT R252, R3, 0x24, RZ, 0xfc, !PT ;  /* 0x0000002403fc7812 */ /* 0x000fe400078efcff */
[----:B------:R-:W-:Y:S02]  /*9610*/  SEL R5, R4, RZ, !P0 ;  /* 0x000000ff04057207 */ /* 0x000fe40004000000 */
[----:B------:R-:W-:Y:S01]  /*9620*/  ISETP.GE.AND P0, PT, R0, c[0x0][0x180], PT ;  /* 0x0000600000007a0c */ /* 0x000fe20003f06270 */
[----:B------:R1:W-:Y:S01]  /*9630*/  LDGSTS.E [R2+0x41000], [R142.64], P4 ;  /* 0x410000008e027fae */ /* 0x0003e2000a12184c */
[----:B------:R-:W-:Y:S02]  /*9640*/  SEL R0, R4, RZ, !P5 ;  /* 0x000000ff04007207 */ /* 0x000fe40006800000 */
[----:B------:R-:W-:Y:S01]  /*9650*/  ISETP.GE.AND P5, PT, R252, c[0x0][0x180], PT ;  /* 0x00006000fc007a0c */ /* 0x000fe20003fa6270 */
[----:B------:R1:W-:Y:S01]  /*9660*/  LDGSTS.E [R2+0x41400], [R144.64], P6 ;  /* 0x4140000090027fae */ /* 0x0003e2000b12184c */
[----:B------:R-:W-:-:S02]  /*9670*/  ISETP.NE.U32.AND P1, PT, R5, RZ, PT ;  /* 0x000000ff0500720c */ /* 0x000fc40003f25070 */
[C---:B------:R-:W-:Y:S02]  /*9680*/  SEL R5, R4.reuse, RZ, !P5 ;  /* 0x000000ff04057207 */ /* 0x040fe40006800000 */
[----:B------:R-:W-:Y:S02]  /*9690*/  SEL R252, R4, RZ, !P0 ;  /* 0x000000ff04fc7207 */ /* 0x000fe40004000000 */
[----:B------:R-:W-:Y:S01]  /*96a0*/  ISETP.NE.U32.AND P5, PT, R5, RZ, PT ;  /* 0x000000ff0500720c */ /* 0x000fe20003fa5070 */
[----:B-1----:R-:W2:Y:S01]  /*96b0*/  LDL.LU.64 R142, [R1+0x948] ;  /* 0x00094800018e7983 */ /* 0x002ea20000300a00 */
[C---:B------:R-:W-:Y:S02]  /*96c0*/  LOP3.LUT R5, R3.reuse, 0x28, RZ, 0xfc, !PT ;  /* 0x0000002803057812 */ /* 0x040fe400078efcff */
[----:B------:R-:W-:Y:S01]  /*96d0*/  ISETP.NE.U32.AND P3, PT, R252, RZ, PT ;  /* 0x000000fffc00720c */ /* 0x000fe20003f65070 */
[----:B------:R-:W2:Y:S01]  /*96e0*/  LDL.LU.64 R144, [R1+0x940] ;  /* 0x0009400001907983 */ /* 0x000ea20000300a00 */
[----:B------:R-:W-:-:S02]  /*96f0*/  LOP3.LUT R252, R3, 0x2c, RZ, 0xfc, !PT ;  /* 0x0000002c03fc7812 */ /* 0x000fc400078efcff */
[----:B------:R-:W-:Y:S01]  /*9700*/  ISETP.NE.U32.AND P0, PT, R0, RZ, PT ;  /* 0x000000ff0000720c */ /* 0x000fe20003f05070 */
[----:B------:R1:W-:Y:S01]  /*9710*/  LDGSTS.E [R2+0x41800], [R138.64], P1 ;  /* 0x418000008a027fae */ /* 0x0003e2000892184c */
[----:B------:R-:W-:Y:S02]  /*9720*/  ISETP.GE.AND P4, PT, R5, c[0x0][0x180], PT ;  /* 0x0000600005007a0c */ /* 0x000fe40003f86270 */
[C---:B------:R-:W-:Y:S02]  /*9730*/  LOP3.LUT R0, R3.reuse, 0x30, RZ, 0xfc, !PT ;  /* 0x0000003003007812 */ /* 0x040fe400078efcff */
[----:B------:R-:W-:Y:S02]  /*9740*/  ISETP.GE.AND P6, PT, R252, c[0x0][0x180], PT ;  /* 0x00006000fc007a0c */ /* 0x000fe40003fc6270 */
[----:B------:R-:W-:Y:S02]  /*9750*/  LOP3.LUT R252, R3, 0x34, RZ, 0xfc, !PT ;  /* 0x0000003403fc7812 */ /* 0x000fe400078efcff */
[----:B------:R-:W-:-:S02]  /*9760*/  SEL R5, R4, RZ, !P4 ;  /* 0x000000ff04057207 */ /* 0x000fc40006000000 */
[----:B------:R-:W-:Y:S01]  /*9770*/  ISETP.GE.AND P4, PT, R0, c[0x0][0x180], PT ;  /* 0x0000600000007a0c */ /* 0x000fe20003f86270 */
[----:B------:R1:W-:Y:S01]  /*9780*/  LDGSTS.E [R2+0x41c00], [R140.64], P0 ;  /* 0x41c000008c027fae */ /* 0x0003e2000812184c */
[----:B------:R-:W-:Y:S02]  /*9790*/  SEL R0, R4, RZ, !P6 ;  /* 0x000000ff04007207 */ /* 0x000fe40007000000 */
[----:B------:R-:W-:Y:S01]  /*97a0*/  ISETP.GE.AND P6, PT, R252, c[0x0][0x180], PT ;  /* 0x00006000fc007a0c */ /* 0x000fe20003fc6270 */
[----:B------:R1:W-:Y:S01]  /*97b0*/  LDGSTS.E [R2+0x42000], [R136.64], P3 ;  /* 0x4200000088027fae */ /* 0x0003e2000992184c */
[----:B------:R-:W-:Y:S02]  /*97c0*/  ISETP.NE.U32.AND P1, PT, R5, RZ, PT ;  /* 0x000000ff0500720c */ /* 0x000fe40003f25070 */
[C---:B------:R-:W-:Y:S01]  /*97d0*/  SEL R5, R4.reuse, RZ, !P6 ;  /* 0x000000ff04057207 */ /* 0x040fe20007000000 */
[----:B------:R1:W-:Y:S01]  /*97e0*/  LDGSTS.E [R2+0x42400], [R132.64], P5 ;  /* 0x4240000084027fae */ /* 0x0003e2000a92184c */
[----:B------:R-:W-:-:S02]  /*97f0*/  SEL R252, R4, RZ, !P4 ;  /* 0x000000ff04fc7207 */ /* 0x000fc40006000000 */
[----:B------:R-:W-:Y:S01]  /*9800*/  ISETP.NE.U32.AND P6, PT, R5, RZ, PT ;  /* 0x000000ff0500720c */ /* 0x000fe20003fc5070 */
[----:B-1----:R-:W2:Y:S01]  /*9810*/  LDL.LU.64 R138, [R1+0x938] ;  /* 0x00093800018a7983 */ /* 0x002ea20000300a00 */
[----:B------:R-:W-:Y:S02]  /*9820*/  ISETP.NE.U32.AND P0, PT, R252, RZ, PT ;  /* 0x000000fffc00720c */ /* 0x000fe40003f05070 */
[C---:B------:R-:W-:Y:S01]  /*9830*/  LOP3.LUT R5, R3.reuse, 0x38, RZ, 0xfc, !PT ;  /* 0x0000003803057812 */ /* 0x040fe200078efcff */
[----:B------:R-:W2:Y:S01]  /*9840*/  LDL.LU.64 R140, [R1+0x930] ;  /* 0x00093000018c7983 */ /* 0x000ea20000300a00 */
[----:B------:R-:W-:Y:S02]  /*9850*/  LOP3.LUT R252, R3, 0x3c, RZ, 0xfc, !PT ;  /* 0x0000003c03fc7812 */ /* 0x000fe400078efcff */
[----:B------:R-:W-:Y:S01]  /*9860*/  ISETP.NE.U32.AND P4, PT, R0, RZ, PT ;  /* 0x000000ff0000720c */ /* 0x000fe20003f85070 */
[----:B------:R1:W-:Y:S01]  /*9870*/  LDGSTS.E [R2+0x42800], [R134.64], P1 ;  /* 0x4280000086027fae */ /* 0x0003e2000892184c */
[----:B------:R-:W-:-:S02]  /*9880*/  ISETP.GE.AND P3, PT, R5, c[0x0][0x180], PT ;  /* 0x0000600005007a0c */ /* 0x000fc40003f66270 */
[C---:B------:R-:W-:Y:S01]  /*9890*/  LOP3.LUT R0, R3.reuse, 0x40, RZ, 0xfc, !PT ;  /* 0x0000004003007812 */ /* 0x040fe200078efcff */
[----:B------:R-:W2:Y:S01]  /*98a0*/  LDL.LU.64 R136, [R1+0x928] ;  /* 0x0009280001887983 */ /* 0x000ea20000300a00 */
[----:B------:R-:W-:Y:S02]  /*98b0*/  ISETP.GE.AND P5, PT, R252, c[0x0][0x180], PT ;  /* 0x00006000fc007a0c */ /* 0x000fe40003fa6270 */
[----:B------:R-:W-:Y:S01]  /*98c0*/  LOP3.LUT R252, R3, 0x44, RZ, 0xfc, !PT ;  /* 0x0000004403fc7812 */ /* 0x000fe200078efcff */
[----:B------:R-:W2:Y:S01]  /*98d0*/  LDL.LU.64 R132, [R1+0x920] ;  /* 0x0009200001847983 */ /* 0x000ea20000300a00 */
[----:B------:R-:W-:Y:S02]  /*98e0*/  SEL R5, R4, RZ, !P3 ;  /* 0x000000ff04057207 */ /* 0x000fe40005800000 */
[----:B------:R-:W-:Y:S01]  /*98f0*/  ISETP.GE.AND P3, PT, R0, c[0x0][0x180], PT ;  /* 0x0000600000007a0c */ /* 0x000fe20003f66270 */
[----:B------:R1:W-:Y:S01]  /*9900*/  LDGSTS.E [R2+0x42c00], [R152.64], P4 ;  /* 0x42c0000098027fae */ /* 0x0003e2000a12184c */
[----:B------:R-:W-:-:S02]  /*9910*/  SEL R3, R4, RZ, !P5 ;  /* 0x000000ff04037207 */ /* 0x000fc40006800000 */
[----:B------:R-:W-:Y:S01]  /*9920*/  ISETP.GE.AND P5, PT, R252, c[0x0][0x180], PT ;  /* 0x00006000fc007a0c */ /* 0x000fe20003fa6270 */
[----:B------:R1:W-:Y:S01]  /*9930*/  LDGSTS.E [R2+0x43000], [R130.64], P0 ;  /* 0x4300000082027fae */ /* 0x0003e2000812184c */
[----:B------:R-:W-:Y:S02]  /*9940*/  SEL R252, R4, RZ, !P3 ;  /* 0x000000ff04fc7207 */ /* 0x000fe40005800000 */
[----:B------:R-:W-:Y:S01]  /*9950*/  ISETP.NE.U32.AND P3, PT, R3, RZ, PT ;  /* 0x000000ff0300720c */ /* 0x000fe20003f65070 */
[----:B------:R1:W-:Y:S04]  /*9960*/  LDGSTS.E [R2+0x43400], [R192.64], P6 ;  /* 0x43400000c0027fae */ /* 0x0003e8000b12184c */
[----:B------:R-:W1:Y:S01]  /*9970*/  S2R R3, SR_TID.X ;  /* 0x0000000000037919 */ /* 0x000e620000002100 */
[----:B------:R-:W-:-:S02]  /*9980*/  ISETP.NE.U32.AND P1, PT, R5, RZ, PT ;  /* 0x000000ff0500720c */ /* 0x000fc40003f25070 */
[----:B------:R-:W-:Y:S01]  /*9990*/  SEL R5, R4, RZ, !P5 ;  /* 0x000000ff04057207 */ /* 0x000fe20006800000 */
[----:B-1----:R-:W2:Y:S03]  /*99a0*/  LDL.LU.64 R134, [R1+0x918] ;  /* 0x0009180001867983 */ /* 0x002ea60000300a00 */
[----:B------:R-:W-:Y:S01]  /*99b0*/  ISETP.NE.U32.AND P4, PT, R5, RZ, PT ;  /* 0x000000ff0500720c */ /* 0x000fe20003f85070 */
[----:B------:R-:W2:Y:S01]  /*99c0*/  LDL.LU R152, [R1+0x910] ;  /* 0x0009100001987983 */ /* 0x000ea20000300800 */
[----:B------:R-:W-:-:S03]  /*99d0*/  ISETP.NE.U32.AND P5, PT, R252, RZ, PT ;  /* 0x000000fffc00720c */ /* 0x000fc60003fa5070 */
[----:B------:R-:W2:Y:S04]  /*99e0*/  LDL.LU.64 R130, [R1+0x908] ;  /* 0x0009080001827983 */ /* 0x000ea80000300a00 */
[----:B------:R1:W-:Y:S04]  /*99f0*/  LDGSTS.E [R2+0x43800], [R190.64], P1 ;  /* 0x43800000be027fae */ /* 0x0003e8000892184c */
[----:B------:R1:W-:Y:S01]  /*9a00*/  LDGSTS.E [R2+0x43c00], [R150.64], P3 ;  /* 0x43c0000096027fae */ /* 0x0003e2000992184c */
[----:B------:R-:W-:-:S03]  /*9a10*/  SHF.R.U32.HI R3, RZ, 0x6, R3 ;  /* 0x00000006ff037819 */ /* 0x000fc60000011603 */
[----:B------:R1:W-:Y:S01]  /*9a20*/  LDGSTS.E [R2+0x44000], [R188.64], P5 ;  /* 0x44000000bc027fae */ /* 0x0003e2000a92184c */
[----:B------:R-:W-:-:S03]  /*9a30*/  SGXT.U32 R3, R3, 0x1 ;  /* 0x000000010303781a */ /* 0x000fc60000000000 */
[----:B------:R1:W-:Y:S01]  /*9a40*/  LDGSTS.E [R2+0x44400], [R154.64], P4 ;  /* 0x444000009a027fae */ /* 0x0003e2000a12184c */
[----:B------:R-:W-:-:S03]  /*9a50*/  LOP3.LUT R5, R3, 0x48, RZ, 0xfc, !PT ;  /* 0x0000004803057812 */ /* 0x000fc600078efcff */
[----:B------:R-:W2:Y:S01]  /*9a60*/  LDL.LU.64 R192, [R1+0x900] ;  /* 0x0009000001c07983 */ /* 0x000ea20000300a00 */
[----:B------:R-:W-:Y:S02]  /*9a70*/  LOP3.LUT R252, R3, 0x4c, RZ, 0xfc, !PT ;  /* 0x0000004c03fc7812 */ /* 0x000fe400078efcff */
[----:B------:R-:W-:Y:S01]  /*9a80*/  ISETP.GE.AND P0, PT, R5, c[0x0][0x180], PT ;  /* 0x0000600005007a0c */ /* 0x000fe20003f06270 */
[----:B-1----:R-:W2:Y:S01]  /*9a90*/  LDL.LU.64 R190, [R1+0x8f8] ;  /* 0x0008f80001be7983 */ /* 0x002ea20000300a00 */
[C---:B------:R-:W-:Y:S02]  /*9aa0*/  LOP3.LUT R153, R3.reuse, 0x50, RZ, 0xfc, !PT ;  /* 0x0000005003997812 */ /* 0x040fe400078efcff */
[----:B------:R-:W-:Y:S01]  /*9ab0*/  ISETP.GE.AND P6, PT, R252, c[0x0][0x180], PT ;  /* 0x00006000fc007a0c */ /* 0x000fe20003fc6270 */
[----:B------:R-:W2:Y:S01]  /*9ac0*/  LDL.LU R150, [R1+0x8f0] ;  /* 0x0008f00001967983 */ /* 0x000ea20000300800 */
[----:B------:R-:W-:Y:S02]  /*9ad0*/  LOP3.LUT R252, R3, 0x54, RZ, 0xfc, !PT ;  /* 0x0000005403fc7812 */ /* 0x000fe400078efcff */
[----:B------:R-:W-:Y:S01]  /*9ae0*/  SEL R5, R4, RZ, !P0 ;  /* 0x000000ff04057207 */ /* 0x000fe20004000000 */
[----:B------:R-:W2:Y:S01]  /*9af0*/  LDL.LU.64 R188, [R1+0x8e8] ;  /* 0x0008e80001bc7983 */ /* 0x000ea20000300a00 */
[----:B------:R-:W-:-:S02]  /*9b00*/  ISETP.GE.AND P0, PT, R153, c[0x0][0x180], PT ;  /* 0x0000600099007a0c */ /* 0x000fc40003f06270 */
[----:B------:R-:W-:Y:S01]  /*9b10*/  SEL R153, R4, RZ, !P6 ;  /* 0x000000ff04997207 */ /* 0x000fe20007000000 */
[----:B------:R-:W2:Y:S01]  /*9b20*/  LDL.LU R154, [R1+0x8e0] ;  /* 0x0008e000019a7983 */ /* 0x000ea20000300800 */
[----:B------:R-:W-:Y:S02]  /*9b30*/  ISETP.GE.AND P6, PT, R252, c[0x0][0x180], PT ;  /* 0x00006000fc007a0c */ /* 0x000fe40003fc6270 */
[----:B------:R-:W-:Y:S02]  /*9b40*/  SEL R252, R4, RZ, !P0 ;  /* 0x000000ff04fc7207 */ /* 0x000fe40004000000 */
[----:B------:R-:W-:Y:S02]  /*9b50*/  ISETP.NE.U32.AND P1, PT, R5, RZ, PT ;  /* 0x000000ff0500720c */ /* 0x000fe40003f25070 */
[----:B------:R-:W-:Y:S02]  /*9b60*/  ISETP.NE.U32.AND P3, PT, R252, RZ, PT ;  /* 0x000000fffc00720c */ /* 0x000fe40003f65070 */
[----:B------:R-:W-:-:S02]  /*9b70*/  LOP3.LUT R252, R3, 0x58, RZ, 0xfc, !PT ;  /* 0x0000005803fc7812 */ /* 0x000fc400078efcff */
[----:B------:R-:W-:Y:S02]  /*9b80*/  ISETP.NE.U32.AND P0, PT, R153, RZ, PT ;  /* 0x000000ff9900720c */ /* 0x000fe40003f05070 */
[----:B------:R-:W-:Y:S02]  /*9b90*/  SEL R5, R4, RZ, !P6 ;  /* 0x000000ff04057207 */ /* 0x000fe40007000000 */
[----:B------:R-:W-:Y:S02]  /*9ba0*/  LOP3.LUT R153, R3, 0x5c, RZ, 0xfc, !PT ;  /* 0x0000005c03997812 */ /* 0x000fe400078efcff */
[----:B------:R-:W-:Y:S01]  /*9bb0*/  ISETP.GE.AND P5, PT, R252, c[0x0][0x180], PT ;  /* 0x00006000fc007a0c */ /* 0x000fe20003fa6270 */
[----:B------:R1:W-:Y:S01]  /*9bc0*/  LDGSTS.E [R2+0x44800], [R248.64], P1 ;  /* 0x44800000f8027fae */ /* 0x0003e2000892184c */
[----:B------:R-:W-:Y:S02]  /*9bd0*/  ISETP.NE.U32.AND P6, PT, R5, RZ, PT ;  /* 0x000000ff0500720c */ /* 0x000fe40003fc5070 */
[----:B------:R-:W-:-:S02]  /*9be0*/  LOP3.LUT R151, R3, 0x60, RZ, 0xfc, !PT ;  /* 0x0000006003977812 */ /* 0x000fc400078efcff */
[----:B------:R-:W-:Y:S01]  /*9bf0*/  ISETP.GE.AND P4, PT, R153, c[0x0][0x180], PT ;  /* 0x0000600099007a0c */ /* 0x000fe20003f86270 */
[----:B------:R1:W-:Y:S01]  /*9c00*/  LDGSTS.E [R2+0x44c00], [R196.64], P0 ;  /* 0x44c00000c4027fae */ /* 0x0003e2000812184c */
[C---:B------:R-:W-:Y:S02]  /*9c10*/  SEL R5, R4.reuse, RZ, !P5 ;  /* 0x000000ff04057207 */ /* 0x040fe40006800000 */
[----:B------:R-:W-:Y:S01]  /*9c20*/  LOP3.LUT R153, R3, 0x64, RZ, 0xfc, !PT ;  /* 0x0000006403997812 */ /* 0x000fe200078efcff */
[----:B------:R1:W-:Y:S01]  /*9c30*/  LDGSTS.E [R2+0x45000], [R200.64], P3 ;  /* 0x45000000c8027fae */ /* 0x0003e2000992184c */
[----:B------:R-:W-:Y:S02]  /*9c40*/  ISETP.GE.AND P5, PT, R151, c[0x0][0x180], PT ;  /* 0x0000600097007a0c */ /* 0x000fe40003fa6270 */
[----:B------:R-:W-:Y:S01]  /*9c50*/  SEL R151, R4, RZ, !P4 ;  /* 0x000000ff04977207 */ /* 0x000fe20006000000 */
[----:B------:R1:W-:Y:S01]  /*9c60*/  LDGSTS.E [R2+0x45400], [R204.64], P6 ;  /* 0x45400000cc027fae */ /* 0x0003e2000b12184c */
[----:B------:R-:W-:-:S02]  /*9c70*/  ISETP.NE.U32.AND P4, PT, R5, RZ, PT ;  /* 0x000000ff0500720c */ /* 0x000fc40003f85070 */
[----:B------:R-:W-:Y:S02]  /*9c80*/  ISETP.GE.AND P1, PT, R153, c[0x0][0x180], PT ;  /* 0x0000600099007a0c */ /* 0x000fe40003f26270 */
[C---:B------:R-:W-:Y:S02]  /*9c90*/  LOP3.LUT R155, R3.reuse, 0x68, RZ, 0xfc, !PT ;  /* 0x00000068039b7812 */ /* 0x040fe400078efcff */
[C---:B------:R-:W-:Y:S02]  /*9ca0*/  SEL R252, R4.reuse, RZ, !P5 ;  /* 0x000000ff04fc7207 */ /* 0x040fe40006800000 */
[----:B------:R-:W-:Y:S02]  /*9cb0*/  LOP3.LUT R153, R3, 0x6c, RZ, 0xfc, !PT ;  /* 0x0000006c03997812 */ /* 0x000fe400078efcff */
[----:B------:R-:W-:Y:S02]  /*9cc0*/  ISETP.NE.U32.AND P5, PT, R151, RZ, PT ;  /* 0x000000ff9700720c */ /* 0x000fe40003fa5070 */
[----:B------:R-:W-:Y:S01]  /*9cd0*/  SEL R5, R4, RZ, !P1 ;  /* 0x000000ff04057207 */ /* 0x000fe20004800000 */
[----:B------:R1:W-:Y:S01]  /*9ce0*/  LDGSTS.E [R2+0x45800], [R208.64], P4 ;  /* 0x45800000d0027fae */ /* 0x0003e2000a12184c */
[----:B------:R-:W-:-:S02]  /*9cf0*/  ISETP.GE.AND P3, PT, R155, c[0x0][0x180], PT ;  /* 0x000060009b007a0c */ /* 0x000fc40003f66270 */
[----:B------:R-:W-:Y:S02]  /*9d00*/  LOP3.LUT R151, R3, 0x70, RZ, 0xfc, !PT ;  /* 0x0000007003977812 */ /* 0x000fe400078efcff */
[----:B------:R-:W-:Y:S02]  /*9d10*/  ISETP.NE.U32.AND P1, PT, R252, RZ, PT ;  /* 0x000000fffc00720c */ /* 0x000fe40003f25070 */
[----:B------:R-:W-:Y:S02]  /*9d20*/  ISETP.GE.AND P6, PT, R153, c[0x0][0x180], PT ;  /* 0x0000600099007a0c */ /* 0x000fe40003fc6270 */
[----:B------:R-:W-:Y:S01]  /*9d30*/  ISETP.NE.U32.AND P0, PT, R5, RZ, PT ;  /* 0x000000ff0500720c */ /* 0x000fe20003f05070 */
[----:B------:R1:W-:Y:S01]  /*9d40*/  LDGSTS.E [R2+0x45c00], [R212.64], P5 ;  /* 0x45c00000d4027fae */ /* 0x0003e2000a92184c */
[----:B------:R-:W-:Y:S02]  /*9d50*/  LOP3.LUT R153, R3, 0x74, RZ, 0xfc, !PT ;  /* 0x0000007403997812 */ /* 0x000fe400078efcff */
[----:B------:R-:W-:-:S02]  /*9d60*/  SEL R5, R4, RZ, !P3 ;  /* 0x000000ff04057207 */ /* 0x000fc40005800000 */
[----:B------:R-:W-:Y:S02]  /*9d70*/  ISETP.GE.AND P3, PT, R151, c[0x0][0x180], PT ;  /* 0x0000600097007a0c */ /* 0x000fe40003f66270 */
[C---:B------:R-:W-:Y:S01]  /*9d80*/  SEL R151, R4.reuse, RZ, !P6 ;  /* 0x000000ff04977207 */ /* 0x040fe20007000000 */
[----:B------:R1:W-:Y:S01]  /*9d90*/  LDGSTS.E [R2+0x46000], [R216.64], P1 ;  /* 0x46000000d8027fae */ /* 0x0003e2000892184c */
[----:B------:R-:W-:Y:S02]  /*9da0*/  ISETP.GE.AND P6, PT, R153, c[0x0][0x180], PT ;  /* 0x0000600099007a0c */ /* 0x000fe40003fc6270 */
[----:B------:R-:W-:Y:S01]  /*9db0*/  ISETP.NE.U32.AND P4, PT, R5, RZ, PT ;  /* 0x000000ff0500720c */ /* 0x000fe20003f85070 */
[----:B------:R1:W-:Y:S01]  /*9dc0*/  LDGSTS.E [R2+0x46400], [R220.64], P0 ;  /* 0x46400000dc027fae */ /* 0x0003e2000812184c */
[C---:B------:R-:W-:Y:S02]  /*9dd0*/  SEL R252, R4.reuse, RZ, !P3 ;  /* 0x000000ff04fc7207 */ /* 0x040fe40005800000 */
[----:B------:R-:W-:-:S02]  /*9de0*/  SEL R5, R4, RZ, !P6 ;  /* 0x000000ff04057207 */ /* 0x000fc40007000000 */
[----:B------:R-:W-:Y:S02]  /*9df0*/  ISETP.NE.U32.AND P3, PT, R151, RZ, PT ;  /* 0x000000ff9700720c */ /* 0x000fe40003f65070 */
[C---:B------:R-:W-:Y:S02]  /*9e00*/  LOP3.LUT R155, R3.reuse, 0x78, RZ, 0xfc, !PT ;  /* 0x00000078039b7812 */ /* 0x040fe400078efcff */
[----:B------:R-:W-:Y:S02]  /*9e10*/  ISETP.NE.U32.AND P5, PT, R252, RZ, PT ;  /* 0x000000fffc00720c */ /* 0x000fe40003fa5070 */
[----:B------:R-:W-:Y:S01]  /*9e20*/  LOP3.LUT R153, R3, 0x7c, RZ, 0xfc, !PT ;  /* 0x0000007c03997812 */ /* 0x000fe200078efcff */
[----:B------:R1:W-:Y:S01]  /*9e30*/  LDGSTS.E [R2+0x46800], [R224.64], P4 ;  /* 0x46800000e0027fae */ /* 0x0003e2000a12184c */
[----:B------:R-:W-:Y:S02]  /*9e40*/  ISETP.NE.U32.AND P6, PT, R5, RZ, PT ;  /* 0x000000ff0500720c */ /* 0x000fe40003fc5070 */
[----:B------:R-:W-:-:S02]  /*9e50*/  ISETP.GE.AND P1, PT, R155, c[0x0][0x180], PT ;  /* 0x000060009b007a0c */ /* 0x000fc40003f26270 */
[----:B------:R-:W-:Y:S01]  /*9e60*/  ISETP.GE.AND P0, PT, R153, c[0x0][0x180], PT ;  /* 0x0000600099007a0c */ /* 0x000fe20003f06270 */
[----:B------:R1:W-:Y:S01]  /*9e70*/  LDGSTS.E [R2+0x46c00], [R228.64], P3 ;  /* 0x46c00000e4027fae */ /* 0x0003e2000992184c */
[C---:B------:R-:W-:Y:S02]  /*9e80*/  LOP3.LUT R151, R3.reuse, 0x2, RZ, 0xfc, !PT ;  /* 0x0000000203977812 */ /* 0x040fe400078efcff */
[----:B------:R-:W-:Y:S01]  /*9e90*/  LOP3.LUT R153, R3, 0x6, RZ, 0xfc, !PT ;  /* 0x0000000603997812 */ /* 0x000fe200078efcff */
[----:B------:R1:W-:Y:S01]  /*9ea0*/  LDGSTS.E [R2+0x47000], [R232.64], P5 ;  /* 0x47000000e8027fae */ /* 0x0003e2000a92184c */
[----:B------:R-:W-:Y:S02]  /*9eb0*/  SEL R5, R4, RZ, !P1 ;  /* 0x000000ff04057207 */ /* 0x000fe40004800000 */
[----:B------:R-:W-:Y:S01]  /*9ec0*/  ISETP.GE.AND P1, PT, R151, c[0x0][0x180], PT ;  /* 0x0000600097007a0c */ /* 0x000fe20003f26270 */
[----:B------:R1:W-:Y:S01]  /*9ed0*/  LDGSTS.E [R2+0x47400], [R236.64], P6 ;  /* 0x47400000ec027fae */ /* 0x0003e2000b12184c */
[----:B------:R-:W-:-:S02]  /*9ee0*/  ISETP.GE.AND P4, PT, R153, c[0x0][0x180], PT ;  /* 0x0000600099007a0c */ /* 0x000fc40003f86270 */
[C---:B------:R-:W-:Y:S02]  /*9ef0*/  SEL R151, R4.reuse, RZ, !P0 ;  /* 0x000000ff04977207 */ /* 0x040fe40004000000 */
[----:B------:R-:W-:Y:S02]  /*9f00*/  LOP3.LUT R155, R3, 0xa, RZ, 0xfc, !PT ;  /* 0x0000000a039b7812 */ /* 0x000fe400078efcff */
[----:B------:R-:W-:Y:S02]  /*9f10*/  ISETP.NE.U32.AND P0, PT, R5, RZ, PT ;  /* 0x000000ff0500720c */ /* 0x000fe40003f05070 */
[----:B------:R-:W-:Y:S02]  /*9f20*/  LOP3.LUT R153, R3, 0xe, RZ, 0xfc, !PT ;  /* 0x0000000e03997812 */ /* 0x000fe400078efcff */
[C---:B------:R-:W-:Y:S02]  /*9f30*/  SEL R252, R4.reuse, RZ, !P1 ;  /* 0x000000ff04fc7207 */ /* 0x040fe40004800000 */
[----:B------:R-:W-:-:S02]  /*9f40*/  SEL R5, R4, RZ, !P4 ;  /* 0x000000ff04057207 */ /* 0x000fc40006000000 */
[----:B------:R-:W-:Y:S02]  /*9f50*/  ISETP.NE.U32.AND P1, PT, R151, RZ, PT ;  /* 0x000000ff9700720c */ /* 0x000fe40003f25070 */
[----:B------:R-:W-:Y:S02]  /*9f60*/  ISETP.GE.AND P5, PT, R155, c[0x0][0x180], PT ;  /* 0x000060009b007a0c */ /* 0x000fe40003fa6270 */
[----:B------:R-:W-:Y:S01]  /*9f70*/  LOP3.LUT R151, R3, 0x12, RZ, 0xfc, !PT ;  /* 0x0000001203977812 */ /* 0x000fe200078efcff */
[----:B------:R1:W-:Y:S01]  /*9f80*/  LDGSTS.E [R2+0x47800], [R240.64], P0 ;  /* 0x47800000f0027fae */ /* 0x0003e2000812184c */
[----:B------:R-:W-:Y:S02]  /*9f90*/  ISETP.GE.AND P6, PT, R153, c[0x0][0x180], PT ;  /* 0x0000600099007a0c */ /* 0x000fe40003fc6270 */
[----:B------:R-:W-:Y:S02]  /*9fa0*/  ISETP.NE.U32.AND P3, PT, R252, RZ, PT ;  /* 0x000000fffc00720c */ /* 0x000fe40003f65070 */
[----:B------:R-:W-:-:S02]  /*9fb0*/  ISETP.NE.U32.AND P4, PT, R5, RZ, PT ;  /* 0x000000ff0500720c */ /* 0x000fc40003f85070 */
[C---:B------:R-:W-:Y:S01]  /*9fc0*/  SEL R5, R4.reuse, RZ, !P5 ;  /* 0x000000ff04057207 */ /* 0x040fe20006800000 */
[----:B------:R-:W-:Y:S01]  /*9fd0*/  STL.64 [R1+0x808], R248 ;  /* 0x000808f801007387 */ /* 0x000fe20000100a00 */
[----:B------:R-:W-:Y:S02]  /*9fe0*/  LOP3.LUT R153, R3, 0x16, RZ, 0xfc, !PT ;  /* 0x0000001603997812 */ /* 0x000fe400078efcff */
[----:B------:R-:W-:Y:S01]  /*9ff0*/  ISETP.GE.AND P5, PT, R151, c[0x0][0x180], PT ;  /* 0x0000600097007a0c */ /* 0x000fe20003fa6270 */
[----:B------:R1:W-:Y:S01]  /*a000*/  LDGSTS.E [R2+0x47c00], [R244.64], P1 ;  /* 0x47c00000f4027fae */ /* 0x0003e2000892184c */
[C---:B------:R-:W-:Y:S02]  /*a010*/  SEL R151, R4.reuse, RZ, !P6 ;  /* 0x000000ff04977207 */ /* 0x040fe40007000000 */
[----:B------:R-:W-:Y:S02]  /*a020*/  ISETP.GE.AND P6, PT, R153, c[0x0][0x180], PT ;  /* 0x0000600099007a0c */ /* 0x000fe40003fc6270 */
[----:B------:R-:W-:-:S02]  /*a030*/  SEL R252, R4, RZ, !P5 ;  /* 0x000000ff04fc7207 */ /* 0x000fc40006800000 */
[----:B------:R-:W-:Y:S01]  /*a040*/  ISETP.NE.U32.AND P5, PT, R151, RZ, PT ;  /* 0x000000ff9700720c */ /* 0x000fe20003fa5070 */
[----:B------:R1:W-:Y:S01]  /*a050*/  STL.64 [R1+0x810], R196 ;  /* 0x000810c401007387 */ /* 0x0003e20000100a00 */
[----:B------:R-:W-:Y:S02]  /*a060*/  ISETP.NE.U32.AND P0, PT, R5, RZ, PT ;  /* 0x000000ff0500720c */ /* 0x000fe40003f05070 */
[----:B------:R-:W-:Y:S02]  /*a070*/  LOP3.LUT R151, R2, 0x40, RZ, 0x3c, !PT ;  /* 0x0000004002977812 */ /* 0x000fe400078e3cff */
[----:B------:R-:W-:Y:S02]  /*a080*/  SEL R5, R4, RZ, !P6 ;  /* 0x000000ff04057207 */ /* 0x000fe40007000000 */
[----:B------:R-:W-:Y:S01]  /*a090*/  ISETP.NE.U32.AND P6, PT, R252, RZ, PT ;  /* 0x000000fffc00720c */ /* 0x000fe20003fc5070 */
[----:B------:R2:W-:Y:S01]  /*a0a0*/  LDGSTS.E [R151+0x40200], [R186.64], P3 ;  /* 0x40200000ba977fae */ /* 0x0005e2000992184c */
[----:B------:R-:W-:-:S02]  /*a0b0*/  LOP3.LUT R155, R3, 0x1e, RZ, 0xfc, !PT ;  /* 0x0000001e039b7812 */ /* 0x000fc400078efcff */
[----:B-1----:R-:W-:Y:S01]  /*a0c0*/  LOP3.LUT R196, R3, 0x1a, RZ, 0xfc, !PT ;  /* 0x0000001a03c47812 */ /* 0x002fe200078efcff */
[----:B------:R1:W-:Y:S01]  /*a0d0*/  LDGSTS.E [R151+0x40600], [R184.64], P4 ;  /* 0x40600000b8977fae */ /* 0x0003e2000a12184c */
[----:B------:R-:W-:Y:S02]  /*a0e0*/  ISETP.NE.U32.AND P1, PT, R5, RZ, PT ;  /* 0x000000ff0500720c */ /* 0x000fe40003f25070 */
[----:B------:R-:W-:Y:S01]  /*a0f0*/  ISETP.GE.AND P3, PT, R196, c[0x0][0x180], PT ;  /* 0x00006000c4007a0c */ /* 0x000fe20003f66270 */
[----:B------:R1:W-:Y:S01]  /*a100*/  LDGSTS.E [R151+0x40a00], [R182.64], P0 ;  /* 0x40a00000b6977fae */ /* 0x0003e2000812184c */
[----:B------:R-:W-:Y:S02]  /*a110*/  LOP3.LUT R153, R3, 0x22, RZ, 0xfc, !PT ;  /* 0x0000002203997812 */ /* 0x000fe400078efcff */
[----:B------:R-:W-:Y:S01]  /*a120*/  ISETP.GE.AND P4, PT, R155, c[0x0][0x180], PT ;  /* 0x000060009b007a0c */ /* 0x000fe20003f86270 */
[----:B------:R1:W-:Y:S01]  /*a130*/  LDGSTS.E [R151+0x40e00], [R180.64], P5 ;  /* 0x40e00000b4977fae */ /* 0x0003e2000a92184c */
[----:B------:R-:W-:-:S02]  /*a140*/  LOP3.LUT R155, R3, 0x26, RZ, 0xfc, !PT ;  /* 0x00000026039b7812 */ /* 0x000fc400078efcff */
[C---:B------:R-:W-:Y:S01]  /*a150*/  SEL R5, R4.reuse, RZ, !P3 ;  /* 0x000000ff04057207 */ /* 0x040fe20005800000 */
[----:B------:R1:W-:Y:S01]  /*a160*/  LDGSTS.E [R151+0x41200], [R178.64], P6 ;  /* 0x41200000b2977fae */ /* 0x0003e2000b12184c */
[----:B------:R-:W-:Y:S02]  /*a170*/  ISETP.GE.AND P3, PT, R153, c[0x0][0x180], PT ;  /* 0x0000600099007a0c */ /* 0x000fe40003f66270 */
[----:B------:R-:W-:Y:S01]  /*a180*/  SEL R153, R4, RZ, !P4 ;  /* 0x000000ff04997207 */ /* 0x000fe20006000000 */
[----:B------:R1:W-:Y:S01]  /*a190*/  LDGSTS.E [R151+0x41600], [R176.64], P1 ;  /* 0x41600000b0977fae */ /* 0x0003e2000892184c */
[----:B------:R-:W-:Y:S02]  /*a1a0*/  ISETP.GE.AND P4, PT, R155, c[0x0][0x180], PT ;  /* 0x000060009b007a0c */ /* 0x000fe40003f86270 */
[----:B------:R-:W-:Y:S02]  /*a1b0*/  ISETP.NE.U32.AND P0, PT, R5, RZ, PT ;  /* 0x000000ff0500720c */ /* 0x000fe40003f05070 */
[----:B------:R-:W-:-:S02]  /*a1c0*/  LOP3.LUT R196, R3, 0x2a, RZ, 0xfc, !PT ;  /* 0x0000002a03c47812 */ /* 0x000fc400078efcff */
[C---:B------:R-:W-:Y:S02]  /*a1d0*/  SEL R252, R4.reuse, RZ, !P3 ;  /* 0x000000ff04fc7207 */ /* 0x040fe40005800000 */
[----:B------:R-:W-:Y:S02]  /*a1e0*/  LOP3.LUT R155, R3, 0x2e, RZ, 0xfc, !PT ;  /* 0x0000002e039b7812 */ /* 0x000fe400078efcff */
[----:B------:R-:W-:Y:S02]  /*a1f0*/  SEL R5, R4, RZ, !P4 ;  /* 0x000000ff04057207 */ /* 0x000fe40006000000 */
[----:B------:R-:W-:Y:S02]  /*a200*/  ISETP.NE.U32.AND P3, PT, R153, RZ, PT ;  /* 0x000000ff9900720c */ /* 0x000fe40003f65070 */
[----:B------:R-:W-:Y:S01]  /*a210*/  ISETP.GE.AND P6, PT, R196, c[0x0][0x180], PT ;  /* 0x00006000c4007a0c */ /* 0x000fe20003fc6270 */
[----:B------:R1:W-:Y:S01]  /*a220*/  LDGSTS.E [R151+0x41a00], [R174.64], P0 ;  /* 0x41a00000ae977fae */ /* 0x0003e2000812184c */
[----:B------:R-:W-:-:S02]  /*a230*/  ISETP.NE.U32.AND P4, PT, R252, RZ, PT ;  /* 0x000000fffc00720c */ /* 0x000fc40003f85070 */
[----:B------:R-:W-:Y:S02]  /*a240*/  LOP3.LUT R153, R3, 0x32, RZ, 0xfc, !PT ;  /* 0x0000003203997812 */ /* 0x000fe400078efcff */
[----:B------:R-:W-:Y:S02]  /*a250*/  ISETP.GE.AND P1, PT, R155, c[0x0][0x180], PT ;  /* 0x000060009b007a0c */ /* 0x000fe40003f26270 */
[----:B------:R-:W-:Y:S02]  /*a260*/  ISETP.NE.U32.AND P5, PT, R5, RZ, PT ;  /* 0x000000ff0500720c */ /* 0x000fe40003fa5070 */
[----:B------:R-:W-:Y:S01]  /*a270*/  LOP3.LUT R155, R3, 0x36, RZ, 0xfc, !PT ;  /* 0x00000036039b7812 */ /* 0x000fe200078efcff */
[----:B------:R1:W-:Y:S01]  /*a280*/  LDGSTS.E [R151+0x41e00], [R172.64], P3 ;  /* 0x41e00000ac977fae */ /* 0x0003e2000992184c */
[C---:B------:R-:W-:Y:S02]  /*a290*/  SEL R5, R4.reuse, RZ, !P6 ;  /* 0x000000ff04057207 */ /* 0x040fe40007000000 */
[----:B------:R-:W-:Y:S01]  /*a2a0*/  ISETP.GE.AND P6, PT, R153, c[0x0][0x180], PT ;  /* 0x0000600099007a0c */ /* 0x000fe20003fc6270 */
[----:B------:R1:W-:Y:S01]  /*a2b0*/  LDGSTS.E [R151+0x42200], [R170.64], P4 ;  /* 0x42200000aa977fae */ /* 0x0003e2000a12184c */
[----:B------:R-:W-:-:S02]  /*a2c0*/  SEL R153, R4, RZ, !P1 ;  /* 0x000000ff04997207 */ /* 0x000fc40004800000 */
[----:B------:R-:W-:Y:S02]  /*a2d0*/  ISETP.GE.AND P1, PT, R155, c[0x0][0x180], PT ;  /* 0x000060009b007a0c */ /* 0x000fe40003f26270 */
[C---:B------:R-:W-:Y:S01]  /*a2e0*/  SEL R252, R4.reuse, RZ, !P6 ;  /* 0x000000ff04fc7207 */ /* 0x040fe20007000000 */
[----:B------:R1:W-:Y:S01]  /*a2f0*/  LDGSTS.E [R151+0x42600], [R168.64], P5 ;  /* 0x42600000a8977fae */ /* 0x0003e2000a92184c */
[----:B------:R-:W-:Y:S02]  /*a300*/  ISETP.NE.U32.AND P0, PT, R5, RZ, PT ;  /* 0x000000ff0500720c */ /* 0x000fe40003f05070 */
[----:B------:R-:W-:Y:S02]  /*a310*/  SEL R5, R4, RZ, !P1 ;  /* 0x000000ff04057207 */ /* 0x000fe40004800000 */
[----:B------:R-:W-:Y:S02]  /*a320*/  LOP3.LUT R196, R3, 0x3a, RZ, 0xfc, !PT ;  /* 0x0000003a03c47812 */ /* 0x000fe400078efcff */
[----:B------:R-:W-:-:S02]  /*a330*/  ISETP.NE.U32.AND P6, PT, R153, RZ, PT ;  /* 0x000000ff9900720c */ /* 0x000fc40003fc5070 */
[----:B------:R-:W-:Y:S02]  /*a340*/  ISETP.NE.U32.AND P1, PT, R252, RZ, PT ;  /* 0x000000fffc00720c */ /* 0x000fe40003f25070 */
[----:B------:R-:W-:Y:S02]  /*a350*/  LOP3.LUT R155, R3, 0x3e, RZ, 0xfc, !PT ;  /* 0x0000003e039b7812 */ /* 0x000fe400078efcff */
[----:B------:R-:W-:Y:S01]  /*a360*/  ISETP.NE.U32.AND P3, PT, R5, RZ, PT ;  /* 0x000000ff0500720c */ /* 0x000fe20003f65070 */
[----:B------:R1:W-:Y:S01]  /*a370*/  LDGSTS.E [R151+0x42a00], [R166.64], P0 ;  /* 0x42a00000a6977fae */ /* 0x0003e2000812184c */
[----:B------:R-:W-:Y:S02]  /*a380*/  ISETP.GE.AND P4, PT, R196, c[0x0][0x180], PT ;  /* 0x00006000c4007a0c */ /* 0x000fe40003f86270 */
[----:B------:R-:W-:Y:S02]  /*a390*/  LOP3.LUT R153, R3, 0x42, RZ, 0xfc, !PT ;  /* 0x0000004203997812 */ /* 0x000fe400078efcff */
[----:B------:R-:W-:Y:S01]  /*a3a0*/  ISETP.GE.AND P5, PT, R155, c[0x0][0x180], PT ;  /* 0x000060009b007a0c */ /* 0x000fe20003fa6270 */
[----:B------:R1:W-:Y:S01]  /*a3b0*/  LDGSTS.E [R151+0x42e00], [R164.64], P6 ;  /* 0x42e00000a4977fae */ /* 0x0003e2000b12184c */
[----:B------:R-:W-:-:S02]  /*a3c0*/  LOP3.LUT R155, R3, 0x46, RZ, 0xfc, !PT ;  /* 0x00000046039b7812 */ /* 0x000fc400078efcff */
[C---:B------:R-:W-:Y:S01]  /*a3d0*/  SEL R5, R4.reuse, RZ, !P4 ;  /* 0x000000ff04057207 */ /* 0x040fe20006000000 */
[----:B------:R1:W-:Y:S01]  /*a3e0*/  LDGSTS.E [R151+0x43200], [R162.64], P1 ;  /* 0x43200000a2977fae */ /* 0x0003e2000892184c */
[----:B------:R-:W-:Y:S02]  /*a3f0*/  ISETP.GE.AND P4, PT, R153, c[0x0][0x180], PT ;  /* 0x0000600099007a0c */ /* 0x000fe40003f86270 */
[C---:B------:R-:W-:Y:S01]  /*a400*/  SEL R153, R4.reuse, RZ, !P5 ;  /* 0x000000ff04997207 */ /* 0x040fe20006800000 */
[----:B------:R1:W-:Y:S01]  /*a410*/  LDGSTS.E [R151+0x43600], [R160.64], P3 ;  /* 0x43600000a0977fae */ /* 0x0003e2000992184c */
[----:B------:R-:W-:Y:S02]  /*a420*/  ISETP.GE.AND P5, PT, R155, c[0x0][0x180], PT ;  /* 0x000060009b007a0c */ /* 0x000fe40003fa6270 */
[----:B------:R-:W-:Y:S02]  /*a430*/  LOP3.LUT R196, R3, 0x4a, RZ, 0xfc, !PT ;  /* 0x0000004a03c47812 */ /* 0x000fe400078efcff */
[----:B------:R-:W-:-:S02]  /*a440*/  SEL R252, R4, RZ, !P4 ;  /* 0x000000ff04fc7207 */ /* 0x000fc40006000000 */
[----:B------:R-:W-:Y:S02]  /*a450*/  ISETP.NE.U32.AND P0, PT, R5, RZ, PT ;  /* 0x000000ff0500720c */ /* 0x000fe40003f05070 */
[----:B------:R-:W-:Y:S02]  /*a460*/  LOP3.LUT R155, R3, 0x4e, RZ, 0xfc, !PT ;  /* 0x0000004e039b7812 */ /* 0x000fe400078efcff */
[----:B------:R-:W-:Y:S02]  /*a470*/  ISETP.NE.U32.AND P4, PT, R153, RZ, PT ;  /* 0x000000ff9900720c */ /* 0x000fe40003f85070 */
[----:B------:R-:W-:Y:S02]  /*a480*/  SEL R5, R4, RZ, !P5 ;  /* 0x000000ff04057207 */ /* 0x000fe40006800000 */
[----:B------:R-:W-:Y:S02]  /*a490*/  ISETP.GE.AND P1, PT, R196, c[0x0][0x180], PT ;  /* 0x00006000c4007a0c */ /* 0x000fe40003f26270 */
[----:B------:R-:W-:-:S02]  /*a4a0*/  ISETP.NE.U32.AND P6, PT, R252, RZ, PT ;  /* 0x000000fffc00720c */ /* 0x000fc40003fc5070 */
[----:B------:R-:W-:Y:S01]  /*a4b0*/  LOP3.LUT R153, R3, 0x52, RZ, 0xfc, !PT ;  /* 0x0000005203997812 */ /* 0x000fe200078efcff */
[----:B------:R1:W-:Y:S01]  /*a4c0*/  LDGSTS.E [R151+0x43a00], [R158.64], P0 ;  /* 0x43a000009e977fae */ /* 0x0003e2000812184c */
[----:B------:R-:W-:Y:S02]  /*a4d0*/  ISETP.GE.AND P3, PT, R155, c[0x0][0x180], PT ;  /* 0x000060009b007a0c */ /* 0x000fe40003f66270 */
[----:B------:R-:W-:Y:S01]  /*a4e0*/  ISETP.NE.U32.AND P5, PT, R5, RZ, PT ;  /* 0x000000ff0500720c */ /* 0x000fe20003fa5070 */
[----:B------:R1:W-:Y:S01]  /*a4f0*/  LDGSTS.E [R151+0x43e00], [R128.64], P4 ;  /* 0x43e0000080977fae */ /* 0x0003e2000a12184c */
[C---:B------:R-:W-:Y:S02]  /*a500*/  SEL R5, R4.reuse, RZ, !P1 ;  /* 0x000000ff04057207 */ /* 0x040fe40004800000 */
[----:B------:R-:W-:Y:S02]  /*a510*/  ISETP.GE.AND P1, PT, R153, c[0x0][0x180], PT ;  /* 0x0000600099007a0c */ /* 0x000fe40003f26270 */
[----:B------:R-:W-:Y:S01]  /*a520*/  LOP3.LUT R155, R3, 0x56, RZ, 0xfc, !PT ;  /* 0x00000056039b7812 */ /* 0x000fe200078efcff */
[----:B------:R1:W-:Y:S01]  /*a530*/  LDGSTS.E [R151+0x44200], [R156.64], P6 ;  /* 0x442000009c977fae */ /* 0x0003e2000b12184c */
[----:B------:R-:W-:-:S02]  /*a540*/  SEL R153, R4, RZ, !P3 ;  /* 0x000000ff04997207 */ /* 0x000fc40005800000 */
[----:B------:R-:W-:Y:S02]  /*a550*/  SEL R252, R4, RZ, !P1 ;  /* 0x000000ff04fc7207 */ /* 0x000fe40004800000 */
[----:B------:R-:W-:Y:S01]  /*a560*/  ISETP.GE.AND P3, PT, R155, c[0x0][0x180], PT ;  /* 0x000060009b007a0c */ /* 0x000fe20003f66270 */
[----:B------:R2:W-:Y:S01]  /*a570*/  LDGSTS.E [R151+0x44600], [R250.64], P5 ;  /* 0x44600000fa977fae */ /* 0x0005e2000a92184c */
[----:B------:R-:W-:Y:S02]  /*a580*/  ISETP.NE.U32.AND P1, PT, R153, RZ, PT ;  /* 0x000000ff9900720c */ /* 0x000fe40003f25070 */
[----:B------:R-:W-:Y:S02]  /*a590*/  LOP3.LUT R153, R3, 0x5a, RZ, 0xfc, !PT ;  /* 0x0000005a03997812 */ /* 0x000fe400078efcff */
[----:B------:R-:W-:Y:S02]  /*a5a0*/  ISETP.NE.U32.AND P0, PT, R5, RZ, PT ;  /* 0x000000ff0500720c */ /* 0x000fe40003f05070 */
[----:B-1----:R-:W-:-:S02]  /*a5b0*/  LOP3.LUT R129, R3, 0x5e, RZ, 0xfc, !PT ;  /* 0x0000005e03817812 */ /* 0x002fc400078efcff */
[----:B------:R-:W-:Y:S02]  /*a5c0*/  SEL R5, R4, RZ, !P3 ;  /* 0x000000ff04057207 */ /* 0x000fe40005800000 */
[----:B------:R-:W-:Y:S02]  /*a5d0*/  ISETP.GE.AND P6, PT, R153, c[0x0][0x180], PT ;  /* 0x0000600099007a0c */ /* 0x000fe40003fc6270 */
[----:B------:R-:W-:Y:S02]  /*a5e0*/  LOP3.LUT R128, R3, 0x62, RZ, 0xfc, !PT ;  /* 0x0000006203807812 */ /* 0x000fe400078efcff */
[----:B------:R-:W-:Y:S02]  /*a5f0*/  ISETP.NE.U32.AND P3, PT, R252, RZ, PT ;  /* 0x000000fffc00720c */ /* 0x000fe40003f65070 */
[----:B------:R-:W-:Y:S01]  /*a600*/  ISETP.GE.AND P5, PT, R129, c[0x0][0x180], PT ;  /* 0x0000600081007a0c */ /* 0x000fe20003fa6270 */
[----:B------:R1:W-:Y:S01]  /*a610*/  LDGSTS.E [R151+0x44a00], [R194.64], P0 ;  /* 0x44a00000c2977fae */ /* 0x0003e2000812184c */
[----:B------:R-:W-:-:S02]  /*a620*/  ISETP.NE.U32.AND P4, PT, R5, RZ, PT ;  /* 0x000000ff0500720c */ /* 0x000fc40003f85070 */
[----:B------:R-:W-:Y:S01]  /*a630*/  SEL R5, R4, RZ, !P6 ;  /* 0x000000ff04057207 */ /* 0x000fe20007000000 */
[----:B------:R1:W-:Y:S01]  /*a640*/  LDGSTS.E [R151+0x44e00], [R198.64], P1 ;  /* 0x44e00000c6977fae */ /* 0x0003e2000892184c */
[----:B------:R-:W-:Y:S02]  /*a650*/  ISETP.GE.AND P6, PT, R128, c[0x0][0x180], PT ;  /* 0x0000600080007a0c */ /* 0x000fe40003fc6270 */
[C---:B------:R-:W-:Y:S02]  /*a660*/  SEL R128, R4.reuse, RZ, !P5 ;  /* 0x000000ff04807207 */ /* 0x040fe40006800000 */
[----:B------:R-:W-:Y:S01]  /*a670*/  SEL R252, R4, RZ, !P6 ;  /* 0x000000ff04fc7207 */ /* 0x000fe20007000000 */
[----:B------:R1:W-:Y:S01]  /*a680*/  LDGSTS.E [R151+0x45200], [R202.64], P3 ;  /* 0x45200000ca977fae */ /* 0x0003e2000992184c */
[----:B------:R-:W-:Y:S02]  /*a690*/  ISETP.NE.U32.AND P6, PT, R128, RZ, PT ;  /* 0x000000ff8000720c */ /* 0x000fe40003fc5070 */
[----:B------:R-:W-:Y:S01]  /*a6a0*/  LOP3.LUT R128, R3, 0x6a, RZ, 0xfc, !PT ;  /* 0x0000006a03807812 */ /* 0x000fe200078efcff */
[----:B------:R1:W-:Y:S03]  /*a6b0*/  LDGSTS.E [R151+0x45600], [R206.64], P4 ;  /* 0x45600000ce977fae */ /* 0x0003e6000a12184c */
[----:B------:R-:W-:-:S02]  /*a6c0*/  ISETP.GE.AND P3, PT, R128, c[0x0][0x180], PT ;  /* 0x0000600080007a0c */ /* 0x000fc40003f66270 */
[----:B------:R-:W1:Y:S01]  /*a6d0*/  S2R R128, SR_TID.X ;  /* 0x0000000000807919 */ /* 0x000e620000002100 */
[----:B------:R-:W-:Y:S02]  /*a6e0*/  LOP3.LUT R129, R3, 0x66, RZ, 0xfc, !PT ;  /* 0x0000006603817812 */ /* 0x000fe400078efcff */
[----:B------:R-:W-:Y:S02]  /*a6f0*/  ISETP.NE.U32.AND P0, PT, R5, RZ, PT ;  /* 0x000000ff0500720c */ /* 0x000fe40003f05070 */
[----:B------:R-:W-:Y:S02]  /*a700*/  ISETP.GE.AND P5, PT, R129, c[0x0][0x180], PT ;  /* 0x0000600081007a0c */ /* 0x000fe40003fa6270 */
[----:B------:R-:W-:Y:S02]  /*a710*/  ISETP.NE.U32.AND P1, PT, R252, RZ, PT ;  /* 0x000000fffc00720c */ /* 0x000fe40003f25070 */
[----:B------:R-:W-:Y:S02]  /*a720*/  LOP3.LUT R129, R3, 0x6e, RZ, 0xfc, !PT ;  /* 0x0000006e03817812 */ /* 0x000fe400078efcff */
[----:B------:R-:W-:-:S02]  /*a730*/  SEL R5, R4, RZ, !P5 ;  /* 0x000000ff04057207 */ /* 0x000fc40006800000 */
[----:B------:R-:W-:Y:S02]  /*a740*/  LOP3.LUT R153, R3, 0x72, RZ, 0xfc, !PT ;  /* 0x0000007203997812 */ /* 0x000fe400078efcff */
[----:B------:R-:W-:Y:S01]  /*a750*/  ISETP.GE.AND P4, PT, R129, c[0x0][0x180], PT ;  /* 0x0000600081007a0c */ /* 0x000fe20003f86270 */
[----:B------:R-:W-:Y:S01]  /*a760*/  IMAD.MOV.U32 R155, RZ, RZ, 0x7f ;  /* 0x0000007fff9b7424 */ /* 0x000fe200078e00ff */
[----:B------:R-:W-:Y:S01]  /*a770*/  ISETP.NE.U32.AND P5, PT, R5, RZ, PT ;  /* 0x000000ff0500720c */ /* 0x000fe20003fa5070 */
[----:B------:R2:W-:Y:S01]  /*a780*/  LDGSTS.E [R151+0x45a00], [R210.64], P0 ;  /* 0x45a00000d2977fae */ /* 0x0005e2000812184c */
[C---:B------:R-:W-:Y:S02]  /*a790*/  SEL R5, R4.reuse, RZ, !P3 ;  /* 0x000000ff04057207 */ /* 0x040fe40005800000 */
[----:B------:R-:W-:Y:S01]  /*a7a0*/  ISETP.GE.AND P3, PT, R153, c[0x0][0x180], PT ;  /* 0x0000600099007a0c */ /* 0x000fe20003f66270 */
[----:B------:R-:W-:Y:S01]  /*a7b0*/  STL.64 [R1+0x7f8], R200 ;  /* 0x0007f8c801007387 */ /* 0x000fe20000100a00 */
[----:B------:R-:W-:Y:S01]  /*a7c0*/  SEL R153, R4, RZ, !P4 ;  /* 0x000000ff04997207 */ /* 0x000fe20006000000 */
[----:B------:R-:W-:Y:S01]  /*a7d0*/  UIADD3 UR8, UR4, -0x80, URZ ;  /* 0xffffff8004087890 */ /* 0x000fe2000fffe03f */
[----:B------:R-:W-:Y:S01]  /*a7e0*/  ISETP.NE.U32.AND P0, PT, R5, RZ, PT ;  /* 0x000000ff0500720c */ /* 0x000fe20003f05070 */
[----:B------:R2:W-:Y:S01]  /*a7f0*/  LDGSTS.E [R151+0x45e00], [R214.64], P6 ;  /* 0x45e00000d6977fae */ /* 0x0005e2000b12184c */
[----:B-1----:R-:W-:-:S02]  /*a800*/  LOP3.LUT R129, R128, 0x7f, RZ, 0xc0, !PT ;  /* 0x0000007f80817812 */ /* 0x002fc400078ec0ff */
[----:B------:R-:W-:Y:S01]  /*a810*/  IADD3 R155, R155, c[0x0][0x180], RZ ;  /* 0x000060009b9b7a10 */ /* 0x000fe20007ffe0ff */
[----:B------:R-:W-:Y:S01]  /*a820*/  STL.64 [R1+0x800], R204 ;  /* 0x000800cc01007387 */ /* 0x000fe20000100a00 */
[----:B------:R-:W-:-:S03]  /*a830*/  SEL R252, R4, RZ, !P3 ;  /* 0x000000ff04fc7207 */ /* 0x000fc60005800000 */
[----:B------:R1:W-:Y:S01]  /*a840*/  LDGSTS.E [R151+0x46200], [R218.64], P1 ;  /* 0x46200000da977fae */ /* 0x0003e2000892184c */
[----:B------:R-:W-:-:S03]  /*a850*/  ISETP.NE.U32.AND P1, PT, R153, RZ, PT ;  /* 0x000000ff9900720c */ /* 0x000fc60003f25070 */
[----:B------:R-:W-:Y:S01]  /*a860*/  STL.64 [R1+0x818], R208 ;  /* 0x000818d001007387 */ /* 0x000fe20000100a00 */
[----:B------:R-:W-:-:S03]  /*a870*/  ISETP.GE.AND P4, PT, R129, UR8, PT ;  /* 0x0000000881007c0c */ /* 0x000fc6000bf86270 */
[----:B------:R-:W-:Y:S01]  /*a880*/  STL.64 [R1+0x828], R212 ;  /* 0x000828d401007387 */ /* 0x000fe20000100a00 */
[----:B------:R-:W-:-:S03]  /*a890*/  ISETP.GT.AND P3, PT, R155, 0xff, PT ;  /* 0x000000ff9b00780c */ /* 0x000fc60003f64270 */
[----:B------:R1:W-:Y:S01]  /*a8a0*/  STL.64 [R1+0x830], R216 ;  /* 0x000830d801007387 */ /* 0x0003e20000100a00 */
[----:B------:R-:W-:-:S03]  /*a8b0*/  LOP3.LUT R155, R3, 0x76, RZ, 0xfc, !PT ;  /* 0x00000076039b7812 */ /* 0x000fc600078efcff */
[----:B------:R1:W-:Y:S01]  /*a8c0*/  STL [R1+0x57c], R151 ;  /* 0x00057c9701007387 */ /* 0x0003e20000100800 */
[----:B------:R-:W-:-:S03]  /*a8d0*/  ISETP.NE.U32.AND P6, PT, R252, RZ, PT ;  /* 0x000000fffc00720c */ /* 0x000fc60003fc5070 */
[----:B--2---:R-:W2:Y:S01]  /*a8e0*/  LDL.LU.64 R186, [R1+0x8d8] ;  /* 0x0008d80001ba7983 */ /* 0x004ea20000300a00 */
[----:B------:R-:W-:-:S03]  /*a8f0*/  SEL R5, RZ, 0x4, P4 ;  /* 0x00000004ff057807 */ /* 0x000fc60002000000 */
[----:B------:R-:W2:Y:S01]  /*a900*/  LDL.LU.64 R184, [R1+0x8d0] ;  /* 0x0008d00001b87983 */ /* 0x000ea20000300a00 */
[----:B------:R-:W-:-:S03]  /*a910*/  ISETP.GE.AND P4, PT, R155, c[0x0][0x180], PT ;  /* 0x000060009b007a0c */ /* 0x000fc60003f86270 */
[----:B------:R-:W2:Y:S01]  /*a920*/  LDL.LU.64 R182, [R1+0x8c8] ;  /* 0x0008c80001b67983 */ /* 0x000ea20000300a00 */
[----:B------:R-:W-:-:S03]  /*a930*/  LOP3.LUT R155, R3, 0x7a, RZ, 0xfc, !PT ;  /* 0x0000007a039b7812 */ /* 0x000fc600078efcff */
[----:B------:R-:W2:Y:S01]  /*a940*/  LDL.LU.64 R180, [R1+0x8c0] ;  /* 0x0008c00001b47983 */ /* 0x000ea20000300a00 */
[----:B------:R-:W-:-:S03]  /*a950*/  LOP3.LUT R153, R3, 0x7e, RZ, 0xfc, !PT ;  /* 0x0000007e03997812 */ /* 0x000fc600078efcff */
[----:B------:R-:W2:Y:S01]  /*a960*/  LDL.LU.64 R178, [R1+0x8b8] ;  /* 0x0008b80001b27983 */ /* 0x000ea20000300a00 */
[----:B------:R-:W-:-:S03]  /*a970*/  SHF.R.U32.HI R128, RZ, 0x6, R128 ;  /* 0x00000006ff807819 */ /* 0x000fc60000011680 */
[----:B------:R-:W2:Y:S01]  /*a980*/  LDL.LU.64 R176, [R1+0x8b0] ;  /* 0x0008b00001b07983 */ /* 0x000ea20000300a00 */
[----:B------:R-:W-:-:S03]  /*a990*/  SEL R252, R4, RZ, !P4 ;  /* 0x000000ff04fc7207 */ /* 0x000fc60006000000 */
[----:B------:R-:W2:Y:S04]  /*a9a0*/  LDL.LU.64 R174, [R1+0x8a8] ;  /* 0x0008a80001ae7983 */ /* 0x000ea80000300a00 */
[----:B------:R-:W2:Y:S04]  /*a9b0*/  LDL.LU.64 R172, [R1+0x8a0] ;  /* 0x0008a00001ac7983 */ /* 0x000ea80000300a00 */
[----:B------:R1:W-:Y:S04]  /*a9c0*/  LDGSTS.E [R151+0x46600], [R222.64], P5 ;  /* 0x46600000de977fae */ /* 0x0003e8000a92184c */
[----:B------:R-:W2:Y:S04]  /*a9d0*/  LDL.LU.64 R170, [R1+0x898] ;  /* 0x0008980001aa7983 */ /* 0x000ea80000300a00 */
[----:B------:R1:W-:Y:S01]  /*a9e0*/  LDGSTS.E [R151+0x46a00], [R226.64], P0 ;  /* 0x46a00000e2977fae */ /* 0x0003e2000812184c */
[----:B------:R-:W-:-:S03]  /*a9f0*/  ISETP.GE.AND P0, PT, R155, c[0x0][0x180], PT ;  /* 0x000060009b007a0c */ /* 0x000fc60003f06270 */
[----:B------:R-:W2:Y:S01]  /*aa00*/  LDL.LU.64 R168, [R1+0x890] ;  /* 0x0008900001a87983 */ /* 0x000ea20000300a00 */
[----:B------:R-:W-:-:S03]  /*aa10*/  SGXT.U32 R128, R128, 0x1 ;  /* 0x000000018080781a */ /* 0x000fc60000000000 */
[----:B------:R1:W-:Y:S01]  /*aa20*/  LDGSTS.E [R151+0x46e00], [R230.64], P1 ;  /* 0x46e00000e6977fae */ /* 0x0003e2000892184c */
[----:B------:R-:W-:Y:S02]  /*aa30*/  ISETP.GE.AND P1, PT, R153, c[0x0][0x180], PT ;  /* 0x0000600099007a0c */ /* 0x000fe40003f26270 */
[----:B------:R-:W-:Y:S01]  /*aa40*/  LOP3.LUT R153, R3, 0x4, RZ, 0xfc, !PT ;  /* 0x0000000403997812 */ /* 0x000fe200078efcff */
[----:B------:R-:W2:Y:S01]  /*aa50*/  LDL.LU.64 R166, [R1+0x888] ;  /* 0x0008880001a67983 */ /* 0x000ea20000300a00 */
[----:B------:R-:W-:-:S03]  /*aa60*/  SEL R5, R5, RZ, P3 ;  /* 0x000000ff05057207 */ /* 0x000fc60001800000 */
[----:B------:R-:W2:Y:S01]  /*aa70*/  LDL.LU.64 R164, [R1+0x880] ;  /* 0x0008800001a47983 */ /* 0x000ea20000300a00 */
[----:B------:R-:W-:-:S03]  /*aa80*/  ISETP.NE.U32.AND P5, PT, R252, RZ, PT ;  /* 0x000000fffc00720c */ /* 0x000fc60003fa5070 */
[----:B------:R-:W2:Y:S01]  /*aa90*/  LDL.LU.64 R162, [R1+0x878] ;  /* 0x0008780001a27983 */ /* 0x000ea20000300a00 */
[----:B------:R-:W-:-:S03]  /*aaa0*/  SEL R252, R4, RZ, !P0 ;  /* 0x000000ff04fc7207 */ /* 0x000fc60004000000 */
[----:B------:R-:W2:Y:S01]  /*aab0*/  LDL.LU.64 R160, [R1+0x870] ;  /* 0x0008700001a07983 */ /* 0x000ea20000300a00 */
[----:B------:R-:W-:-:S03]  /*aac0*/  ISETP.GE.AND P0, PT, R153, UR8, PT ;  /* 0x0000000899007c0c */ /* 0x000fc6000bf06270 */
[----:B------:R1:W-:Y:S01]  /*aad0*/  LDGSTS.E [R151+0x47200], [R234.64], P6 ;  /* 0x47200000ea977fae */ /* 0x0003e2000b12184c */
[----:B------:R-:W-:-:S03]  /*aae0*/  ISETP.GE.AND P6, PT, R3, UR8, PT ;  /* 0x0000000803007c0c */ /* 0x000fc6000bfc6270 */
[----:B------:R-:W2:Y:S01]  /*aaf0*/  LDL.64 R158, [R1+0x220] ;  /* 0x00022000019e7983 */ /* 0x000ea20000100a00 */
[----:B------:R-:W-:-:S03]  /*ab00*/  LOP3.LUT R128, R128, 0x8, RZ, 0xfc, !PT ;  /* 0x0000000880807812 */ /* 0x000fc600078efcff */
[----:B------:R-:W3:Y:S01]  /*ab10*/  LDL.64 R156, [R1+0x1e0] ;  /* 0x0001e000019c7983 */ /* 0x000ee20000100a00 */
[----:B------:R-:W-:-:S03]  /*ab20*/  ISETP.NE.U32.AND P4, PT, R5, RZ, PT ;  /* 0x000000ff0500720c */ /* 0x000fc60003f85070 */
[----:B-1----:R-:W4:Y:S01]  /*ab30*/  LDL.64 R216, [R1+0x1a0] ;  /* 0x0001a00001d87983 */ /* 0x002f220000100a00 */
[----:B------:R-:W-:-:S03]  /*ab40*/  SEL R5, R4, RZ, !P1 ;  /* 0x000000ff04057207 */ /* 0x000fc60004800000 */
[----:B------:R-:W4:Y:S01]  /*ab50*/  LDL.64 R212, [R1+0x160] ;  /* 0x0001600001d47983 */ /* 0x000f220000100a00 */
[----:B------:R-:W-:Y:S02]  /*ab60*/  SEL R4, RZ, 0x4, P6 ;  /* 0x00000004ff047807 */ /* 0x000fe40003000000 */
[----:B------:R-:W-:Y:S01]  /*ab70*/  SEL R3, RZ, 0x4, P0 ;  /* 0x00000004ff037807 */ /* 0x000fe20000000000 */
[----:B------:R-:W4:Y:S01]  /*ab80*/  LDL.64 R248, [R1+0x120] ;  /* 0x0001200001f87983 */ /* 0x000f220000100a00 */
[----:B------:R-:W-:Y:S02]  /*ab90*/  ISETP.GE.AND P6, PT, R128, UR8, PT ;  /* 0x0000000880007c0c */ /* 0x000fe4000bfc6270 */
[----:B------:R-:W-:Y:S01]  /*aba0*/  ISETP.NE.U32.AND P1, PT, R252, RZ, PT ;  /* 0x000000fffc00720c */ /* 0x000fe20003f25070 */
[----:B------:R1:W-:Y:S01]  /*abb0*/  LDGSTS.E [R151+0x47600], [R238.64], P5 ;  /* 0x47600000ee977fae */ /* 0x0003e2000a92184c */
[----:B------:R-:W-:Y:S02]  /*abc0*/  ISETP.NE.U32.AND P0, PT, R5, RZ, PT ;  /* 0x000000ff0500720c */ /* 0x000fe40003f05070 */
[----:B------:R-:W-:Y:S01]  /*abd0*/  SEL R252, R4, RZ, P3 ;  /* 0x000000ff04fc7207 */ /* 0x000fe20001800000 */
[----:B------:R-:W4:Y:S01]  /*abe0*/  LDL.64 R208, [R1+0x1d8] ;  /* 0x0001d80001d07983 */ /* 0x000f220000100a00 */
[----:B------:R-:W-:-:S02]  /*abf0*/  SEL R5, R3, RZ, P3 ;  /* 0x000000ff03057207 */ /* 0x000fc40001800000 */
[----:B------:R-:W-:Y:S01]  /*ac00*/  SEL R4, RZ, 0x4, P6 ;  /* 0x00000004ff047807 */ /* 0x000fe20003000000 */
[----:B------:R-:W4:Y:S01]  /*ac10*/  LDL.64 R204, [R1+0x198] ;  /* 0x0001980001cc7983 */ /* 0x000f220000100a00 */
[----:B------:R-:W-:Y:S02]  /*ac20*/  ISETP.NE.U32.AND P5, PT, R5, RZ, PT ;  /* 0x000000ff0500720c */ /* 0x000fe40003fa5070 */
[----:B------:R-:W-:Y:S01]  /*ac30*/  SEL R5, R4, RZ, P3 ;  /* 0x000000ff04057207 */ /* 0x000fe20001800000 */
[----:B------:R-:W-:Y:S01]  /*ac40*/  IMAD.SHL.U32 R4, R129, 0x4, RZ ;  /* 0x0000000481047824 */ /* 0x000fe200078e00ff */
[----:B------:R1:W-:Y:S04]  /*ac50*/  LDGSTS.E [R151+0x47a00], [R242.64], P1 ;  /* 0x47a00000f2977fae */ /* 0x0003e8000892184c */
[----:B------:R-:W4:Y:S01]  /*ac60*/  LDL.64 R128, [R1+0x218] ;  /* 0x0002180001807983 */ /* 0x000f220000100a00 */
[----:B------:R-:W-:-:S02]  /*ac70*/  ISETP.NE.U32.AND P6, PT, R252, RZ, PT ;  /* 0x000000fffc00720c */ /* 0x000fc40003fc5070 */
[C---:B------:R-:W-:Y:S01]  /*ac80*/  LOP3.LUT R153, R4.reuse, 0x20, RZ, 0x3c, !PT ;  /* 0x0000002004997812 */ /* 0x040fe200078e3cff */
[----:B------:R-:W4:Y:S01]  /*ac90*/  LDL.64 R200, [R1+0x158] ;  /* 0x0001580001c87983 */ /* 0x000f220000100a00 */
[C---:B------:R-:W-:Y:S02]  /*aca0*/  LOP3.LUT R155, R4.reuse, 0x30, RZ, 0x3c, !PT ;  /* 0x00000030049b7812 */ /* 0x040fe400078e3cff */
[C---:B------:R-:W-:Y:S02]  /*acb0*/  LOP3.LUT R3, R4.reuse, 0x40, RZ, 0x3c, !PT ;  /* 0x0000004004037812 */ /* 0x040fe400078e3cff */
[C---:B-1----:R-:W-:Y:S02]  /*acc0*/  LOP3.LUT R151, R4.reuse, 0x10, RZ, 0x3c, !PT ;  /* 0x0000001004977812 */ /* 0x042fe400078e3cff */
[C---:B------:R-:W-:Y:S02]  /*acd0*/  LOP3.LUT R252, R4.reuse, 0x50, RZ, 0x3c, !PT ;  /* 0x0000005004fc7812 */ /* 0x040fe400078e3cff */
[----:B------:R-:W-:-:S02]  /*ace0*/  LOP3.LUT R197, R4, 0x60, RZ, 0x3c, !PT ;  /* 0x0000006004c57812 */ /* 0x000fc400078e3cff */
[----:B------:R-:W-:Y:S02]  /*acf0*/  LOP3.LUT R196, R4, 0x70, RZ, 0x3c, !PT ;  /* 0x0000007004c47812 */ /* 0x000fe400078e3cff */
[----:B------:R-:W-:-:S05]  /*ad00*/  LOP3.LUT R4, R2, 0x40, RZ, 0x3c, !PT ;  /* 0x0000004002047812 */ /* 0x000fca00078e3cff */
[----:B------:R1:W-:Y:S01]  /*ad10*/  LDGSTS.E [R4+0x47e00], [R246.64], P0 ;  /* 0x47e00000f6047fae */ /* 0x0003e2000812184c */
[----:B------:R-:W-:-:S03]  /*ad20*/  ISETP.NE.U32.AND P1, PT, R5, RZ, PT ;  /* 0x000000ff0500720c */ /* 0x000fc60003f25070 */
[----:B-1----:R-:W1:Y:S04]  /*ad30*/  S2R R4, SR_TID.X ;  /* 0x0000000000047919 */ /* 0x002e680000002100 */
[----:B------:R-:W1:Y:S04]  /*ad40*/  S2R R5, SR_TID.X ;  /* 0x0000000000057919 */ /* 0x000e680000002100 */
[----:B------:R-:W0:Y:S01]  /*ad50*/  LDGDEPBAR ;  /* 0x00000000000079af */ /* 0x000e220000000000 */
[----:B-1----:R-:W-:-:S05]  /*ad60*/  LOP3.LUT R4, R4, 0x7f, RZ, 0xc0, !PT ;  /* 0x0000007f04047812 */ /* 0x002fca00078ec0ff */
[----:B------:R-:W-:Y:S01]  /*ad70*/  IMAD.SHL.U32 R4, R4, 0x4, RZ ;  /* 0x0000000404047824 */ /* 0x000fe200078e00ff */
[----:B------:R-:W-:-:S04]  /*ad80*/  SHF.R.U32.HI R5, RZ, 0x6, R5 ;  /* 0x00000006ff057819 */ /* 0x000fc80000011605 */
[----:B------:R-:W-:-:S04]  /*ad90*/  SGXT.U32 R5, R5, 0x1 ;  /* 0x000000010505781a */ /* 0x000fc80000000000 */
[----:B------:R-:W-:-:S04]  /*ada0*/  LOP3.LUT R5, R5, 0xc, RZ, 0xfc, !PT ;  /* 0x0000000c05057812 */ /* 0x000fc800078efcff */
[----:B------:R-:W-:Y:S01]  /*adb0*/  ISETP.GE.AND P0, PT, R5, UR8, PT ;  /* 0x0000000805007c0c */ /* 0x000fe2000bf06270 */
[----:B--2---:R1:W-:Y:S04]  /*adc0*/  LDGSTS.E [R4], [R158.64], P2 ;  /* 0x000000009e047fae */ /* 0x0043e8000912184c */
[----:B---3--:R2:W-:Y:S04]  /*add0*/  LDGSTS.E [R4+0x1000], [R156.64], P2 ;  /* 0x010000009c047fae */ /* 0x0085e8000912184c */
[----:B----4-:R3:W-:Y:S04]  /*ade0*/  LDGSTS.E [R4+0x2000], [R216.64], P2 ;  /* 0x02000000d8047fae */ /* 0x0107e8000912184c */
[----:B------:R2:W-:Y:S04]  /*adf0*/  LDGSTS.E [R4+0x3000], [R212.64], P2 ;  /* 0x03000000d4047fae */ /* 0x0005e8000912184c */
        /* <DEDUP_REMOVED lines=10> */
[----:B-1----:R-:W4:Y:S04]  /*aea0*/  LDL.LU.64 R158, [R1+0x868] ;  /* 0x00086800019e7983 */ /* 0x002f280000300a00 */
[----:B------:R1:W-:Y:S04]  /*aeb0*/  LDGSTS.E [R4+0xe000], [R98.64], P2 ;  /* 0x0e00000062047fae */ /* 0x0003e8000912184c */
[----:B--2---:R-:W2:Y:S04]  /*aec0*/  LDL.LU.64 R156, [R1+0x860] ;  /* 0x00086000019c7983 */ /* 0x004ea80000300a00 */
[----:B------:R1:W-:Y:S04]  /*aed0*/  LDGSTS.E [R4+0xf000], [R114.64], P2 ;  /* 0x0f00000072047fae */ /* 0x0003e8000912184c */
[----:B---3--:R-:W3:Y:S04]  /*aee0*/  LDL.64 R216, [R1+0x1d0] ;  /* 0x0001d00001d87983 */ /* 0x008ee80000100a00 */
[----:B------:R-:W2:Y:S04]  /*aef0*/  LDL.64 R212, [R1+0x190] ;  /* 0x0001900001d47983 */ /* 0x000ea80000100a00 */
[----:B------:R-:W2:Y:S04]  /*af00*/  LDL.64 R248, [R1+0x150] ;  /* 0x0001500001f87983 */ /* 0x000ea80000100a00 */
[----:B-1----:R-:W2:Y:S04]  /*af10*/  LDL.64 R4, [R1+0x210] ;  /* 0x0002100001047983 */ /* 0x002ea80000100a00 */
[----:B------:R1:W-:Y:S04]  /*af20*/  LDGSTS.E [R151+0x200], [R128.64], P2 ;  /* 0x0020000080977fae */ /* 0x0003e8000912184c */
[----:B------:R1:W-:Y:S04]  /*af30*/  LDGSTS.E [R151+0x1200], [R208.64], P2 ;  /* 0x01200000d0977fae */ /* 0x0003e8000912184c */
[----:B------:R1:W-:Y:S04]  /*af40*/  LDGSTS.E [R151+0x2200], [R204.64], P2 ;  /* 0x02200000cc977fae */ /* 0x0003e8000912184c */
[----:B-1----:R-:W2:Y:S04]  /*af50*/  LDL.LU.64 R128, [R1+0x858] ;  /* 0x0008580001807983 */ /* 0x002ea80000300a00 */
[----:B------:R1:W-:Y:S04]  /*af60*/  LDGSTS.E [R151+0x3200], [R200.64], P2 ;  /* 0x03200000c8977fae */ /* 0x0003e8000912184c */
[----:B------:R-:W3:Y:S04]  /*af70*/  LDL.64 R208, [R1+0x208] ;  /* 0x0002080001d07983 */ /* 0x000ee80000100a00 */
[----:B------:R-:W3:Y:S04]  /*af80*/  LDL.64 R204, [R1+0x1c8] ;  /* 0x0001c80001cc7983 */ /* 0x000ee80000100a00 */
[----:B-1----:R-:W3:Y:S04]  /*af90*/  LDL.64 R200, [R1+0x188] ;  /* 0x0001880001c87983 */ /* 0x002ee80000100a00 */
[----:B--2---:R1:W-:Y:S04]  /*afa0*/  LDGSTS.E [R151+0x4200], [R128.64], P2 ;  /* 0x0420000080977fae */ /* 0x0043e8000912184c */
        /* <DEDUP_REMOVED lines=10> */
[----:B-1----:R-:W4:Y:S04]  /*b050*/  LDL.64 R128, [R1+0x148] ;  /* 0x0001480001807983 */ /* 0x002f280000100a00 */
[----:B------:R2:W-:Y:S04]  /*b060*/  LDGSTS.E [R151+0xf200], [R116.64], P2 ;  /* 0x0f20000074977fae */ /* 0x0005e8000912184c */
[----:B------:R1:W-:Y:S04]  /*b070*/  LDGSTS.E [R153+0x400], [R4.64], P2 ;  /* 0x0040000004997fae */ /* 0x0003e8000912184c */
[----:B---3--:R3:W-:Y:S04]  /*b080*/  LDGSTS.E [R153+0x1400], [R216.64], P2 ;  /* 0x01400000d8997fae */ /* 0x0087e8000912184c */
[----:B--2---:R-:W2:Y:S04]  /*b090*/  LDL.LU R151, [R1+0x850] ;  /* 0x0008500001977983 */ /* 0x004ea80000300800 */
[----:B------:R3:W-:Y:S04]  /*b0a0*/  LDGSTS.E [R153+0x2400], [R212.64], P2 ;  /* 0x02400000d4997fae */ /* 0x0007e8000912184c */
[----:B------:R3:W-:Y:S04]  /*b0b0*/  LDGSTS.E [R153+0x3400], [R248.64], P2 ;  /* 0x03400000f8997fae */ /* 0x0007e8000912184c */
[----:B-1----:R-:W4:Y:S04]  /*b0c0*/  LDL.64 R4, [R1+0x200] ;  /* 0x0002000001047983 */ /* 0x002f280000100a00 */
[----:B---3--:R-:W3:Y:S04]  /*b0d0*/  LDL.64 R216, [R1+0x1c0] ;  /* 0x0001c00001d87983 */ /* 0x008ee80000100a00 */
[----:B------:R-:W3:Y:S04]  /*b0e0*/  LDL.64 R212, [R1+0x180] ;  /* 0x0001800001d47983 */ /* 0x000ee80000100a00 */
[----:B------:R-:W3:Y:S04]  /*b0f0*/  LDL.64 R248, [R1+0x140] ;  /* 0x0001400001f87983 */ /* 0x000ee80000100a00 */
        /* <DEDUP_REMOVED lines=14> */
[----:B-1----:R-:W3:Y:S04]  /*b1e0*/  LDL.LU R153, [R1+0x84c] ;  /* 0x00084c0001997983 */ /* 0x002ee80000300800 */
[----:B------:R1:W-:Y:S04]  /*b1f0*/  LDGSTS.E [R155+0x2600], [R200.64], P2 ;  /* 0x02600000c89b7fae */ /* 0x0003e8000912184c */
[----:B----4-:R4:W-:Y:S04]  /*b200*/  LDGSTS.E [R155+0x3600], [R128.64], P2 ;  /* 0x03600000809b7fae */ /* 0x0109e8000912184c */
[----:B--2---:R-:W2:Y:S04]  /*b210*/  LDL.64 R208, [R1+0x1b8] ;  /* 0x0001b80001d07983 */ /* 0x004ea80000100a00 */
[----:B------:R-:W2:Y:S04]  /*b220*/  LDL.64 R204, [R1+0x178] ;  /* 0x0001780001cc7983 */ /* 0x000ea80000100a00 */
[----:B----4-:R-:W4:Y:S04]  /*b230*/  LDL.64 R128, [R1+0x1f8] ;  /* 0x0001f80001807983 */ /* 0x010f280000100a00 */
[----:B-1----:R-:W2:Y:S04]  /*b240*/  LDL.64 R200, [R1+0x138] ;  /* 0x0001380001c87983 */ /* 0x002ea80000100a00 */
[----:B---3--:R1:W-:Y:S04]  /*b250*/  LDGSTS.E [R155+0x4600], [R152.64], P2 ;  /* 0x04600000989b7fae */ /* 0x0083e8000912184c */
        /* <DEDUP_REMOVED lines=13> */
[----:B-1----:R-:W4:Y:S04]  /*b330*/  LDL.LU R155, [R1+0x848] ;  /* 0x00084800019b7983 */ /* 0x002f280000300800 */
[----:B------:R1:W-:Y:S04]  /*b340*/  LDGSTS.E [R3+0x2800], [R212.64], P2 ;  /* 0x02800000d4037fae */ /* 0x0003e8000912184c */
[----:B---3--:R-:W3:Y:S04]  /*b350*/  LDL.64 R4, [R1+0x1f0] ;  /* 0x0001f00001047983 */ /* 0x008ee80000100a00 */
[----:B------:R1:W-:Y:S04]  /*b360*/  LDGSTS.E [R3+0x3800], [R248.64], P2 ;  /* 0x03800000f8037fae */ /* 0x0003e8000912184c */
[----:B--2---:R-:W2:Y:S04]  /*b370*/  LDL.64 R216, [R1+0x1b0] ;  /* 0x0001b00001d87983 */ /* 0x004ea80000100a00 */
[----:B-1----:R-:W2:Y:S04]  /*b380*/  LDL.64 R212, [R1+0x170] ;  /* 0x0001700001d47983 */ /* 0x002ea80000100a00 */
[----:B------:R-:W2:Y:S04]  /*b390*/  LDL.64 R248, [R1+0x130] ;  /* 0x0001300001f87983 */ /* 0x000ea80000100a00 */
        /* <DEDUP_REMOVED lines=15> */
[----:B----4-:R-:W4:Y:S04]  /*b490*/  LDL.LU.64 R128, [R1+0x840] ;  /* 0x0008400001807983 */ /* 0x010f280000300a00 */
[----:B-1----:R-:W4:Y:S04]  /*b4a0*/  LDL.64 R208, [R1+0x1e8] ;  /* 0x0001e80001d07983 */ /* 0x002f280000100a00 */
[----:B------:R1:W-:Y:S04]  /*b4b0*/  LDGSTS.E [R252+0x3a00], [R200.64], P2 ;  /* 0x03a00000c8fc7fae */ /* 0x0003e8000912184c */
[----:B--2---:R-:W2:Y:S04]  /*b4c0*/  LDL.64 R204, [R1+0x1a8] ;  /* 0x0001a80001cc7983 */ /* 0x004ea80000100a00 */
[----:B------:R2:W-:Y:S04]  /*b4d0*/  LDGSTS.E [R252+0x4a00], [R156.64], P2 ;  /* 0x04a000009cfc7fae */ /* 0x0005e8000912184c */
[----:B-1----:R-:W2:Y:S04]  /*b4e0*/  LDL.64 R200, [R1+0x168] ;  /* 0x0001680001c87983 */ /* 0x002ea80000100a00 */
        /* <DEDUP_REMOVED lines=27> */
[----:B-1----:R-:W2:Y:S04]  /*b6a0*/  LDL.LU.64 R212, [R1+0x110] ;  /* 0x0001100001d47983 */ /* 0x002ea80000300a00 */
[----:B------:R-:W2:Y:S04]  /*b6b0*/  LDL.LU.64 R248, [R1+0x100] ;  /* 0x0001000001f87983 */ /* 0x000ea80000300a00 */
[----:B----4-:R1:W-:Y:S04]  /*b6c0*/  LDGSTS.E [R196+0xe00], [R208.64], P2 ;  /* 0x00e00000d0c47fae */ /* 0x0103e8000912184c */
[----:B--2---:R2:W-:Y:S04]  /*b6d0*/  LDGSTS.E [R196+0x1e00], [R204.64], P2 ;  /* 0x01e00000ccc47fae */ /* 0x0045e8000912184c */
[----:B------:R4:W-:Y:S04]  /*b6e0*/  LDGSTS.E [R196+0x2e00], [R200.64], P2 ;  /* 0x02e00000c8c47fae */ /* 0x0009e8000912184c */
[----:B------:R1:W-:Y:S04]  /*b6f0*/  LDGSTS.E [R196+0x3e00], [R128.64], P2 ;  /* 0x03e0000080c47fae */ /* 0x0003e8000912184c */
[----:B------:R-:W2:Y:S04]  /*b700*/  S2R R3, SR_TID.X ;  /* 0x0000000000037919 */ /* 0x000ea80000002100 */
[----:B------:R2:W-:Y:S04]  /*b710*/  LDGSTS.E [R196+0x4e00], [R160.64], P2 ;  /* 0x04e00000a0c47fae */ /* 0x0005e8000912184c */
[----:B-1----:R-:W3:Y:S04]  /*b720*/  LDL.LU.64 R128, [R1+0x838] ;  /* 0x0008380001807983 */ /* 0x002ee80000300a00 */
[----:B------:R1:W-:Y:S04]  /*b730*/  LDGSTS.E [R196+0x5e00], [R176.64], P2 ;  /* 0x05e00000b0c47fae */ /* 0x0003e8000912184c */
[----:B------:R1:W-:Y:S04]  /*b740*/  LDGSTS.E [R196+0x6e00], [R192.64], P2 ;  /* 0x06e00000c0c47fae */ /* 0x0003e8000912184c */
[----:B----4-:R-:W4:Y:S01]  /*b750*/  LDL.LU.64 R200, [R1+0xf0] ;  /* 0x0000f00001c87983 */ /* 0x010f220000300a00 */
[----:B--2---:R-:W-:-:S03]  /*b760*/  SHF.R.U32.HI R3, RZ, 0x6, R3 ;  /* 0x00000006ff037819 */ /* 0x004fc60000011603 */
[----:B------:R1:W-:Y:S01]  /*b770*/  LDGSTS.E [R196+0x7e00], [R142.64], P2 ;  /* 0x07e000008ec47fae */ /* 0x0003e2000912184c */
[----:B------:R-:W-:-:S03]  /*b780*/  SGXT.U32 R3, R3, 0x1 ;  /* 0x000000010303781a */ /* 0x000fc60000000000 */
[----:B------:R1:W-:Y:S04]  /*b790*/  LDGSTS.E [R196+0x8e00], [R16.64], P2 ;  /* 0x08e0000010c47fae */ /* 0x0003e8000912184c */
[----:B------:R1:W-:Y:S01]  /*b7a0*/  LDGSTS.E [R196+0x9e00], [R32.64], P2 ;  /* 0x09e0000020c47fae */ /* 0x0003e2000912184c */
[----:B------:R-:W-:-:S03]  /*b7b0*/  LOP3.LUT R197, R3, 0x10, RZ, 0xfc, !PT ;  /* 0x0000001003c57812 */ /* 0x000fc600078efcff */
[----:B------:R1:W-:Y:S04]  /*b7c0*/  LDGSTS.E [R196+0xae00], [R48.64], P2 ;  /* 0x0ae0000030c47fae */ /* 0x0003e8000912184c */
[----:B------:R-:W2:Y:S04]  /*b7d0*/  LDL.LU.64 R208, [R1+0xe0] ;  /* 0x0000e00001d07983 */ /* 0x000ea80000300a00 */
[----:B------:R1:W-:Y:S04]  /*b7e0*/  LDGSTS.E [R196+0xbe00], [R64.64], P2 ;  /* 0x0be0000040c47fae */ /* 0x0003e8000912184c */
[----:B------:R1:W-:Y:S01]  /*b7f0*/  LDGSTS.E [R196+0xce00], [R80.64], P2 ;  /* 0x0ce0000050c47fae */ /* 0x0003e2000912184c */
[----:B------:R-:W-:-:S03]  /*b800*/  USHF.L.U32 UR5, UR6, 0x7, URZ ;  /* 0x0000000706057899 */ /* 0x000fc6000800063f */
[----:B------:R1:W-:Y:S04]  /*b810*/  LDGSTS.E [R196+0xde00], [R96.64], P2 ;  /* 0x0de0000060c47fae */ /* 0x0003e8000912184c */
[----:B------:R1:W-:Y:S01]  /*b820*/  LDGSTS.E [R196+0xee00], [R112.64], P2 ;  /* 0x0ee0000070c47fae */ /* 0x0003e2000912184c */
[----:B------:R-:W-:-:S04]  /*b830*/  IMAD.U32 R5, RZ, RZ, UR5 ;  /* 0x00000005ff057e24 */ /* 0x000fc8000f8e00ff */
[----:B------:R-:W-:-:S04]  /*b840*/  IMAD.WIDE R216, R5, 0x4, R212 ;  /* 0x0000000405d87825 */ /* 0x000fc800078e02d4 */
[----:B------:R-:W-:Y:S01]  /*b850*/  IMAD.WIDE R212, R5, 0x4, R248 ;  /* 0x0000000405d47825 */ /* 0x000fe200078e02f8 */
[----:B---3--:R1:W-:Y:S01]  /*b860*/  LDGSTS.E [R196+0xfe00], [R128.64], P2 ;  /* 0x0fe0000080c47fae */ /* 0x0083e2000912184c */
[----:B------:R-:W-:-:S03]  /*b870*/  ISETP.GE.AND P2, PT, R197, UR8, PT ;  /* 0x00000008c5007c0c */ /* 0x000fc6000bf46270 */
[----:B------:R-:W0:Y:S04]  /*b880*/  LDGDEPBAR ;  /* 0x00000000000079af */ /* 0x000e280000000000 */
[----:B------:R-:W-:Y:S06]  /*b890*/  BAR.SYNC.DEFER_BLOCKING 0x0 ;  /* 0x0000000000007b1d */ /* 0x000fec0000010000 */
[----:B-1----:R-:W3:Y:S04]  /*b8a0*/  LDL.LU.64 R196, [R1+0xd0] ;  /* 0x0000d00001c47983 */ /* 0x002ee80000300a00 */
[----:B------:R-:W3:Y:S01]  /*b8b0*/  LDL.LU.64 R248, [R1+0xc0] ;  /* 0x0000c00001f87983 */ /* 0x000ee20000300a00 */
[----:B------:R-:W-:-:S02]  /*b8c0*/  LOP3.LUT R205, R3, 0x14, RZ, 0xfc, !PT ;  /* 0x0000001403cd7812 */ /* 0x000fc400078efcff */
[----:B------:R-:W-:Y:S02]  /*b8d0*/  SEL R252, RZ, 0x4, P0 ;  /* 0x00000004fffc7807 */ /* 0x000fe40000000000 */
[----:B------:R-:W-:Y:S02]  /*b8e0*/  LOP3.LUT R204, R3, 0x18, RZ, 0xfc, !PT ;  /* 0x0000001803cc7812 */ /* 0x000fe400078efcff */
[----:B------:R-:W-:Y:S02]  /*b8f0*/  ISETP.GE.AND P0, PT, R205, UR8, PT ;  /* 0x00000008cd007c0c */ /* 0x000fe4000bf06270 */
[----:B------:R-:W-:Y:S02]  /*b900*/  SEL R205, RZ, 0x4, P2 ;  /* 0x00000004ffcd7807 */ /* 0x000fe40001000000 */
[----:B------:R-:W-:Y:S02]  /*b910*/  ISETP.GE.AND P2, PT, R204, UR8, PT ;  /* 0x00000008cc007c0c */ /* 0x000fe4000bf46270 */
[----:B------:R-:W-:Y:S01]  /*b920*/  SEL R204, R252, RZ, P3 ;  /* 0x000000fffccc7207 */ /* 0x000fe20001800000 */
[----:B------:R-:W-:Y:S01]  /*b930*/  @!PT LDS RZ, [RZ] ;  /* 0x00000000fffff984 */ /* 0x000fe20000000800 */
[----:B------:R-:W-:Y:S01]  /*b940*/  @!PT LDS RZ, [RZ] ;  /* 0x00000000fffff984 */ /* 0x000fe20000000800 */
[----:B------:R-:W-:Y:S01]  /*b950*/  @!PT LDS RZ, [RZ] ;  /* 0x00000000fffff984 */ /* 0x000fe20000000800 */
[----:B------:R1:W-:Y:S01]  /*b960*/  LDGSTS.E [R2+0x48000], [R216.64], P6 ;  /* 0x48000000d8027fae */ /* 0x0003e2000b12184c */
[----:B------:R-:W-:-:S02]  /*b970*/  SEL R252, R205, RZ, P3 ;  /* 0x000000ffcdfc7207 */ /* 0x000fc40001800000 */
[----:B------:R-:W-:Y:S01]  /*b980*/  LOP3.LUT R205, R3, 0x1c, RZ, 0xfc, !PT ;  /* 0x0000001c03cd7812 */ /* 0x000fe200078efcff */
[----:B------:R1:W-:Y:S01]  /*b990*/  STL.64 [R1+0x2c8], R216 ;  /* 0x0002c8d801007387 */ /* 0x0003e20000100a00 */
[----:B------:R-:W-:Y:S02]  /*b9a0*/  SEL R4, RZ, 0x4, P0 ;  /* 0x00000004ff047807 */ /* 0x000fe40000000000 */
[----:B------:R-:W-:Y:S01]  /*b9b0*/  ISETP.NE.U32.AND P0, PT, R204, RZ, PT ;  /* 0x000000ffcc00720c */ /* 0x000fe20003f05070 */
[----:B------:R2:W-:Y:S01]  /*b9c0*/  LDGSTS.E [R2+0x48400], [R212.64], P5 ;  /* 0x48400000d4027fae */ /* 0x0005e2000a92184c */
[----:B------:R-:W-:Y:S01]  /*b9d0*/  ISETP.GE.AND P5, PT, R205, UR8, PT ;  /* 0x00000008cd007c0c */ /* 0x000fe2000bfa6270 */
[----:B----4-:R-:W-:Y:S02]  /*b9e0*/  IMAD.WIDE R204, R5, 0x4, R200 ;  /* 0x0000000405cc7825 */ /* 0x010fe400078e02c8 */
[----:B------:R2:W-:Y:S01]  /*b9f0*/  STL.64 [R1+0x2c0], R212 ;  /* 0x0002c0d401007387 */ /* 0x0005e20000100a00 */
[----:B------:R-:W-:-:S03]  /*ba00*/  ISETP.NE.U32.AND P6, PT, R252, RZ, PT ;  /* 0x000000fffc00720c */ /* 0x000fc60003fc5070 */
[----:B-1----:R-:W4:Y:S04]  /*ba10*/  LDL.LU.64 R216, [R1+0xb0] ;  /* 0x0000b00001d87983 */ /* 0x002f280000300a00 */
[----:B------:R-:W4:Y:S01]  /*ba20*/  LDL.LU.64 R200, [R1+0xa0] ;  /* 0x0000a00001c87983 */ /* 0x000f220000300a00 */
[----:B------:R-:W-:Y:S01]  /*ba30*/  SEL R4, R4, RZ, P3 ;  /* 0x000000ff04047207 */ /* 0x000fe20001800000 */
[----:B--2---:R-:W-:Y:S01]  /*ba40*/  IMAD.WIDE R212, R5, 0x4, R208 ;  /* 0x0000000405d47825 */ /* 0x004fe200078e02d0 */
[----:B------:R-:W-:Y:S01]  /*ba50*/  SEL R252, RZ, 0x4, P2 ;  /* 0x00000004fffc7807 */ /* 0x000fe20001000000 */
[----:B------:R1:W-:Y:S01]  /*ba60*/  STL.64 [R1+0x2b8], R204 ;  /* 0x0002b8cc01007387 */ /* 0x0003e20000100a00 */
[----:B------:R-:W-:Y:S02]  /*ba70*/  LOP3.LUT R209, R3, 0x20, RZ, 0xfc, !PT ;  /* 0x0000002003d17812 */ /* 0x000fe400078efcff */
[----:B------:R-:W-:Y:S01]  /*ba80*/  ISETP.NE.U32.AND P2, PT, R4, RZ, PT ;  /* 0x000000ff0400720c */ /* 0x000fe20003f45070 */
[----:B------:R1:W-:Y:S01]  /*ba90*/  LDGSTS.E [R2+0x48800], [R204.64], P1 ;  /* 0x48800000cc027fae */ /* 0x0003e2000892184c */
[----:B------:R-:W-:-:S02]  /*baa0*/  SEL R252, R252, RZ, P3 ;  /* 0x000000fffcfc7207 */ /* 0x000fc40001800000 */
[----:B------:R-:W-:Y:S01]  /*bab0*/  SEL R4, RZ, 0x4, P5 ;  /* 0x00000004ff047807 */ /* 0x000fe20002800000 */
[----:B------:R-:W-:Y:S01]  /*bac0*/  STL.64 [R1+0x2b0], R212 ;  /* 0x0002b0d401007387 */ /* 0x000fe20000100a00 */
[----:B------:R-:W-:Y:S02]  /*bad0*/  ISETP.GE.AND P5, PT, R209, UR8, PT ;  /* 0x00000008d1007c0c */ /* 0x000fe4000bfa6270 */
[----:B------:R-:W-:Y:S01]  /*bae0*/  LOP3.LUT R209, R3, 0x24, RZ, 0xfc, !PT ;  /* 0x0000002403d17812 */ /* 0x000fe200078efcff */
[----:B------:R2:W-:Y:S04]  /*baf0*/  LDGSTS.E [R2+0x48c00], [R212.64], P0 ;  /* 0x48c00000d4027fae */ /* 0x0005e8000812184c */
[----:B-1----:R-:W4:Y:S01]  /*bb00*/  LDL.LU.64 R204, [R1+0x90] ;  /* 0x0000900001cc7983 */ /* 0x002f220000300a00 */
[----:B------:R-:W-:-:S02]  /*bb10*/  ISETP.NE.U32.AND P1, PT, R252, RZ, PT ;  /* 0x000000fffc00720c */ /* 0x000fc40003f25070 */
[----:B------:R-:W-:Y:S02]  /*bb20*/  SEL R252, R4, RZ, P3 ;  /* 0x000000ff04fc7207 */ /* 0x000fe40001800000 */
[----:B------:R-:W-:Y:S01]  /*bb30*/  ISETP.GE.AND P0, PT, R209, UR8, PT ;  /* 0x00000008d1007c0c */ /* 0x000fe2000bf06270 */
[----:B---3--:R-:W-:-:S05]  /*bb40*/  IMAD.WIDE R196, R5, 0x4, R196 ;  /* 0x0000000405c47825 */ /* 0x008fca00078e02c4 */
[----:B------:R1:W-:Y:S04]  /*bb50*/  STL.64 [R1+0x2a8], R196 ;  /* 0x0002a8c401007387 */ /* 0x0003e80000100a00 */
[----:B------:R1:W-:Y:S01]  /*bb60*/  LDGSTS.E [R2+0x49000], [R196.64], P6 ;  /* 0x49000000c4027fae */ /* 0x0003e2000b12184c */
[----:B------:R-:W-:Y:S01]  /*bb70*/  ISETP.NE.U32.AND P6, PT, R252, RZ, PT ;  /* 0x000000fffc00720c */ /* 0x000fe20003fc5070 */
[----:B------:R-:W-:Y:S01]  /*bb80*/  IMAD.WIDE R248, R5, 0x4, R248 ;  /* 0x0000000405f87825 */ /* 0x000fe200078e02f8 */
[----:B------:R-:W-:Y:S01]  /*bb90*/  SEL R252, RZ, 0x4, P0 ;  /* 0x00000004fffc7807 */ /* 0x000fe20000000000 */
[----:B------:R-:W3:Y:S04]  /*bba0*/  LDL.LU.64 R208, [R1+0x80] ;  /* 0x0000800001d07983 */ /* 0x000ee80000300a00 */
[----:B------:R2:W-:Y:S01]  /*bbb0*/  LDGSTS.E [R2+0x49400], [R248.64], P2 ;  /* 0x49400000f8027fae */ /* 0x0005e2000912184c */
[----:B-1----:R-:W-:-:S02]  /*bbc0*/  LOP3.LUT R197, R3, 0x2c, RZ, 0xfc, !PT ;  /* 0x0000002c03c57812 */ /* 0x002fc400078efcff */
[----:B------:R-:W-:Y:S02]  /*bbd0*/  SEL R196, RZ, 0x4, P5 ;  /* 0x00000004ffc47807 */ /* 0x000fe40002800000 */
[----:B------:R-:W-:Y:S02]  /*bbe0*/  ISETP.GE.AND P0, PT, R197, UR8, PT ;  /* 0x00000008c5007c0c */ /* 0x000fe4000bf06270 */
[----:B--2---:R-:W-:Y:S02]  /*bbf0*/  SEL R212, R196, RZ, P3 ;  /* 0x000000ffc4d47207 */ /* 0x004fe40001800000 */
[----:B------:R-:W2:Y:S04]  /*bc00*/  LDL.LU.64 R196, [R1+0x70] ;  /* 0x0000700001c47983 */ /* 0x000ea80000300a00 */
[----:B------:R1:W-:Y:S04]  /*bc10*/  STL.64 [R1+0x2a0], R248 ;  /* 0x0002a0f801007387 */ /* 0x0003e80000100a00 */
[----:B-1----:R-:W2:Y:S01]  /*bc20*/  LDL.LU.64 R248, [R1+0x60] ;  /* 0x0000600001f87983 */ /* 0x002ea20000300a00 */
[----:B------:R-:W-:Y:S01]  /*bc30*/  LOP3.LUT R213, R3, 0x28, RZ, 0xfc, !PT ;  /* 0x0000002803d57812 */ /* 0x000fe200078efcff */
[----:B----4-:R-:W-:-:S03]  /*bc40*/  IMAD.WIDE R216, R5, 0x4, R216 ;  /* 0x0000000405d87825 */ /* 0x010fc600078e02d8 */
[----:B------:R-:W-:Y:S01]  /*bc50*/  ISETP.GE.AND P5, PT, R213, UR8, PT ;  /* 0x00000008d5007c0c */ /* 0x000fe2000bfa6270 */
[----:B------:R-:W-:Y:S01]  /*bc60*/  IMAD.WIDE R200, R5, 0x4, R200 ;  /* 0x0000000405c87825 */ /* 0x000fe200078e02c8 */
[----:B------:R-:W-:Y:S01]  /*bc70*/  ISETP.NE.U32.AND P2, PT, R212, RZ, PT ;  /* 0x000000ffd400720c */ /* 0x000fe20003f45070 */
[----:B------:R3:W-:Y:S01]  /*bc80*/  LDGSTS.E [R2+0x49800], [R216.64], P1 ;  /* 0x49800000d8027fae */ /* 0x0007e2000892184c */
[----:B------:R-:W-:Y:S02]  /*bc90*/  SEL R4, RZ, 0x4, P5 ;  /* 0x00000004ff047807 */ /* 0x000fe40002800000 */
[----:B------:R-:W-:Y:S02]  /*bca0*/  LOP3.LUT R213, R3, 0x30, RZ, 0xfc, !PT ;  /* 0x0000003003d57812 */ /* 0x000fe400078efcff */
[----:B------:R-:W-:Y:S01]  /*bcb0*/  SEL R252, R252, RZ, P3 ;  /* 0x000000fffcfc7207 */ /* 0x000fe20001800000 */
[----:B------:R-:W-:Y:S01]  /*bcc0*/  STL.64 [R1+0x298], R216 ;  /* 0x000298d801007387 */ /* 0x000fe20000100a00 */
[----:B------:R-:W-:-:S02]  /*bcd0*/  SEL R4, R4, RZ, P3 ;  /* 0x000000ff04047207 */ /* 0x000fc40001800000 */
[----:B------:R-:W-:Y:S01]  /*bce0*/  ISETP.GE.AND P1, PT, R213, UR8, PT ;  /* 0x00000008d5007c0c */ /* 0x000fe2000bf26270 */
[----:B------:R1:W-:Y:S01]  /*bcf0*/  STL.64 [R1+0x290], R200 ;  /* 0x000290c801007387 */ /* 0x0003e20000100a00 */
[----:B------:R-:W-:-:S03]  /*bd00*/  ISETP.NE.U32.AND P5, PT, R252, RZ, PT ;  /* 0x000000fffc00720c */ /* 0x000fc60003fa5070 */
[----:B------:R1:W-:Y:S01]  /*bd10*/  LDGSTS.E [R2+0x49c00], [R200.64], P6 ;  /* 0x49c00000c8027fae */ /* 0x0003e2000b12184c */
[----:B------:R-:W-:Y:S01]  /*bd20*/  SEL R252, RZ, 0x4, P0 ;  /* 0x00000004fffc7807 */ /* 0x000fe20000000000 */
[----:B------:R-:W-:Y:S01]  /*bd30*/  IMAD.WIDE R204, R5, 0x4, R204 ;  /* 0x0000000405cc7825 */ /* 0x000fe200078e02cc */
[----:B------:R-:W-:Y:S01]  /*bd40*/  ISETP.NE.U32.AND P0, PT, R4, RZ, PT ;  /* 0x000000ff0400720c */ /* 0x000fe20003f05070 */
[----:B------:R-:W4:Y:S01]  /*bd50*/  LDL.LU.64 R212, [R1+0x50] ;  /* 0x0000500001d47983 */ /* 0x000f220000300a00 */
[----:B------:R-:W-:Y:S02]  /*bd60*/  SEL R4, RZ, 0x4, P1 ;  /* 0x00000004ff047807 */ /* 0x000fe40000800000 */
[----:B-1----:R-:W-:Y:S01]  /*bd70*/  LOP3.LUT R201, R3, 0x34, RZ, 0xfc, !PT ;  /* 0x0000003403c97812 */ /* 0x002fe200078efcff */
[----:B------:R1:W-:Y:S03]  /*bd80*/  LDGSTS.E [R2+0x4a000], [R204.64], P2 ;  /* 0x4a000000cc027fae */ /* 0x0003e6000912184c */
[----:B------:R-:W-:-:S02]  /*bd90*/  ISETP.GE.AND P1, PT, R201, UR8, PT ;  /* 0x00000008c9007c0c */ /* 0x000fc4000bf26270 */
[----:B------:R-:W-:Y:S02]  /*bda0*/  LOP3.LUT R201, R3, 0x38, RZ, 0xfc, !PT ;  /* 0x0000003803c97812 */ /* 0x000fe400078efcff */
[----:B------:R-:W-:Y:S02]  /*bdb0*/  SEL R252, R252, RZ, P3 ;  /* 0x000000fffcfc7207 */ /* 0x000fe40001800000 */
[----:B------:R-:W-:Y:S02]  /*bdc0*/  ISETP.GE.AND P2, PT, R201, UR8, PT ;  /* 0x00000008c9007c0c */ /* 0x000fe4000bf46270 */
[----:B------:R-:W-:Y:S02]  /*bdd0*/  LOP3.LUT R201, R3, 0x3c, RZ, 0xfc, !PT ;  /* 0x0000003c03c97812 */ /* 0x000fe400078efcff */
[----:B------:R-:W-:Y:S02]  /*bde0*/  ISETP.NE.U32.AND P6, PT, R252, RZ, PT ;  /* 0x000000fffc00720c */ /* 0x000fe40003fc5070 */
[----:B------:R-:W-:Y:S01]  /*bdf0*/  SEL R252, R4, RZ, P3 ;  /* 0x000000ff04fc7207 */ /* 0x000fe20001800000 */
[----:B------:R1:W-:Y:S01]  /*be00*/  STL.64 [R1+0x288], R204 ;  /* 0x000288cc01007387 */ /* 0x0003e20000100a00 */
[----:B------:R-:W-:-:S02]  /*be10*/  SEL R4, RZ, 0x4, P1 ;  /* 0x00000004ff047807 */ /* 0x000fc40000800000 */
[----:B------:R-:W-:Y:S01]  /*be20*/  ISETP.GE.AND P1, PT, R201, UR8, PT ;  /* 0x00000008c9007c0c */ /* 0x000fe2000bf26270 */
[C---:B---3--:R-:W-:Y:S02]  /*be30*/  IMAD.WIDE R216, R5.reuse, 0x4, R208 ;  /* 0x0000000405d87825 */ /* 0x048fe400078e02d0 */
[----:B------:R-:W3:Y:S04]  /*be40*/  LDL.LU.64 R208, [R1+0x40] ;  /* 0x0000400001d07983 */ /* 0x000ee80000300a00 */
[----:B------:R2:W-:Y:S04]  /*be50*/  STL.64 [R1+0x280], R216 ;  /* 0x000280d801007387 */ /* 0x0005e80000100a00 */
[----:B-1----:R-:W3:Y:S04]  /*be60*/  LDL.LU.64 R204, [R1+0x30] ;  /* 0x0000300001cc7983 */ /* 0x002ee80000300a00 */
[----:B------:R1:W-:Y:S01]  /*be70*/  LDGSTS.E [R2+0x4a400], [R216.64], P5 ;  /* 0x4a400000d8027fae */ /* 0x0003e2000a92184c */
[----:B--2---:R-:W-:-:S03]  /*be80*/  IMAD.WIDE R200, R5, 0x4, R196 ;  /* 0x0000000405c87825 */ /* 0x004fc600078e02c4 */
[----:B------:R-:W2:Y:S04]  /*be90*/  LDL.LU.64 R196, [R1+0x20] ;  /* 0x0000200001c47983 */ /* 0x000ea80000300a00 */
[----:B------:R1:W-:Y:S02]  /*bea0*/  STL.64 [R1+0x278], R200 ;  /* 0x000278c801007387 */ /* 0x0003e40000100a00 */
[----:B-1----:R-:W-:Y:S01]  /*beb0*/  IMAD.WIDE R216, R5, 0x4, R248 ;  /* 0x0000000405d87825 */ /* 0x002fe200078e02f8 */
[----:B------:R-:W-:Y:S01]  /*bec0*/  ISETP.NE.U32.AND P5, PT, R252, RZ, PT ;  /* 0x000000fffc00720c */ /* 0x000fe20003fa5070 */
[----:B------:R-:W2:Y:S01]  /*bed0*/  LDL.LU.64 R248, [R1+0x10] ;  /* 0x0000100001f87983 */ /* 0x000ea20000300a00 */
[----:B------:R-:W-:Y:S02]  /*bee0*/  SEL R252, RZ, 0x4, P2 ;  /* 0x00000004fffc7807 */ /* 0x000fe40001000000 */
[----:B------:R-:W-:Y:S01]  /*bef0*/  ISETP.GE.AND P2, PT, R0, UR8, PT ;  /* 0x0000000800007c0c */ /* 0x000fe2000bf46270 */
[----:B------:R1:W-:Y:S01]  /*bf00*/  LDGSTS.E [R2+0x4a800], [R200.64], P0 ;  /* 0x4a800000c8027fae */ /* 0x0003e2000812184c */
[----:B------:R-:W-:-:S02]  /*bf10*/  SEL R252, R252, RZ, P3 ;  /* 0x000000fffcfc7207 */ /* 0x000fc40001800000 */
[----:B------:R-:W-:Y:S01]  /*bf20*/  SEL R0, RZ, 0x4, P1 ;  /* 0x00000004ff007807 */ /* 0x000fe20000800000 */
[----:B------:R4:W-:Y:S01]  /*bf30*/  LDGSTS.E [R2+0x4ac00], [R216.64], P6 ;  /* 0x4ac00000d8027fae */ /* 0x0009e2000b12184c */
[----:B------:R-:W-:Y:S02]  /*bf40*/  SEL R4, R4, RZ, P3 ;  /* 0x000000ff04047207 */ /* 0x000fe40001800000 */
[----:B------:R-:W-:Y:S02]  /*bf50*/  ISETP.NE.U32.AND P1, PT, R252, RZ, PT ;  /* 0x000000fffc00720c */ /* 0x000fe40003f25070 */
[----:B------:R-:W-:Y:S02]  /*bf60*/  SEL R252, RZ, 0x4, P2 ;  /* 0x00000004fffc7807 */ /* 0x000fe40001000000 */
[----:B------:R-:W-:Y:S02]  /*bf70*/  SEL R0, R0, RZ, P3 ;  /* 0x000000ff00007207 */ /* 0x000fe40001800000 */
[----:B-1----:R-:W-:-:S02]  /*bf80*/  LOP3.LUT R201, R3, 0x44, RZ, 0xfc, !PT ;  /* 0x0000004403c97812 */ /* 0x002fc400078efcff */
[----:B------:R-:W-:Y:S02]  /*bf90*/  ISETP.NE.U32.AND P0, PT, R4, RZ, PT ;  /* 0x000000ff0400720c */ /* 0x000fe40003f05070 */
[----:B------:R-:W-:Y:S01]  /*bfa0*/  SEL R252, R252, RZ, P3 ;  /* 0x000000fffcfc7207 */ /* 0x000fe20001800000 */
[----:B----4-:R-:W-:Y:S01]  /*bfb0*/  IMAD.WIDE R212, R5, 0x4, R212 ;  /* 0x0000000405d47825 */ /* 0x010fe200078e02d4 */
[----:B------:R-:W-:Y:S02]  /*bfc0*/  ISETP.GE.AND P6, PT, R201, UR8, PT ;  /* 0x00000008c9007c0c */ /* 0x000fe4000bfc6270 */
[----:B------:R-:W-:Y:S02]  /*bfd0*/  ISETP.NE.U32.AND P2, PT, R0, RZ, PT ;  /* 0x000000ff0000720c */ /* 0x000fe40003f45070 */
[----:B------:R1:W-:Y:S01]  /*bfe0*/  LDGSTS.E [R2+0x4b000], [R212.64], P5 ;  /* 0x4b000000d4027fae */ /* 0x0003e2000a92184c */
[----:B------:R-:W-:Y:S02]  /*bff0*/  ISETP.NE.U32.AND P5, PT, R252, RZ, PT ;  /* 0x000000fffc00720c */ /* 0x000fe40003fa5070 */
[----:B------:R-:W-:Y:S01]  /*c000*/  SEL R0, RZ, 0x4, P6 ;  /* 0x00000004ff007807 */ /* 0x000fe20003000000 */
[----:B------:R4:W-:Y:S03]  /*c010*/  STL.64 [R1+0x270], R216 ;  /* 0x000270d801007387 */ /* 0x0009e60000100a00 */
[----:B------:R-:W-:Y:S01]  /*c020*/  SEL R252, R0, RZ, P3 ;  /* 0x000000ff00fc7207 */ /* 0x000fe20001800000 */
[----:B----4-:R-:W4:Y:S04]  /*c030*/  LDL.LU.64 R216, [R1+0x830] ;  /* 0x0008300001d87983 */ /* 0x010f280000300a00 */
[----:B------:R-:W4:Y:S04]  /*c040*/  LDL.LU.64 R200, [R1] ;  /* 0x0000000001c87983 */ /* 0x000f280000300a00 */
[----:B------:R1:W-:Y:S04]  /*c050*/  STL.64 [R1+0x268], R212 ;  /* 0x000268d401007387 */ /* 0x0003e80000100a00 */
[----:B-1----:R-:W4:Y:S01]  /*c060*/  LDL.LU.64 R212, [R1+0x828] ;  /* 0x0008280001d47983 */ /* 0x002f220000300a00 */
[----:B---3--:R-:W-:-:S05]  /*c070*/  IMAD.WIDE R208, R5, 0x4, R208 ;  /* 0x0000000405d07825 */ /* 0x008fca00078e02d0 */
[----:B------:R1:W-:Y:S01]  /*c080*/  STL.64 [R1+0x258], R208 ;  /* 0x000258d001007387 */ /* 0x0003e20000100a00 */
[----:B------:R-:W-:-:S03]  /*c090*/  IMAD.WIDE R204, R5, 0x4, R204 ;  /* 0x0000000405cc7825 */ /* 0x000fc600078e02cc */
[----:B------:R3:W5:Y:S04]  /*c0a0*/  LDL.LU R0, [R1+0x820] ;  /* 0x0008200001007983 */ /* 0x0007680000300800 */
[----:B------:R1:W-:Y:S01]  /*c0b0*/  LDGSTS.E [R2+0x4b400], [R208.64], P0 ;  /* 0x4b400000d0027fae */ /* 0x0003e2000812184c */
[----:B--2---:R-:W-:-:S03]  /*c0c0*/  IMAD.WIDE R196, R5, 0x4, R196 ;  /* 0x0000000405c47825 */ /* 0x004fc600078e02c4 */
[----:B------:R2:W-:Y:S04]  /*c0d0*/  LDGSTS.E [R2+0x4b800], [R204.64], P1 ;  /* 0x4b800000cc027fae */ /* 0x0005e8000892184c */
[----:B------:R2:W-:Y:S04]  /*c0e0*/  LDGSTS.E [R2+0x4bc00], [R196.64], P2 ;  /* 0x4bc00000c4027fae */ /* 0x0005e8000912184c */
[----:B-1----:R-:W3:Y:S04]  /*c0f0*/  LDL.LU.64 R208, [R1+0x818] ;  /* 0x0008180001d07983 */ /* 0x002ee80000300a00 */
[----:B------:R-:W-:Y:S01]  /*c100*/  STL.64 [R1+0x250], R204 ;  /* 0x000250cc01007387 */ /* 0x000fe20000100a00 */
[----:B------:R-:W-:-:S03]  /*c110*/  IMAD.WIDE R248, R5, 0x4, R248 ;  /* 0x0000000405f87825 */ /* 0x000fc600078e02f8 */
[----:B------:R2:W-:Y:S04]  /*c120*/  STL.64 [R1+0x248], R196 ;  /* 0x000248c401007387 */ /* 0x0005e80000100a00 */
[----:B------:R1:W-:Y:S04]  /*c130*/  LDGSTS.E [R2+0x4c000], [R248.64], P5 ;  /* 0x4c000000f8027fae */ /* 0x0003e8000a92184c */
[----:B--2---:R-:W2:Y:S04]  /*c140*/  LDL.LU.64 R196, [R1+0x810] ;  /* 0x0008100001c47983 */ /* 0x004ea80000300a00 */
[----:B------:R1:W-:Y:S04]  /*c150*/  STL.64 [R1+0x230], R248 ;  /* 0x000230f801007387 */ /* 0x0003e80000100a00 */
[----:B-1----:R-:W2:Y:S01]  /*c160*/  LDL.LU.64 R248, [R1+0x808] ;  /* 0x0008080001f87983 */ /* 0x002ea20000300a00 */
[----:B------:R-:W-:-:S04]  /*c170*/  LOP3.LUT R4, R3, 0x48, RZ, 0xfc, !PT ;  /* 0x0000004803047812 */ /* 0x000fc800078efcff */
[----:B------:R-:W-:Y:S02]  /*c180*/  ISETP.GE.AND P6, PT, R4, UR8, PT ;  /* 0x0000000804007c0c */ /* 0x000fe4000bfc6270 */
[C---:B------:R-:W-:Y:S02]  /*c190*/  LOP3.LUT R4, R3.reuse, 0x4c, RZ, 0xfc, !PT ;  /* 0x0000004c03047812 */ /* 0x040fe400078efcff */
[----:B------:R-:W-:Y:S02]  /*c1a0*/  SEL R204, RZ, 0x4, P6 ;  /* 0x00000004ffcc7807 */ /* 0x000fe40003000000 */
[----:B------:R-:W-:Y:S02]  /*c1b0*/  ISETP.GE.AND P0, PT, R4, UR8, PT ;  /* 0x0000000804007c0c */ /* 0x000fe4000bf06270 */
[----:B------:R-:W-:Y:S02]  /*c1c0*/  LOP3.LUT R205, R3, 0x54, RZ, 0xfc, !PT ;  /* 0x0000005403cd7812 */ /* 0x000fe400078efcff */
[----:B------:R-:W-:-:S02]  /*c1d0*/  SEL R204, R204, RZ, P3 ;  /* 0x000000ffcccc7207 */ /* 0x000fc40001800000 */
[----:B------:R-:W-:Y:S02]  /*c1e0*/  ISETP.NE.U32.AND P1, PT, R252, RZ, PT ;  /* 0x000000fffc00720c */ /* 0x000fe40003f25070 */
[----:B------:R-:W-:Y:S02]  /*c1f0*/  SEL R252, RZ, 0x4, P0 ;  /* 0x00000004fffc7807 */ /* 0x000fe40000000000 */
[----:B------:R-:W-:Y:S02]  /*c200*/  ISETP.GE.AND P0, PT, R205, UR8, PT ;  /* 0x00000008cd007c0c */ /* 0x000fe4000bf06270 */
[----:B------:R-:W-:Y:S02]  /*c210*/  ISETP.NE.U32.AND P2, PT, R204, RZ, PT ;  /* 0x000000ffcc00720c */ /* 0x000fe40003f45070 */
[----:B------:R-:W-:-:S04]  /*c220*/  LOP3.LUT R205, R3, 0x58, RZ, 0xfc, !PT ;  /* 0x0000005803cd7812 */ /* 0x000fc800078efcff */
[----:B------:R-:W-:Y:S01]  /*c230*/  ISETP.GE.AND P5, PT, R205, UR8, PT ;  /* 0x00000008cd007c0c */ /* 0x000fe2000bfa6270 */
[----:B----4-:R-:W-:-:S05]  /*c240*/  IMAD.WIDE R204, R5, 0x4, R200 ;  /* 0x0000000405cc7825 */ /* 0x010fca00078e02c8 */
[----:B------:R1:W-:Y:S04]  /*c250*/  STL.64 [R1+0x228], R204 ;  /* 0x000228cc01007387 */ /* 0x0003e80000100a00 */
[----:B------:R1:W-:Y:S04]  /*c260*/  LDGSTS.E [R2+0x4c400], [R204.64], P1 ;  /* 0x4c400000cc027fae */ /* 0x0003e8000892184c */
[----:B-1----:R-:W4:Y:S01]  /*c270*/  LDL.LU.64 R204, [R1+0x800] ;  /* 0x0008000001cc7983 */ /* 0x002f220000300a00 */
[----:B--2---:R-:W-:-:S05]  /*c280*/  IMAD.WIDE R200, R5, 0x4, R248 ;  /* 0x0000000405c87825 */ /* 0x004fca00078e02f8 */
[----:B------:R1:W-:Y:S04]  /*c290*/  STL.64 [R1+0x110], R200 ;  /* 0x000110c801007387 */ /* 0x0003e80000100a00 */
[----:B------:R1:W-:Y:S04]  /*c2a0*/  LDGSTS.E [R2+0x4c800], [R200.64], P2 ;  /* 0x4c800000c8027fae */ /* 0x0003e8000912184c */
[----:B-1----:R-:W2:Y:S01]  /*c2b0*/  LDL.LU.64 R200, [R1+0x7f8] ;  /* 0x0007f80001c87983 */ /* 0x002ea20000300a00 */
[----:B------:R-:W-:Y:S02]  /*c2c0*/  LOP3.LUT R4, R3, 0x50, RZ, 0xfc, !PT ;  /* 0x0000005003047812 */ /* 0x000fe400078efcff */
[----:B------:R-:W-:-:S02]  /*c2d0*/  SEL R252, R252, RZ, P3 ;  /* 0x000000fffcfc7207 */ /* 0x000fc40001800000 */
[----:B------:R-:W-:-:S04]  /*c2e0*/  ISETP.GE.AND P6, PT, R4, UR8, PT ;  /* 0x0000000804007c0c */ /* 0x000fc8000bfc6270 */
[----:B------:R-:W-:Y:S02]  /*c2f0*/  SEL R4, RZ, 0x4, P6 ;  /* 0x00000004ff047807 */ /* 0x000fe40003000000 */
[----:B------:R-:W-:Y:S02]  /*c300*/  ISETP.NE.U32.AND P6, PT, R252, RZ, PT ;  /* 0x000000fffc00720c */ /* 0x000fe40003fc5070 */
[----:B------:R-:W-:Y:S02]  /*c310*/  SEL R252, RZ, 0x4, P0 ;  /* 0x00000004fffc7807 */ /* 0x000fe40000000000 */
[----:B------:R-:W-:Y:S02]  /*c320*/  SEL R4, R4, RZ, P3 ;  /* 0x000000ff04047207 */ /* 0x000fe40001800000 */
[----:B------:R-:W-:Y:S02]  /*c330*/  SEL R252, R252, RZ, P3 ;  /* 0x000000fffcfc7207 */ /* 0x000fe40001800000 */
[----:B------:R-:W-:-:S02]  /*c340*/  ISETP.NE.U32.AND P0, PT, R4, RZ, PT ;  /* 0x000000ff0400720c */ /* 0x000fc40003f05070 */
[----:B------:R-:W-:Y:S02]  /*c350*/  SEL R4, RZ, 0x4, P5 ;  /* 0x00000004ff047807 */ /* 0x000fe40002800000 */
[----:B------:R-:W-:Y:S02]  /*c360*/  ISETP.NE.U32.AND P5, PT, R252, RZ, PT ;  /* 0x000000fffc00720c */ /* 0x000fe40003fa5070 */
[----:B------:R-:W-:Y:S01]  /*c370*/  LOP3.LUT R252, R3, 0x5c, RZ, 0xfc, !PT ;  /* 0x0000005c03fc7812 */ /* 0x000fe200078efcff */
[----:B------:R-:W-:-:S03]  /*c380*/  IMAD.WIDE R248, R5, 0x4, R196 ;  /* 0x0000000405f87825 */ /* 0x000fc600078e02c4 */
[----:B------:R-:W-:Y:S02]  /*c390*/  ISETP.GE.AND P1, PT, R252, UR8, PT ;  /* 0x00000008fc007c0c */ /* 0x000fe4000bf26270 */
[----:B------:R-:W-:Y:S01]  /*c3a0*/  LOP3.LUT R252, R3, 0x60, RZ, 0xfc, !PT ;  /* 0x0000006003fc7812 */ /* 0x000fe200078efcff */
[----:B------:R1:W-:Y:S01]  /*c3b0*/  STL.64 [R1+0x100], R248 ;  /* 0x000100f801007387 */ /* 0x0003e20000100a00 */
[----:B------:R-:W-:Y:S02]  /*c3c0*/  SEL R196, R4, RZ, P3 ;  /* 0x000000ff04c47207 */ /* 0x000fe40001800000 */
[----:B------:R-:W-:Y:S01]  /*c3d0*/  ISETP.GE.AND P2, PT, R252, UR8, PT ;  /* 0x00000008fc007c0c */ /* 0x000fe2000bf46270 */
[----:B------:R1:W-:Y:S01]  /*c3e0*/  LDGSTS.E [R2+0x4cc00], [R248.64], P6 ;  /* 0x4cc00000f8027fae */ /* 0x0003e2000b12184c */
[----:B------:R-:W-:Y:S02]  /*c3f0*/  ISETP.NE.U32.AND P6, PT, R196, RZ, PT ;  /* 0x000000ffc400720c */ /* 0x000fe40003fc5070 */
[----:B------:R-:W-:-:S02]  /*c400*/  SEL R197, RZ, 0x4, P1 ;  /* 0x00000004ffc57807 */ /* 0x000fc40000800000 */
[----:B------:R-:W-:Y:S02]  /*c410*/  SEL R196, RZ, 0x4, P2 ;  /* 0x00000004ffc47807 */ /* 0x000fe40001000000 */
[C---:B-1----:R-:W-:Y:S02]  /*c420*/  LOP3.LUT R248, R3.reuse, 0x64, RZ, 0xfc, !PT ;  /* 0x0000006403f87812 */ /* 0x042fe400078efcff */
[----:B------:R-:W-:Y:S02]  /*c430*/  LOP3.LUT R249, R3, 0x68, RZ, 0xfc, !PT ;  /* 0x0000006803f97812 */ /* 0x000fe400078efcff */
[----:B------:R-:W-:Y:S02]  /*c440*/  ISETP.GE.AND P1, PT, R248, UR8, PT ;  /* 0x00000008f8007c0c */ /* 0x000fe4000bf26270 */
[----:B------:R-:W-:Y:S01]  /*c450*/  ISETP.GE.AND P2, PT, R249, UR8, PT ;  /* 0x00000008f9007c0c */ /* 0x000fe2000bf46270 */
[----:B----4-:R-:W-:Y:S01]  /*c460*/  IMAD.WIDE R204, R5, 0x4, R204 ;  /* 0x0000000405cc7825 */ /* 0x010fe200078e02cc */
[----:B------:R-:W-:-:S02]  /*c470*/  SEL R197, R197, RZ, P3 ;  /* 0x000000ffc5c57207 */ /* 0x000fc40001800000 */
[----:B------:R-:W-:Y:S01]  /*c480*/  SEL R196, R196, RZ, P3 ;  /* 0x000000ffc4c47207 */ /* 0x000fe20001800000 */
[----:B--2---:R-:W-:Y:S01]  /*c490*/  IMAD.WIDE R248, R5, 0x4, R200 ;  /* 0x0000000405f87825 */ /* 0x004fe200078e02c8 */
[----:B------:R-:W-:-:S04]  /*c4a0*/  SEL R200, RZ, 0x4, P1 ;  /* 0x00000004ffc87807 */ /* 0x000fc80000800000 */
[----:B------:R1:W-:Y:S01]  /*c4b0*/  STL.64 [R1+0xf0], R248 ;  /* 0x0000f0f801007387 */ /* 0x0003e20000100a00 */
[----:B------:R-:W-:-:S03]  /*c4c0*/  ISETP.NE.U32.AND P1, PT, R196, RZ, PT ;  /* 0x000000ffc400720c */ /* 0x000fc60003f25070 */
[----:B------:R1:W-:Y:S01]  /*c4d0*/  LDGSTS.E [R2+0x4d000], [R248.64], P0 ;  /* 0x4d000000f8027fae */ /* 0x0003e2000812184c */
[----:B------:R-:W-:Y:S02]  /*c4e0*/  ISETP.NE.U32.AND P0, PT, R197, RZ, PT ;  /* 0x000000ffc500720c */ /* 0x000fe40003f05070 */
[----:B------:R-:W-:Y:S01]  /*c4f0*/  SEL R197, R200, RZ, P3 ;  /* 0x000000ffc8c57207 */ /* 0x000fe20001800000 */
[----:B------:R2:W-:Y:S01]  /*c500*/  LDGSTS.E [R2+0x4d400], [R204.64], P5 ;  /* 0x4d400000cc027fae */ /* 0x0005e2000a92184c */
[----:B------:R-:W-:Y:S01]  /*c510*/  SEL R196, RZ, 0x4, P2 ;  /* 0x00000004ffc47807 */ /* 0x000fe20001000000 */
[----:B---3--:R-:W-:Y:S01]  /*c520*/  IMAD.WIDE R200, R5, 0x4, R208 ;  /* 0x0000000405c87825 */ /* 0x008fe200078e02d0 */
[----:B-1----:R-:W-:Y:S01]  /*c530*/  LOP3.LUT R249, R3, 0x6c, RZ, 0xfc, !PT ;  /* 0x0000006c03f97812 */ /* 0x002fe200078efcff */
[----:B------:R2:W-:Y:S03]  /*c540*/  STL.64 [R1+0xe0], R204 ;  /* 0x0000e0cc01007387 */ /* 0x0005e60000100a00 */
[----:B------:R-:W-:Y:S01]  /*c550*/  ISETP.GE.AND P5, PT, R249, UR8, PT ;  /* 0x00000008f9007c0c */ /* 0x000fe2000bfa6270 */
[----:B------:R1:W-:Y:S01]  /*c560*/  LDGSTS.E [R2+0x4d800], [R200.64], P6 ;  /* 0x4d800000c8027fae */ /* 0x0003e2000b12184c */
[----:B------:R-:W-:-:S02]  /*c570*/  LOP3.LUT R249, R3, 0x70, RZ, 0xfc, !PT ;  /* 0x0000007003f97812 */ /* 0x000fc400078efcff */
[----:B------:R-:W-:Y:S02]  /*c580*/  ISETP.NE.U32.AND P2, PT, R197, RZ, PT ;  /* 0x000000ffc500720c */ /* 0x000fe40003f45070 */
[----:B------:R-:W-:Y:S01]  /*c590*/  SEL R196, R196, RZ, P3 ;  /* 0x000000ffc4c47207 */ /* 0x000fe20001800000 */
[----:B------:R1:W-:Y:S01]  /*c5a0*/  STL.64 [R1+0xd0], R200 ;  /* 0x0000d0c801007387 */ /* 0x0003e20000100a00 */
[----:B------:R-:W-:Y:S01]  /*c5b0*/  SEL R197, RZ, 0x4, P5 ;  /* 0x00000004ffc57807 */ /* 0x000fe20002800000 */
[----:B--2---:R-:W-:Y:S01]  /*c5c0*/  IMAD.WIDE R204, R5, 0x4, R212 ;  /* 0x0000000405cc7825 */ /* 0x004fe200078e02d4 */
[----:B------:R-:W-:Y:S02]  /*c5d0*/  ISETP.GE.AND P6, PT, R249, UR8, PT ;  /* 0x00000008f9007c0c */ /* 0x000fe4000bfc6270 */
[----:B------:R-:W-:Y:S02]  /*c5e0*/  LOP3.LUT R248, R3, 0x78, RZ, 0xfc, !PT ;  /* 0x0000007803f87812 */ /* 0x000fe400078efcff */
[----:B------:R-:W-:Y:S01]  /*c5f0*/  ISETP.NE.U32.AND P5, PT, R196, RZ, PT ;  /* 0x000000ffc400720c */ /* 0x000fe20003fa5070 */
[----:B------:R2:W-:Y:S01]  /*c600*/  LDGSTS.E [R2+0x4dc00], [R204.64], P0 ;  /* 0x4dc00000cc027fae */ /* 0x0005e2000812184c */
[----:B------:R-:W-:Y:S01]  /*c610*/  SEL R196, R197, RZ, P3 ;  /* 0x000000ffc5c47207 */ /* 0x000fe20001800000 */
[----:B-1----:R-:W-:Y:S01]  /*c620*/  IMAD.WIDE R200, R5, 0x4, R216 ;  /* 0x0000000405c87825 */ /* 0x002fe200078e02d8 */
[----:B------:R-:W-:-:S02]  /*c630*/  SEL R197, RZ, 0x4, P6 ;  /* 0x00000004ffc57807 */ /* 0x000fc40003000000 */
[----:B------:R-:W-:Y:S01]  /*c640*/  ISETP.GE.AND P6, PT, R248, UR8, PT ;  /* 0x00000008f8007c0c */ /* 0x000fe2000bfc6270 */
[----:B------:R-:W-:Y:S01]  /*c650*/  IMAD.WIDE R208, R5, 0x4, R220 ;  /* 0x0000000405d07825 */ /* 0x000fe200078e02dc */
[----:B------:R1:W-:Y:S01]  /*c660*/  LDGSTS.E [R2+0x4e000], [R200.64], P1 ;  /* 0x4e000000c8027fae */ /* 0x0003e2000892184c */
[----:B------:R-:W-:Y:S02]  /*c670*/  ISETP.NE.U32.AND P1, PT, R196, RZ, PT ;  /* 0x000000ffc400720c */ /* 0x000fe40003f25070 */
[----:B------:R-:W-:Y:S01]  /*c680*/  SEL R197, R197, RZ, P3 ;  /* 0x000000ffc5c57207 */ /* 0x000fe20001800000 */
[----:B------:R2:W-:Y:S04]  /*c690*/  STL.64 [R1+0xc0], R204 ;  /* 0x0000c0cc01007387 */ /* 0x0005e80000100a00 */
[----:B------:R1:W-:Y:S04]  /*c6a0*/  STL.64 [R1+0xb0], R200 ;  /* 0x0000b0c801007387 */ /* 0x0003e80000100a00 */
[----:B------:R3:W-:Y:S01]  /*c6b0*/  LDGSTS.E [R2+0x4e400], [R208.64], P2 ;  /* 0x4e400000d0027fae */ /* 0x0007e2000912184c */
[----:B------:R-:W-:Y:S01]  /*c6c0*/  ISETP.NE.U32.AND P2, PT, R197, RZ, PT ;  /* 0x000000ffc500720c */ /* 0x000fe20003f45070 */
[C---:B--2---:R-:W-:Y:S01]  /*c6d0*/  IMAD.WIDE R204, R5.reuse, 0x4, R224 ;  /* 0x0000000405cc7825 */ /* 0x044fe200078e02e0 */
[----:B-1----:R-:W-:Y:S01]  /*c6e0*/  SEL R200, RZ, 0x4, P6 ;  /* 0x00000004ffc87807 */ /* 0x002fe20003000000 */
[----:B------:R3:W-:Y:S03]  /*c6f0*/  STL.64 [R1+0xa0], R208 ;  /* 0x0000a0d001007387 */ /* 0x0007e60000100a00 */
[----:B------:R-:W-:Y:S01]  /*c700*/  SEL R197, R200, RZ, P3 ;  /* 0x000000ffc8c57207 */ /* 0x000fe20001800000 */
[C---:B------:R-:W-:Y:S01]  /*c710*/  IMAD.WIDE R200, R5.reuse, 0x4, R228 ;  /* 0x0000000405c87825 */ /* 0x040fe200078e02e4 */
[----:B------:R1:W-:Y:S04]  /*c720*/  STL.64 [R1+0x90], R204 ;  /* 0x000090cc01007387 */ /* 0x0003e80000100a00 */
[----:B------:R-:W2:Y:S01]  /*c730*/  LDL.LU.64 R212, [R1+0x108] ;  /* 0x0001080001d47983 */ /* 0x000ea20000300a00 */
[----:B---3--:R-:W-:-:S03]  /*c740*/  IMAD.WIDE R208, R5, 0x4, R232 ;  /* 0x0000000405d07825 */ /* 0x008fc600078e02e8 */
[----:B------:R1:W-:Y:S04]  /*c750*/  LDGSTS.E [R2+0x4e800], [R204.64], P5 ;  /* 0x4e800000cc027fae */ /* 0x0003e8000a92184c */
[----:B------:R3:W-:Y:S04]  /*c760*/  STL.64 [R1+0x80], R200 ;  /* 0x000080c801007387 */ /* 0x0007e80000100a00 */
[----:B------:R3:W-:Y:S04]  /*c770*/  LDGSTS.E [R2+0x4ec00], [R200.64], P1 ;  /* 0x4ec00000c8027fae */ /* 0x0007e8000892184c */
[----:B------:R4:W-:Y:S04]  /*c780*/  STL.64 [R1+0x70], R208 ;  /* 0x000070d001007387 */ /* 0x0009e80000100a00 */
[----:B-1----:R-:W2:Y:S01]  /*c790*/  LDL.LU.64 R204, [R1+0xf8] ;  /* 0x0000f80001cc7983 */ /* 0x002ea20000300a00 */
[----:B---3--:R-:W-:Y:S01]  /*c7a0*/  IMAD.WIDE R200, R5, 0x4, R236 ;  /* 0x0000000405c87825 */ /* 0x008fe200078e02ec */
[----:B------:R-:W-:-:S02]  /*c7b0*/  LOP3.LUT R249, R3, 0x74, RZ, 0xfc, !PT ;  /* 0x0000007403f97812 */ /* 0x000fc400078efcff */
[----:B------:R4:W-:Y:S04]  /*c7c0*/  LDGSTS.E [R2+0x4f000], [R208.64], P2 ;  /* 0x4f000000d0027fae */ /* 0x0009e8000912184c */
[----:B------:R1:W-:Y:S04]  /*c7d0*/  STL.64 [R1+0x60], R200 ;  /* 0x000060c801007387 */ /* 0x0003e80000100a00 */
[----:B------:R-:W3:Y:S01]  /*c7e0*/  LDL.LU.64 R216, [R1+0xe8] ;  /* 0x0000e80001d87983 */ /* 0x000ee20000300a00 */
[----:B------:R-:W-:Y:S02]  /*c7f0*/  ISETP.GE.AND P0, PT, R249, UR8, PT ;  /* 0x00000008f9007c0c */ /* 0x000fe4000bf06270 */
[----:B------:R-:W-:Y:S01]  /*c800*/  LOP3.LUT R249, R3, 0x7c, RZ, 0xfc, !PT ;  /* 0x0000007c03f97812 */ /* 0x000fe200078efcff */
[----:B----4-:R-:W4:Y:S01]  /*c810*/  LDL.LU.64 R208, [R1+0xd8] ;  /* 0x0000d80001d07983 */ /* 0x010f220000300a00 */
[----:B------:R-:W-:-:S02]  /*c820*/  SEL R196, RZ, 0x4, P0 ;  /* 0x00000004ffc47807 */ /* 0x000fc40000000000 */
[----:B------:R-:W-:Y:S02]  /*c830*/  ISETP.GE.AND P0, PT, R249, UR8, PT ;  /* 0x00000008f9007c0c */ /* 0x000fe4000bf06270 */
[----:B------:R-:W-:Y:S02]  /*c840*/  SEL R196, R196, RZ, P3 ;  /* 0x000000ffc4c47207 */ /* 0x000fe40001800000 */
[----:B------:R-:W-:Y:S02]  /*c850*/  LOP3.LUT R249, R3, 0x2, RZ, 0xfc, !PT ;  /* 0x0000000203f97812 */ /* 0x000fe400078efcff */
[----:B------:R-:W-:Y:S02]  /*c860*/  ISETP.NE.U32.AND P6, PT, R196, RZ, PT ;  /* 0x000000ffc400720c */ /* 0x000fe40003fc5070 */
[----:B------:R-:W-:Y:S02]  /*c870*/  SEL R196, RZ, 0x4, P0 ;  /* 0x00000004ffc47807 */ /* 0x000fe40000000000 */
[----:B------:R-:W-:-:S02]  /*c880*/  ISETP.GE.AND P5, PT, R249, UR8, PT ;  /* 0x00000008f9007c0c */ /* 0x000fc4000bfa6270 */
[----:B------:R-:W-:Y:S02]  /*c890*/  SEL R196, R196, RZ, P3 ;  /* 0x000000ffc4c47207 */ /* 0x000fe40001800000 */
[----:B------:R-:W-:Y:S02]  /*c8a0*/  LOP3.LUT R249, R3, 0x6, RZ, 0xfc, !PT ;  /* 0x0000000603f97812 */ /* 0x000fe400078efcff */
[----:B------:R-:W-:Y:S02]  /*c8b0*/  ISETP.NE.U32.AND P0, PT, R197, RZ, PT ;  /* 0x000000ffc500720c */ /* 0x000fe40003f05070 */
[----:B------:R-:W-:Y:S01]  /*c8c0*/  SEL R197, RZ, 0x4, P5 ;  /* 0x00000004ffc57807 */ /* 0x000fe20002800000 */
[----:B------:R1:W-:Y:S01]  /*c8d0*/  LDGSTS.E [R2+0x4f400], [R200.64], P6 ;  /* 0x4f400000c8027fae */ /* 0x0003e2000b12184c */
[----:B------:R-:W-:Y:S02]  /*c8e0*/  ISETP.NE.U32.AND P5, PT, R196, RZ, PT ;  /* 0x000000ffc400720c */ /* 0x000fe40003fa5070 */
[----:B------:R-:W-:-:S02]  /*c8f0*/  ISETP.GE.AND P1, PT, R249, UR8, PT ;  /* 0x00000008f9007c0c */ /* 0x000fc4000bf26270 */
[----:B------:R-:W-:Y:S02]  /*c900*/  LOP3.LUT R248, R3, 0xe, RZ, 0xfc, !PT ;  /* 0x0000000e03f87812 */ /* 0x000fe400078efcff */
[----:B------:R-:W-:Y:S02]  /*c910*/  SEL R196, R197, RZ, P3 ;  /* 0x000000ffc5c47207 */ /* 0x000fe40001800000 */
[----:B------:R-:W-:Y:S01]  /*c920*/  SEL R197, RZ, 0x4, P1 ;  /* 0x00000004ffc57807 */ /* 0x000fe20000800000 */
[C---:B------:R-:W-:Y:S01]  /*c930*/  IMAD.WIDE R224, R5.reuse, 0x4, R240 ;  /* 0x0000000405e07825 */ /* 0x040fe200078e02f0 */
[----:B------:R-:W-:Y:S02]  /*c940*/  ISETP.GE.AND P1, PT, R248, UR8, PT ;  /* 0x00000008f8007c0c */ /* 0x000fe4000bf26270 */
[----:B------:R-:W-:Y:S01]  /*c950*/  ISETP.NE.U32.AND P6, PT, R196, RZ, PT ;  /* 0x000000ffc400720c */ /* 0x000fe20003fc5070 */
[----:B------:R-:W-:Y:S01]  /*c960*/  IMAD.WIDE R220, R5, 0x4, R244 ;  /* 0x0000000405dc7825 */ /* 0x000fe200078e02f4 */
[----:B------:R-:W-:Y:S01]  /*c970*/  LOP3.LUT R249, R3, 0xa, RZ, 0xfc, !PT ;  /* 0x0000000a03f97812 */ /* 0x000fe200078efcff */
[----:B------:R2:W-:Y:S01]  /*c980*/  LDGSTS.E [R2+0x4f800], [R224.64], P0 ;  /* 0x4f800000e0027fae */ /* 0x0005e2000812184c */
[----:B------:R-:W-:-:S02]  /*c990*/  SEL R197, R197, RZ, P3 ;  /* 0x000000ffc5c57207 */ /* 0x000fc40001800000 */
[----:B-1----:R-:W-:Y:S01]  /*c9a0*/  SEL R200, RZ, 0x4, P1 ;  /* 0x00000004ffc87807 */ /* 0x002fe20000800000 */
[----:B------:R1:W-:Y:S01]  /*c9b0*/  LDGSTS.E [R2+0x4fc00], [R220.64], P5 ;  /* 0x4fc00000dc027fae */ /* 0x0003e2000a92184c */
[----:B------:R-:W-:Y:S02]  /*c9c0*/  LOP3.LUT R252, R3, 0x16, RZ, 0xfc, !PT ;  /* 0x0000001603fc7812 */ /* 0x000fe400078efcff */
[----:B------:R-:W-:Y:S02]  /*c9d0*/  ISETP.GE.AND P2, PT, R249, UR8, PT ;  /* 0x00000008f9007c0c */ /* 0x000fe4000bf46270 */
[----:B------:R-:W-:Y:S02]  /*c9e0*/  LOP3.LUT R249, R3, 0x12, RZ, 0xfc, !PT ;  /* 0x0000001203f97812 */ /* 0x000fe400078efcff */
[----:B------:R-:W-:Y:S02]  /*c9f0*/  ISETP.NE.U32.AND P0, PT, R197, RZ, PT ;  /* 0x000000ffc500720c */ /* 0x000fe40003f05070 */
[----:B------:R-:W-:-:S02]  /*ca00*/  SEL R197, R200, RZ, P3 ;  /* 0x000000ffc8c57207 */ /* 0x000fc40001800000 */
[----:B------:R-:W-:Y:S02]  /*ca10*/  ISETP.GE.AND P5, PT, R252, UR8, PT ;  /* 0x00000008fc007c0c */ /* 0x000fe4000bfa6270 */
[----:B------:R-:W-:Y:S01]  /*ca20*/  LOP3.LUT R252, R2, 0x40, RZ, 0x3c, !PT ;  /* 0x0000004002fc7812 */ /* 0x000fe200078e3cff */
[----:B------:R-:W-:Y:S01]  /*ca30*/  STL.64 [R1+0x50], R224 ;  /* 0x000050e001007387 */ /* 0x000fe20000100a00 */
[----:B------:R-:W-:Y:S02]  /*ca40*/  SEL R196, RZ, 0x4, P2 ;  /* 0x00000004ffc47807 */ /* 0x000fe40001000000 */
[----:B------:R-:W-:Y:S02]  /*ca50*/  ISETP.GE.AND P2, PT, R249, UR8, PT ;  /* 0x00000008f9007c0c */ /* 0x000fe4000bf46270 */
[----:B------:R-:W4:Y:S04]  /*ca60*/  LDL.LU.64 R248, [R1+0xc8] ;  /* 0x0000c80001f87983 */ /* 0x000f280000300a00 */
[----:B------:R1:W-:Y:S01]  /*ca70*/  STL.64 [R1+0x40], R220 ;  /* 0x000040dc01007387 */ /* 0x0003e20000100a00 */
[----:B--2---:R-:W-:-:S05]  /*ca80*/  IMAD.WIDE R200, R5, 0x4, R212 ;  /* 0x0000000405c87825 */ /* 0x004fca00078e02d4 */
[----:B------:R3:W-:Y:S04]  /*ca90*/  LDGSTS.E [R252+0x48200], [R200.64], P6 ;  /* 0x48200000c8fc7fae */ /* 0x0007e8000b12184c */
[----:B------:R3:W-:Y:S04]  /*caa0*/  STL.64 [R1+0x30], R200 ;  /* 0x000030c801007387 */ /* 0x0007e80000100a00 */
[----:B-1----:R-:W2:Y:S01]  /*cab0*/  LDL.LU.64 R220, [R1+0xb8] ;  /* 0x0000b80001dc7983 */ /* 0x002ea20000300a00 */
[----:B------:R-:W-:Y:S01]  /*cac0*/  IMAD.WIDE R212, R5, 0x4, R204 ;  /* 0x0000000405d47825 */ /* 0x000fe200078e02cc */
[----:B------:R-:W-:-:S04]  /*cad0*/  LOP3.LUT R205, R3, 0x1a, RZ, 0xfc, !PT ;  /* 0x0000001a03cd7812 */ /* 0x000fc800078efcff */
[----:B------:R-:W-:Y:S01]  /*cae0*/  ISETP.GE.AND P6, PT, R205, UR8, PT ;  /* 0x00000008cd007c0c */ /* 0x000fe2000bfc6270 */
[----:B------:R1:W-:Y:S01]  /*caf0*/  LDGSTS.E [R252+0x48600], [R212.64], P0 ;  /* 0x48600000d4fc7fae */ /* 0x0003e2000812184c */
[----:B------:R-:W-:-:S03]  /*cb00*/  LOP3.LUT R205, R3, 0x1e, RZ, 0xfc, !PT ;  /* 0x0000001e03cd7812 */ /* 0x000fc600078efcff */
[----:B------:R1:W-:Y:S01]  /*cb10*/  STL.64 [R1+0x20], R212 ;  /* 0x000020d401007387 */ /* 0x0003e20000100a00 */
[----:B---3--:R-:W-:Y:S01]  /*cb20*/  IMAD.WIDE R200, R5, 0x4, R216 ;  /* 0x0000000405c87825 */ /* 0x008fe200078e02d8 */
[----:B------:R-:W-:Y:S02]  /*cb30*/  ISETP.GE.AND P0, PT, R205, UR8, PT ;  /* 0x00000008cd007c0c */ /* 0x000fe4000bf06270 */
[----:B------:R-:W3:Y:S04]  /*cb40*/  LDL.LU.64 R216, [R1+0xa8] ;  /* 0x0000a80001d87983 */ /* 0x000ee80000300a00 */
[----:B------:R-:W-:Y:S04]  /*cb50*/  STL.64 [R1+0x10], R200 ;  /* 0x000010c801007387 */ /* 0x000fe80000100a00 */
[----:B------:R-:W3:Y:S01]  /*cb60*/  LDL.LU.64 R204, [R1+0x98] ;  /* 0x0000980001cc7983 */ /* 0x000ee20000300a00 */
[----:B------:R-:W-:-:S04]  /*cb70*/  SEL R196, R196, RZ, P3 ;  /* 0x000000ffc4c47207 */ /* 0x000fc80001800000 */
[----:B------:R-:W-:Y:S02]  /*cb80*/  ISETP.NE.U32.AND P1, PT, R196, RZ, PT ;  /* 0x000000ffc400720c */ /* 0x000fe40003f25070 */
[----:B------:R-:W-:Y:S02]  /*cb90*/  SEL R196, RZ, 0x4, P2 ;  /* 0x00000004ffc47807 */ /* 0x000fe40001000000 */
[----:B------:R-:W-:Y:S02]  /*cba0*/  ISETP.NE.U32.AND P2, PT, R197, RZ, PT ;  /* 0x000000ffc500720c */ /* 0x000fe40003f45070 */
[----:B------:R-:W-:Y:S01]  /*cbb0*/  SEL R196, R196, RZ, P3 ;  /* 0x000000ffc4c47207 */ /* 0x000fe20001800000 */
[----:B----4-:R-:W-:Y:S01]  /*cbc0*/  IMAD.WIDE R208, R5, 0x4, R208 ;  /* 0x0000000405d07825 */ /* 0x010fe200078e02d0 */
[----:B------:R-:W-:Y:S02]  /*cbd0*/  SEL R197, RZ, 0x4, P5 ;  /* 0x00000004ffc57807 */ /* 0x000fe40002800000 */
[----:B-1----:R-:W-:-:S02]  /*cbe0*/  LOP3.LUT R213, R3, 0x22, RZ, 0xfc, !PT ;  /* 0x0000002203d57812 */ /* 0x002fc400078efcff */
[----:B------:R-:W-:Y:S01]  /*cbf0*/  ISETP.NE.U32.AND P5, PT, R196, RZ, PT ;  /* 0x000000ffc400720c */ /* 0x000fe20003fa5070 */
[----:B------:R1:W-:Y:S01]  /*cc00*/  LDGSTS.E [R252+0x48a00], [R200.64], P1 ;  /* 0x48a00000c8fc7fae */ /* 0x0003e2000892184c */
[----:B------:R-:W-:Y:S02]  /*cc10*/  SEL R196, R197, RZ, P3 ;  /* 0x000000ffc5c47207 */ /* 0x000fe40001800000 */
[----:B------:R-:W-:Y:S01]  /*cc20*/  SEL R197, RZ, 0x4, P6 ;  /* 0x00000004ffc57807 */ /* 0x000fe20003000000 */
[----:B------:R4:W-:Y:S01]  /*cc30*/  STL.64 [R1], R208 ;  /* 0x000000d001007387 */ /* 0x0009e20000100a00 */
[----:B------:R-:W-:-:S03]  /*cc40*/  ISETP.GE.AND P6, PT, R213, UR8, PT ;  /* 0x00000008d5007c0c */ /* 0x000fc6000bfc6270 */
[----:B------:R-:W3:Y:S04]  /*cc50*/  LDL.LU.64 R212, [R1+0x88] ;  /* 0x0000880001d47983 */ /* 0x000ee80000300a00 */
[----:B------:R4:W-:Y:S04]  /*cc60*/  LDGSTS.E [R252+0x48e00], [R208.64], P2 ;  /* 0x48e00000d0fc7fae */ /* 0x0009e8000912184c */
[----:B----4-:R-:W4:Y:S01]  /*cc70*/  LDL.LU.64 R208, [R1+0x78] ;  /* 0x0000780001d07983 */ /* 0x010f220000300a00 */
[----:B------:R-:W-:-:S05]  /*cc80*/  IMAD.WIDE R248, R5, 0x4, R248 ;  /* 0x0000000405f87825 */ /* 0x000fca00078e02f8 */
[----:B------:R-:W-:Y:S01]  /*cc90*/  STL.64 [R1+0x680], R248 ;  /* 0x000680f801007387 */ /* 0x000fe20000100a00 */
[----:B--2---:R-:W-:-:S04]  /*cca0*/  IMAD.WIDE R244, R5, 0x4, R220 ;  /* 0x0000000405f47825 */ /* 0x004fc800078e02dc */
[----:B---3--:R-:W-:Y:S01]  /*ccb0*/  IMAD.WIDE R236, R5, 0x4, R204 ;  /* 0x0000000405ec7825 */ /* 0x008fe200078e02cc */
[----:B------:R-:W-:Y:S04]  /*ccc0*/  STL.64 [R1+0x688], R244 ;  /* 0x000688f401007387 */ /* 0x000fe80000100a00 */
[----:B------:R-:W2:Y:S04]  /*ccd0*/  LDL.LU.64 R220, [R1+0x68] ;  /* 0x0000680001dc7983 */ /* 0x000ea80000300a00 */
[----:B------:R-:W3:Y:S01]  /*cce0*/  LDL.LU.64 R204, [R1+0x58] ;  /* 0x0000580001cc7983 */ /* 0x000ee20000300a00 */
[----:B------:R-:W-:-:S02]  /*ccf0*/  ISETP.NE.U32.AND P1, PT, R196, RZ, PT ;  /* 0x000000ffc400720c */ /* 0x000fc40003f25070 */
[----:B------:R-:W-:Y:S01]  /*cd00*/  SEL R196, RZ, 0x4, P0 ;  /* 0x00000004ffc47807 */ /* 0x000fe20000000000 */
[----:B------:R-:W-:Y:S01]  /*cd10*/  IMAD.WIDE R240, R5, 0x4, R216 ;  /* 0x0000000405f07825 */ /* 0x000fe200078e02d8 */
[----:B-1----:R-:W-:Y:S01]  /*cd20*/  LOP3.LUT R201, R3, 0x26, RZ, 0xfc, !PT ;  /* 0x0000002603c97812 */ /* 0x002fe200078efcff */
[----:B------:R1:W-:Y:S01]  /*cd30*/  LDGSTS.E [R252+0x49200], [R248.64], P5 ;  /* 0x49200000f8fc7fae */ /* 0x0003e2000a92184c */
[----:B------:R-:W-:Y:S02]  /*cd40*/  SEL R197, R197, RZ, P3 ;  /* 0x000000ffc5c57207 */ /* 0x000fe40001800000 */
[----:B------:R-:W-:Y:S02]  /*cd50*/  SEL R200, RZ, 0x4, P6 ;  /* 0x00000004ffc87807 */ /* 0x000fe40003000000 */
[----:B------:R-:W-:Y:S02]  /*cd60*/  SEL R196, R196, RZ, P3 ;  /* 0x000000ffc4c47207 */ /* 0x000fe40001800000 */
[----:B------:R-:W-:Y:S01]  /*cd70*/  ISETP.GE.AND P0, PT, R201, UR8, PT ;  /* 0x00000008c9007c0c */ /* 0x000fe2000bf06270 */
[----:B------:R-:W-:Y:S01]  /*cd80*/  STL.64 [R1+0x690], R240 ;  /* 0x000690f001007387 */ /* 0x000fe20000100a00 */
[----:B------:R-:W-:-:S02]  /*cd90*/  ISETP.NE.U32.AND P2, PT, R197, RZ, PT ;  /* 0x000000ffc500720c */ /* 0x000fc40003f45070 */
[----:B------:R-:W-:Y:S01]  /*cda0*/  SEL R197, R200, RZ, P3 ;  /* 0x000000ffc8c57207 */ /* 0x000fe20001800000 */
[----:B------:R-:W-:Y:S01]  /*cdb0*/  IMAD.WIDE R232, R5, 0x4, R212 ;  /* 0x0000000405e87825 */ /* 0x000fe200078e02d4 */
[----:B------:R-:W-:Y:S01]  /*cdc0*/  ISETP.NE.U32.AND P6, PT, R196, RZ, PT ;  /* 0x000000ffc400720c */ /* 0x000fe20003fc5070 */
[----:B------:R-:W3:Y:S01]  /*cdd0*/  LDL.LU.64 R216, [R1+0x48] ;  /* 0x0000480001d87983 */ /* 0x000ee20000300a00 */
[----:B------:R-:W-:Y:S02]  /*cde0*/  SEL R196, RZ, 0x4, P0 ;  /* 0x00000004ffc47807 */ /* 0x000fe40000000000 */
[----:B------:R-:W-:Y:S01]  /*cdf0*/  ISETP.NE.U32.AND P0, PT, R197, RZ, PT ;  /* 0x000000ffc500720c */ /* 0x000fe20003f05070 */
[----:B------:R1:W-:Y:S04]  /*ce00*/  LDGSTS.E [R252+0x49600], [R244.64], P1 ;  /* 0x49600000f4fc7fae */ /* 0x0003e8000892184c */
[----:B------:R-:W-:Y:S04]  /*ce10*/  STL.64 [R1+0x698], R236 ;  /* 0x000698ec01007387 */ /* 0x000fe80000100a00 */
[----:B------:R1:W-:Y:S01]  /*ce20*/  LDGSTS.E [R252+0x49a00], [R240.64], P2 ;  /* 0x49a00000f0fc7fae */ /* 0x0003e2000912184c */
[----:B----4-:R-:W-:-:S03]  /*ce30*/  IMAD.WIDE R228, R5, 0x4, R208 ;  /* 0x0000000405e47825 */ /* 0x010fc600078e02d0 */
[----:B------:R-:W4:Y:S04]  /*ce40*/  LDL.LU.64 R212, [R1+0x38] ;  /* 0x0000380001d47983 */ /* 0x000f280000300a00 */
[----:B------:R1:W-:Y:S04]  /*ce50*/  LDGSTS.E [R252+0x49e00], [R236.64], P6 ;  /* 0x49e00000ecfc7fae */ /* 0x0003e8000b12184c */
[----:B------:R-:W4:Y:S04]  /*ce60*/  LDL.LU.64 R208, [R1+0x28] ;  /* 0x0000280001d07983 */ /* 0x000f280000300a00 */
[----:B------:R1:W-:Y:S04]  /*ce70*/  LDGSTS.E [R252+0x4a200], [R232.64], P0 ;  /* 0x4a200000e8fc7fae */ /* 0x0003e8000812184c */
[----:B------:R1:W-:Y:S01]  /*ce80*/  STL.64 [R1+0x6a0], R232 ;  /* 0x0006a0e801007387 */ /* 0x0003e20000100a00 */
[----:B------:R-:W-:-:S03]  /*ce90*/  LOP3.LUT R201, R3, 0x2a, RZ, 0xfc, !PT ;  /* 0x0000002a03c97812 */ /* 0x000fc600078efcff */
[----:B-1----:R-:W4:Y:S01]  /*cea0*/  LDL R232, [R1+0x57c] ;  /* 0x00057c0001e87983 */ /* 0x002f220000100800 */
[----:B------:R-:W-:Y:S02]  /*ceb0*/  ISETP.GE.AND P5, PT, R201, UR8, PT ;  /* 0x00000008c9007c0c */ /* 0x000fe4000bfa6270 */
[----:B------:R-:W-:Y:S02]  /*cec0*/  LOP3.LUT R201, R3, 0x2e, RZ, 0xfc, !PT ;  /* 0x0000002e03c97812 */ /* 0x000fe400078efcff */
[----:B------:R-:W-:Y:S02]  /*ced0*/  SEL R196, R196, RZ, P3 ;  /* 0x000000ffc4c47207 */ /* 0x000fe40001800000 */
[----:B------:R-:W-:Y:S02]  /*cee0*/  SEL R197, RZ, 0x4, P5 ;  /* 0x00000004ffc57807 */ /* 0x000fe40002800000 */
[----:B------:R-:W-:Y:S02]  /*cef0*/  ISETP.GE.AND P1, PT, R201, UR8, PT ;  /* 0x00000008c9007c0c */ /* 0x000fe4000bf26270 */
[----:B------:R-:W-:-:S02]  /*cf00*/  LOP3.LUT R225, R3, 0x36, RZ, 0xfc, !PT ;  /* 0x0000003603e17812 */ /* 0x000fc400078efcff */
[----:B------:R-:W-:Y:S02]  /*cf10*/  ISETP.NE.U32.AND P5, PT, R196, RZ, PT ;  /* 0x000000ffc400720c */ /* 0x000fe40003fa5070 */
[----:B------:R-:W-:Y:S02]  /*cf20*/  SEL R196, R197, RZ, P3 ;  /* 0x000000ffc5c47207 */ /* 0x000fe40001800000 */
[----:B------:R-:W-:Y:S02]  /*cf30*/  SEL R197, RZ, 0x4, P1 ;  /* 0x00000004ffc57807 */ /* 0x000fe40000800000 */
[----:B------:R-:W-:Y:S01]  /*cf40*/  ISETP.GE.AND P1, PT, R225, UR8, PT ;  /* 0x00000008e1007c0c */ /* 0x000fe2000bf26270 */
[----:B------:R-:W-:Y:S01]  /*cf50*/  STL.64 [R1+0x6a8], R228 ;  /* 0x0006a8e401007387 */ /* 0x000fe20000100a00 */
[----:B--2---:R-:W-:-:S04]  /*cf60*/  IMAD.WIDE R224, R5, 0x4, R220 ;  /* 0x0000000405e07825 */ /* 0x004fc800078e02dc */
[----:B---3--:R-:W-:Y:S02]  /*cf70*/  IMAD.WIDE R220, R5, 0x4, R204 ;  /* 0x0000000405dc7825 */ /* 0x008fe400078e02cc */
[----:B------:R-:W2:Y:S04]  /*cf80*/  LDL.LU.64 R204, [R1+0x18] ;  /* 0x0000180001cc7983 */ /* 0x000ea80000300a00 */
[----:B------:R-:W-:Y:S04]  /*cf90*/  STL.64 [R1+0x6b0], R224 ;  /* 0x0006b0e001007387 */ /* 0x000fe80000100a00 */
[----:B------:R-:W3:Y:S01]  /*cfa0*/  LDL.LU.64 R248, [R1+0x8] ;  /* 0x0000080001f87983 */ /* 0x000ee20000300a00 */
[----:B------:R-:W-:-:S04]  /*cfb0*/  LOP3.LUT R201, R3, 0x32, RZ, 0xfc, !PT ;  /* 0x0000003203c97812 */ /* 0x000fc800078efcff */
[----:B------:R-:W-:Y:S02]  /*cfc0*/  ISETP.GE.AND P2, PT, R201, UR8, PT ;  /* 0x00000008c9007c0c */ /* 0x000fe4000bf46270 */
[----:B------:R-:W-:Y:S02]  /*cfd0*/  ISETP.NE.U32.AND P6, PT, R196, RZ, PT ;  /* 0x000000ffc400720c */ /* 0x000fe40003fc5070 */
[----:B------:R-:W-:Y:S02]  /*cfe0*/  SEL R196, RZ, 0x4, P2 ;  /* 0x00000004ffc47807 */ /* 0x000fe40001000000 */
[----:B------:R-:W-:Y:S02]  /*cff0*/  LOP3.LUT R201, R3, 0x3a, RZ, 0xfc, !PT ;  /* 0x0000003a03c97812 */ /* 0x000fe400078efcff */
[----:B------:R-:W-:Y:S02]  /*d000*/  SEL R197, R197, RZ, P3 ;  /* 0x000000ffc5c57207 */ /* 0x000fe40001800000 */
[----:B------:R-:W-:-:S02]  /*d010*/  SEL R196, R196, RZ, P3 ;  /* 0x000000ffc4c47207 */ /* 0x000fc40001800000 */
[----:B------:R-:W-:Y:S02]  /*d020*/  ISETP.GE.AND P2, PT, R201, UR8, PT ;  /* 0x00000008c9007c0c */ /* 0x000fe4000bf46270 */
[----:B------:R-:W-:Y:S02]  /*d030*/  SEL R200, RZ, 0x4, P1 ;  /* 0x00000004ffc87807 */ /* 0x000fe40000800000 */
[----:B------:R-:W-:Y:S02]  /*d040*/  ISETP.NE.U32.AND P0, PT, R197, RZ, PT ;  /* 0x000000ffc500720c */ /* 0x000fe40003f05070 */
[----:B------:R-:W-:Y:S02]  /*d050*/  LOP3.LUT R252, R3, 0x3e, RZ, 0xfc, !PT ;  /* 0x0000003e03fc7812 */ /* 0x000fe400078efcff */
[----:B------:R-:W-:Y:S02]  /*d060*/  ISETP.NE.U32.AND P1, PT, R196, RZ, PT ;  /* 0x000000ffc400720c */ /* 0x000fe40003f25070 */
[----:B------:R-:W-:-:S02]  /*d070*/  SEL R196, RZ, 0x4, P2 ;  /* 0x00000004ffc47807 */ /* 0x000fc40001000000 */
[----:B------:R-:W-:Y:S02]  /*d080*/  SEL R197, R200, RZ, P3 ;  /* 0x000000ffc8c57207 */ /* 0x000fe40001800000 */
[----:B------:R-:W-:Y:S02]  /*d090*/  SEL R196, R196, RZ, P3 ;  /* 0x000000ffc4c47207 */ /* 0x000fe40001800000 */
[----:B------:R-:W-:Y:S01]  /*d0a0*/  ISETP.NE.U32.AND P2, PT, R197, RZ, PT ;  /* 0x000000ffc500720c */ /* 0x000fe20003f45070 */
[----:B------:R-:W-:Y:S01]  /*d0b0*/  IMAD.WIDE R216, R5, 0x4, R216 ;  /* 0x0000000405d87825 */ /* 0x000fe200078e02d8 */
[----:B------:R-:W-:-:S03]  /*d0c0*/  LOP3.LUT R201, R3, 0x4a, RZ, 0xfc, !PT ;  /* 0x0000004a03c97812 */ /* 0x000fc600078efcff */
[----:B----4-:R-:W-:Y:S01]  /*d0d0*/  IMAD.WIDE R212, R5, 0x4, R212 ;  /* 0x0000000405d47825 */ /* 0x010fe200078e02d4 */
[----:B------:R1:W-:Y:S01]  /*d0e0*/  LDGSTS.E [R232+0x4a600], [R228.64], P5 ;  /* 0x4a600000e4e87fae */ /* 0x0003e2000a92184c */
[----:B------:R-:W-:Y:S02]  /*d0f0*/  ISETP.GE.AND P5, PT, R252, UR8, PT ;  /* 0x00000008fc007c0c */ /* 0x000fe4000bfa6270 */
[C---:B------:R-:W-:Y:S01]  /*d100*/  LOP3.LUT R252, R3.reuse, 0x42, RZ, 0xfc, !PT ;  /* 0x0000004203fc7812 */ /* 0x040fe200078efcff */
[----:B------:R4:W-:Y:S01]  /*d110*/  LDGSTS.E [R232+0x4aa00], [R224.64], P6 ;  /* 0x4aa00000e0e87fae */ /* 0x0009e2000b12184c */
[----:B------:R-:W-:Y:S02]  /*d120*/  SEL R197, RZ, 0x4, P5 ;  /* 0x00000004ffc57807 */ /* 0x000fe40002800000 */
[----:B------:R-:W-:Y:S01]  /*d130*/  ISETP.GE.AND P6, PT, R252, UR8, PT ;  /* 0x00000008fc007c0c */ /* 0x000fe2000bfc6270 */
[----:B------:R1:W-:Y:S01]  /*d140*/  LDGSTS.E [R232+0x4ae00], [R220.64], P0 ;  /* 0x4ae00000dce87fae */ /* 0x0003e2000812184c */
[----:B------:R-:W-:-:S02]  /*d150*/  LOP3.LUT R252, R3, 0x46, RZ, 0xfc, !PT ;  /* 0x0000004603fc7812 */ /* 0x000fc400078efcff */
[----:B------:R-:W-:Y:S01]  /*d160*/  ISETP.NE.U32.AND P5, PT, R196, RZ, PT ;  /* 0x000000ffc400720c */ /* 0x000fe20003fa5070 */
[----:B------:R1:W-:Y:S01]  /*d170*/  LDGSTS.E [R232+0x4b200], [R216.64], P1 ;  /* 0x4b200000d8e87fae */ /* 0x0003e2000892184c */
[----:B------:R-:W-:Y:S02]  /*d180*/  SEL R196, R197, RZ, P3 ;  /* 0x000000ffc5c47207 */ /* 0x000fe40001800000 */
[----:B------:R-:W-:Y:S01]  /*d190*/  SEL R197, RZ, 0x4, P6 ;  /* 0x00000004ffc57807 */ /* 0x000fe20003000000 */
[----:B------:R-:W-:Y:S01]  /*d1a0*/  IMAD.WIDE R208, R5, 0x4, R208 ;  /* 0x0000000405d07825 */ /* 0x000fe200078e02d0 */
[----:B------:R-:W-:Y:S01]  /*d1b0*/  ISETP.GE.AND P0, PT, R252, UR8, PT ;  /* 0x00000008fc007c0c */ /* 0x000fe2000bf06270 */
[----:B------:R1:W-:Y:S01]  /*d1c0*/  LDGSTS.E [R232+0x4b600], [R212.64], P2 ;  /* 0x4b600000d4e87fae */ /* 0x0003e2000912184c */
[----:B------:R-:W-:Y:S02]  /*d1d0*/  ISETP.NE.U32.AND P1, PT, R196, RZ, PT ;  /* 0x000000ffc400720c */ /* 0x000fe40003f25070 */
[----:B------:R-:W-:-:S02]  /*d1e0*/  LOP3.LUT R252, R3, 0x4e, RZ, 0xfc, !PT ;  /* 0x0000004e03fc7812 */ /* 0x000fc400078efcff */
[----:B------:R-:W-:Y:S01]  /*d1f0*/  SEL R197, R197, RZ, P3 ;  /* 0x000000ffc5c57207 */ /* 0x000fe20001800000 */
[----:B------:R1:W-:Y:S01]  /*d200*/  LDGSTS.E [R232+0x4ba00], [R208.64], P5 ;  /* 0x4ba00000d0e87fae */ /* 0x0003e2000a92184c */
[----:B------:R-:W-:Y:S02]  /*d210*/  SEL R196, RZ, 0x4, P0 ;  /* 0x00000004ffc47807 */ /* 0x000fe40000000000 */
[----:B------:R-:W-:Y:S02]  /*d220*/  ISETP.GE.AND P6, PT, R201, UR8, PT ;  /* 0x00000008c9007c0c */ /* 0x000fe4000bfc6270 */
[----:B------:R-:W-:Y:S02]  /*d230*/  ISETP.GE.AND P0, PT, R252, UR8, PT ;  /* 0x00000008fc007c0c */ /* 0x000fe4000bf06270 */
[----:B------:R-:W-:Y:S02]  /*d240*/  ISETP.NE.U32.AND P2, PT, R197, RZ, PT ;  /* 0x000000ffc500720c */ /* 0x000fe40003f45070 */
[----:B------:R-:W-:-:S02]  /*d250*/  LOP3.LUT R252, R3, 0x52, RZ, 0xfc, !PT ;  /* 0x0000005203fc7812 */ /* 0x000fc400078efcff */
[----:B------:R-:W-:Y:S02]  /*d260*/  SEL R196, R196, RZ, P3 ;  /* 0x000000ffc4c47207 */ /* 0x000fe40001800000 */
[----:B------:R-:W-:Y:S02]  /*d270*/  SEL R200, RZ, 0x4, P6 ;  /* 0x00000004ffc87807 */ /* 0x000fe40003000000 */
[----:B------:R-:W-:Y:S02]  /*d280*/  ISETP.GE.AND P5, PT, R252, UR8, PT ;  /* 0x00000008fc007c0c */ /* 0x000fe4000bfa6270 */
[----:B------:R-:W-:Y:S02]  /*d290*/  ISETP.NE.U32.AND P6, PT, R196, RZ, PT ;  /* 0x000000ffc400720c */ /* 0x000fe40003fc5070 */
[----:B------:R-:W-:Y:S02]  /*d2a0*/  LOP3.LUT R252, R3, 0x56, RZ, 0xfc, !PT ;  /* 0x0000005603fc7812 */ /* 0x000fe400078efcff */
[----:B------:R-:W-:-:S02]  /*d2b0*/  SEL R196, RZ, 0x4, P0 ;  /* 0x00000004ffc47807 */ /* 0x000fc40000000000 */
[----:B------:R-:W-:Y:S02]  /*d2c0*/  SEL R197, R200, RZ, P3 ;  /* 0x000000ffc8c57207 */ /* 0x000fe40001800000 */
[----:B------:R-:W-:Y:S02]  /*d2d0*/  SEL R196, R196, RZ, P3 ;  /* 0x000000ffc4c47207 */ /* 0x000fe40001800000 */
[----:B------:R-:W-:Y:S01]  /*d2e0*/  ISETP.NE.U32.AND P0, PT, R197, RZ, PT ;  /* 0x000000ffc500720c */ /* 0x000fe20003f05070 */
[----:B------:R-:W-:Y:S01]  /*d2f0*/  STL.64 [R1+0x6b8], R220 ;  /* 0x0006b8dc01007387 */ /* 0x000fe20000100a00 */
[----:B------:R-:W-:Y:S01]  /*d300*/  SEL R197, RZ, 0x4, P5 ;  /* 0x00000004ffc57807 */ /* 0x000fe20002800000 */
[----:B------:R-:W-:Y:S01]  /*d310*/  IMAD.WIDE R250, R5, 0x4, R250 ;  /* 0x0000000405fa7825 */ /* 0x000fe200078e02fa */
[----:B------:R-:W-:Y:S01]  /*d320*/  ISETP.NE.U32.AND P5, PT, R196, RZ, PT ;  /* 0x000000ffc400720c */ /* 0x000fe20003fa5070 */
[----:B------:R-:W-:Y:S01]  /*d330*/  STL.64 [R1+0x6c0], R216 ;  /* 0x0006c0d801007387 */ /* 0x000fe20000100a00 */
[----:B------:R-:W-:-:S03]  /*d340*/  SEL R196, R197, RZ, P3 ;  /* 0x000000ffc5c47207 */ /* 0x000fc60001800000 */
[----:B------:R-:W-:Y:S04]  /*d350*/  STL.64 [R1+0x6c8], R212 ;  /* 0x0006c8d401007387 */ /* 0x000fe80000100a00 */
[----:B------:R-:W-:Y:S01]  /*d360*/  STL.64 [R1+0x6d0], R208 ;  /* 0x0006d0d001007387 */ /* 0x000fe20000100a00 */
[----:B------:R-:W-:-:S04]  /*d370*/  IMAD.WIDE R198, R5, 0x4, R198 ;  /* 0x0000000405c67825 */ /* 0x000fc800078e02c6 */
        /* <DEDUP_REMOVED lines=8> */
[----:B--2---:R-:W-:-:S05]  /*d400*/  IMAD.WIDE R204, R5, 0x4, R204 ;  /* 0x0000000405cc7825 */ /* 0x004fca00078e02cc */
[----:B------:R2:W-:Y:S01]  /*d410*/  LDGSTS.E [R232+0x4be00], [R204.64], P1 ;  /* 0x4be00000cce87fae */ /* 0x0005e2000892184c */
[----:B------:R-:W-:Y:S01]  /*d420*/  ISETP.GE.AND P1, PT, R252, UR8, PT ;  /* 0x00000008fc007c0c */ /* 0x000fe2000bf26270 */
[----:B---3--:R-:W-:Y:S01]  /*d430*/  IMAD.WIDE R200, R5, 0x4, R248 ;  /* 0x0000000405c87825 */ /* 0x008fe200078e02f8 */
[C---:B------:R-:W-:Y:S01]  /*d440*/  LOP3.LUT R252, R3.reuse, 0x5a, RZ, 0xfc, !PT ;  /* 0x0000005a03fc7812 */ /* 0x040fe200078efcff */
[----:B------:R-:W-:Y:S04]  /*d450*/  STL.64 [R1+0x6d8], R204 ;  /* 0x0006d8cc01007387 */ /* 0x000fe80000100a00 */
[----:B------:R3:W-:Y:S01]  /*d460*/  LDGSTS.E [R232+0x4c200], [R200.64], P2 ;  /* 0x4c200000c8e87fae */ /* 0x0007e2000912184c */
[----:B------:R-:W-:Y:S02]  /*d470*/  ISETP.GE.AND P2, PT, R252, UR8, PT ;  /* 0x00000008fc007c0c */ /* 0x000fe4000bf46270 */
[C---:B------:R-:W-:Y:S01]  /*d480*/  LOP3.LUT R252, R3.reuse, 0x5e, RZ, 0xfc, !PT ;  /* 0x0000005e03fc7812 */ /* 0x040fe200078efcff */
[----:B------:R3:W-:Y:S01]  /*d490*/  STL.64 [R1+0x6e0], R200 ;  /* 0x0006e0c801007387 */ /* 0x0007e20000100a00 */
[----:B------:R-:W-:-:S03]  /*d4a0*/  LOP3.LUT R249, R3, 0x62, RZ, 0xfc, !PT ;  /* 0x0000006203f97812 */ /* 0x000fc600078efcff */
[----:B------:R1:W-:Y:S01]  /*d4b0*/  LDGSTS.E [R232+0x4c600], [R250.64], P6 ;  /* 0x4c600000fae87fae */ /* 0x0003e2000b12184c */
[----:B------:R-:W-:Y:S01]  /*d4c0*/  ISETP.NE.U32.AND P6, PT, R196, RZ, PT ;  /* 0x000000ffc400720c */ /* 0x000fe20003fc5070 */
[----:B------:R-:W-:-:S05]  /*d4d0*/  IMAD.WIDE R196, R5, 0x4, R194 ;  /* 0x0000000405c47825 */ /* 0x000fca00078e02c2 */
[----:B------:R1:W-:Y:S01]  /*d4e0*/  LDGSTS.E [R232+0x4ca00], [R196.64], P0 ;  /* 0x4ca00000c4e87fae */ /* 0x0003e2000812184c */
[----:B---3--:R-:W-:Y:S02]  /*d4f0*/  SEL R201, RZ, 0x4, P1 ;  /* 0x00000004ffc97807 */ /* 0x008fe40000800000 */
[----:B------:R-:W-:Y:S01]  /*d500*/  ISETP.GE.AND P1, PT, R252, UR8, PT ;  /* 0x00000008fc007c0c */ /* 0x000fe2000bf26270 */
[----:B------:R2:W-:Y:S01]  /*d510*/  LDGSTS.E [R232+0x4ce00], [R198.64], P5 ;  /* 0x4ce00000c6e87fae */ /* 0x0005e2000a92184c */
[----:B------:R-:W-:Y:S02]  /*d520*/  SEL R252, RZ, 0x4, P2 ;  /* 0x00000004fffc7807 */ /* 0x000fe40001000000 */
[----:B------:R-:W-:Y:S01]  /*d530*/  SEL R195, R201, RZ, P3 ;  /* 0x000000ffc9c37207 */ /* 0x000fe20001800000 */
[----:B------:R2:W-:Y:S01]  /*d540*/  LDGSTS.E [R232+0x4d200], [R202.64], P6 ;  /* 0x4d200000cae87fae */ /* 0x0005e2000b12184c */
[----:B------:R-:W-:Y:S02]  /*d550*/  SEL R194, R252, RZ, P3 ;  /* 0x000000fffcc27207 */ /* 0x000fe40001800000 */
[----:B------:R-:W-:-:S02]  /*d560*/  ISETP.GE.AND P2, PT, R249, UR8, PT ;  /* 0x00000008f9007c0c */ /* 0x000fc4000bf46270 */
[----:B------:R-:W-:Y:S02]  /*d570*/  SEL R200, RZ, 0x4, P1 ;  /* 0x00000004ffc87807 */ /* 0x000fe40000800000 */
[----:B------:R-:W-:Y:S02]  /*d580*/  ISETP.NE.U32.AND P0, PT, R195, RZ, PT ;  /* 0x000000ffc300720c */ /* 0x000fe40003f05070 */
[----:B------:R-:W-:Y:S02]  /*d590*/  LOP3.LUT R249, R3, 0x66, RZ, 0xfc, !PT ;  /* 0x0000006603f97812 */ /* 0x000fe400078efcff */
[----:B------:R-:W-:Y:S02]  /*d5a0*/  ISETP.NE.U32.AND P1, PT, R194, RZ, PT ;  /* 0x000000ffc200720c */ /* 0x000fe40003f25070 */
[----:B------:R-:W-:Y:S02]  /*d5b0*/  SEL R194, RZ, 0x4, P2 ;  /* 0x00000004ffc27807 */ /* 0x000fe40001000000 */
[----:B------:R-:W-:-:S02]  /*d5c0*/  SEL R195, R200, RZ, P3 ;  /* 0x000000ffc8c37207 */ /* 0x000fc40001800000 */
[----:B------:R-:W-:Y:S02]  /*d5d0*/  ISETP.GE.AND P5, PT, R249, UR8, PT ;  /* 0x00000008f9007c0c */ /* 0x000fe4000bfa6270 */
[----:B------:R-:W-:Y:S01]  /*d5e0*/  LOP3.LUT R249, R3, 0x6a, RZ, 0xfc, !PT ;  /* 0x0000006a03f97812 */ /* 0x000fe200078efcff */
[----:B------:R2:W-:Y:S01]  /*d5f0*/  LDGSTS.E [R232+0x4d600], [R206.64], P0 ;  /* 0x4d600000cee87fae */ /* 0x0005e2000812184c */
[----:B------:R-:W-:Y:S02]  /*d600*/  ISETP.NE.U32.AND P2, PT, R195, RZ, PT ;  /* 0x000000ffc300720c */ /* 0x000fe40003f45070 */
[----:B------:R-:W-:Y:S01]  /*d610*/  SEL R194, R194, RZ, P3 ;  /* 0x000000ffc2c27207 */ /* 0x000fe20001800000 */
[----:B------:R2:W-:Y:S01]  /*d620*/  LDGSTS.E [R232+0x4da00], [R210.64], P1 ;  /* 0x4da00000d2e87fae */ /* 0x0005e2000892184c */
[----:B------:R-:W-:Y:S02]  /*d630*/  SEL R195, RZ, 0x4, P5 ;  /* 0x00000004ffc37807 */ /* 0x000fe40002800000 */
[----:B------:R-:W-:-:S02]  /*d640*/  ISETP.GE.AND P5, PT, R249, UR8, PT ;  /* 0x00000008f9007c0c */ /* 0x000fc4000bfa6270 */
[----:B------:R-:W-:Y:S02]  /*d650*/  LOP3.LUT R249, R3, 0x6e, RZ, 0xfc, !PT ;  /* 0x0000006e03f97812 */ /* 0x000fe400078efcff */
[----:B------:R-:W-:Y:S02]  /*d660*/  ISETP.NE.U32.AND P6, PT, R194, RZ, PT ;  /* 0x000000ffc200720c */ /* 0x000fe40003fc5070 */
[----:B------:R-:W-:Y:S01]  /*d670*/  SEL R194, R195, RZ, P3 ;  /* 0x000000ffc3c27207 */ /* 0x000fe20001800000 */
[----:B------:R2:W-:Y:S01]  /*d680*/  LDGSTS.E [R232+0x4de00], [R214.64], P2 ;  /* 0x4de00000d6e87fae */ /* 0x0005e2000912184c */
[----:B------:R-:W-:Y:S02]  /*d690*/  ISETP.GE.AND P0, PT, R249, UR8, PT ;  /* 0x00000008f9007c0c */ /* 0x000fe4000bf06270 */
[----:B------:R-:W-:Y:S02]  /*d6a0*/  LOP3.LUT R249, R3, 0x76, RZ, 0xfc, !PT ;  /* 0x0000007603f97812 */ /* 0x000fe400078efcff */
[----:B------:R-:W-:-:S02]  /*d6b0*/  ISETP.NE.U32.AND P1, PT, R194, RZ, PT ;  /* 0x000000ffc200720c */ /* 0x000fc40003f25070 */
[----:B------:R-:W-:Y:S02]  /*d6c0*/  SEL R194, RZ, 0x4, P0 ;  /* 0x00000004ffc27807 */ /* 0x000fe40000000000 */
[----:B------:R-:W-:Y:S01]  /*d6d0*/  ISETP.GE.AND P0, PT, R249, UR8, PT ;  /* 0x00000008f9007c0c */ /* 0x000fe2000bf06270 */
[----:B------:R2:W-:Y:S01]  /*d6e0*/  LDGSTS.E [R232+0x4e200], [R218.64], P6 ;  /* 0x4e200000dae87fae */ /* 0x0005e2000b12184c */
[----:B------:R-:W-:-:S04]  /*d6f0*/  LOP3.LUT R249, R3, 0x7e, RZ, 0xfc, !PT ;  /* 0x0000007e03f97812 */ /* 0x000fc800078efcff */
[----:B------:R-:W-:Y:S02]  /*d700*/  ISETP.GE.AND P6, PT, R249, UR8, PT ;  /* 0x00000008f9007c0c */ /* 0x000fe4000bfc6270 */
[----:B------:R-:W1:Y:S01]  /*d710*/  S2R R249, SR_TID.X ;  /* 0x0000000000f97919 */ /* 0x000e620000002100 */
[----:B------:R-:W-:Y:S02]  /*d720*/  SEL R195, RZ, 0x4, P5 ;  /* 0x00000004ffc37807 */ /* 0x000fe40002800000 */
[----:B------:R-:W-:Y:S01]  /*d730*/  LOP3.LUT R248, R3, 0x72, RZ, 0xfc, !PT ;  /* 0x0000007203f87812 */ /* 0x000fe200078efcff */
[----:B------:R2:W-:Y:S01]  /*d740*/  LDGSTS.E [R232+0x4e600], [R222.64], P1 ;  /* 0x4e600000dee87fae */ /* 0x0005e2000892184c */
[----:B------:R-:W-:Y:S02]  /*d750*/  SEL R195, R195, RZ, P3 ;  /* 0x000000ffc3c37207 */ /* 0x000fe40001800000 */
[----:B------:R-:W-:Y:S02]  /*d760*/  ISETP.GE.AND P5, PT, R248, UR8, PT ;  /* 0x00000008f8007c0c */ /* 0x000fe4000bfa6270 */
[----:B------:R-:W-:-:S02]  /*d770*/  SEL R194, R194, RZ, P3 ;  /* 0x000000ffc2c27207 */ /* 0x000fc40001800000 */
[----:B------:R-:W-:Y:S02]  /*d780*/  ISETP.NE.U32.AND P2, PT, R195, RZ, PT ;  /* 0x000000ffc300720c */ /* 0x000fe40003f45070 */
[----:B------:R-:W-:Y:S02]  /*d790*/  SEL R195, RZ, 0x4, P5 ;  /* 0x00000004ffc37807 */ /* 0x000fe40002800000 */
[----:B------:R-:W-:Y:S02]  /*d7a0*/  ISETP.NE.U32.AND P5, PT, R194, RZ, PT ;  /* 0x000000ffc200720c */ /* 0x000fe40003fa5070 */
[----:B------:R-:W-:Y:S02]  /*d7b0*/  LOP3.LUT R248, R3, 0x7a, RZ, 0xfc, !PT ;  /* 0x0000007a03f87812 */ /* 0x000fe400078efcff */
[----:B------:R-:W-:Y:S02]  /*d7c0*/  SEL R194, RZ, 0x4, P0 ;  /* 0x00000004ffc27807 */ /* 0x000fe40000000000 */
[----:B-1----:R-:W-:-:S03]  /*d7d0*/  SHF.R.U32.HI R249, RZ, 0x6, R249 ;  /* 0x00000006fff97819 */ /* 0x002fc600000116f9 */
[----:B------:R2:W-:Y:S01]  /*d7e0*/  LDGSTS.E [R232+0x4ea00], [R226.64], P2 ;  /* 0x4ea00000e2e87fae */ /* 0x0005e2000912184c */
[----:B------:R-:W-:Y:S02]  /*d7f0*/  ISETP.GE.AND P0, PT, R248, UR8, PT ;  /* 0x00000008f8007c0c */ /* 0x000fe4000bf06270 */
[----:B------:R-:W-:Y:S01]  /*d800*/  SGXT.U32 R249, R249, 0x1 ;  /* 0x00000001f9f9781a */ /* 0x000fe20000000000 */
[----:B------:R-:W-:Y:S01]  /*d810*/  UIADD3 UR8, UR4, -0x100, URZ ;  /* 0xffffff0004087890 */ /* 0x000fe2000fffe03f */
[----:B------:R2:W-:Y:S02]  /*d820*/  LDGSTS.E [R232+0x4ee00], [R230.64], P5 ;  /* 0x4ee00000e6e87fae */ /* 0x0005e4000a92184c */
[----:B------:R-:W-:-:S04]  /*d830*/  LOP3.LUT R249, R249, 0x4, RZ, 0xfc, !PT ;  /* 0x00000004f9f97812 */ /* 0x000fc800078efcff */
[----:B------:R-:W-:Y:S02]  /*d840*/  ISETP.GE.AND P5, PT, R249, UR8, PT ;  /* 0x00000008f9007c0c */ /* 0x000fe4000bfa6270 */
[----:B------:R-:W1:Y:S04]  /*d850*/  S2R R249, SR_TID.X ;  /* 0x0000000000f97919 */ /* 0x000e680000002100 */
[----:B------:R-:W-:Y:S04]  /*d860*/  STL.64 [R1+0x6e8], R250 ;  /* 0x0006e8fa01007387 */ /* 0x000fe80000100a00 */
[----:B------:R1:W-:Y:S04]  /*d870*/  STL.64 [R1+0x6f0], R196 ;  /* 0x0006f0c401007387 */ /* 0x0003e80000100a00 */
[----:B------:R-:W-:Y:S04]  /*d880*/  STL.64 [R1+0x6f8], R198 ;  /* 0x0006f8c601007387 */ /* 0x000fe80000100a00 */
[----:B------:R-:W-:Y:S04]  /*d890*/  STL.64 [R1+0x700], R202 ;  /* 0x000700ca01007387 */ /* 0x000fe80000100a00 */
[----:B------:R-:W-:Y:S04]  /*d8a0*/  STL.64 [R1+0x708], R206 ;  /* 0x000708ce01007387 */ /* 0x000fe80000100a00 */
[----:B------:R-:W-:Y:S04]  /*d8b0*/  STL.64 [R1+0x710], R210 ;  /* 0x000710d201007387 */ /* 0x000fe80000100a00 */
[----:B------:R-:W-:Y:S04]  /*d8c0*/  STL.64 [R1+0x718], R214 ;  /* 0x000718d601007387 */ /* 0x000fe80000100a00 */
[----:B------:R-:W-:Y:S04]  /*d8d0*/  STL.64 [R1+0x720], R218 ;  /* 0x000720da01007387 */ /* 0x000fe80000100a00 */
[----:B------:R-:W-:Y:S04]  /*d8e0*/  STL.64 [R1+0x728], R222 ;  /* 0x000728de01007387 */ /* 0x000fe80000100a00 */
[----:B------:R-:W-:Y:S04]  /*d8f0*/  STL.64 [R1+0x730], R226 ;  /* 0x000730e201007387 */ /* 0x000fe80000100a00 */
[----:B------:R1:W-:Y:S04]  /*d900*/  STL.64 [R1+0x738], R2 ;  /* 0x0007380201007387 */ /* 0x0003e80000100a00 */
[----:B------:R-:W-:Y:S04]  /*d910*/  STL.64 [R1+0x740], R230 ;  /* 0x000740e601007387 */ /* 0x000fe80000100a00 */
[----:B------:R-:W3:Y:S04]  /*d920*/  LDL.LU.64 R236, [R1+0x220] ;  /* 0x0002200001ec7983 */ /* 0x000ee80000300a00 */
[----:B-1----:R-:W3:Y:S01]  /*d930*/  LDL.LU.64 R196, [R1+0x218] ;  /* 0x0002180001c47983 */ /* 0x002ee20000300a00 */
[----:B------:R-:W-:-:S03]  /*d940*/  SEL R195, R195, RZ, P3 ;  /* 0x000000ffc3c37207 */ /* 0x000fc60001800000 */
[----:B------:R-:W3:Y:S01]  /*d950*/  LDL.LU.64 R250, [R1+0x210] ;  /* 0x0002100001fa7983 */ /* 0x000ee20000300a00 */
[----:B------:R-:W-:-:S03]  /*d960*/  SHF.R.U32.HI R249, RZ, 0x6, R249 ;  /* 0x00000006fff97819 */ /* 0x000fc600000116f9 */
[----:B------:R-:W3:Y:S01]  /*d970*/  LDL.LU.64 R240, [R1+0x208] ;  /* 0x0002080001f07983 */ /* 0x000ee20000300a00 */
[----:B------:R-:W-:Y:S01]  /*d980*/  SEL R252, RZ, 0x4, P0 ;  /* 0x00000004fffc7807 */ /* 0x000fe20000000000 */
[----:B------:R-:W-:Y:S01]  /*d990*/  IMAD.MOV.U32 R248, RZ, RZ, 0x7f ;  /* 0x0000007ffff87424 */ /* 0x000fe200078e00ff */
[----:B------:R-:W-:Y:S01]  /*d9a0*/  SEL R194, R194, RZ, P3 ;  /* 0x000000ffc2c27207 */ /* 0x000fe20001800000 */
[----:B------:R-:W3:Y:S01]  /*d9b0*/  LDL.LU.64 R200, [R1+0x200] ;  /* 0x0002000001c87983 */ /* 0x000ee20000300a00 */
[----:B------:R-:W-:Y:S02]  /*d9c0*/  ISETP.NE.U32.AND P0, PT, R195, RZ, PT ;  /* 0x000000ffc300720c */ /* 0x000fe40003f05070 */
[----:B------:R-:W-:Y:S01]  /*d9d0*/  SEL R195, RZ, 0x4, P6 ;  /* 0x00000004ffc37807 */ /* 0x000fe20003000000 */
[----:B--2---:R-:W2:Y:S01]  /*d9e0*/  LDL.LU.64 R204, [R1+0x1f8] ;  /* 0x0001f80001cc7983 */ /* 0x004ea20000300a00 */
[----:B------:R-:W-:Y:S02]  /*d9f0*/  SGXT.U32 R249, R249, 0x1 ;  /* 0x00000001f9f9781a */ /* 0x000fe40000000000 */
[----:B------:R-:W-:Y:S01]  /*da00*/  ISETP.NE.U32.AND P6, PT, R194, RZ, PT ;  /* 0x000000ffc200720c */ /* 0x000fe20003fc5070 */
[----:B------:R-:W2:Y:S01]  /*da10*/  LDL.LU.64 R208, [R1+0x1f0] ;  /* 0x0001f00001d07983 */ /* 0x000ea20000300a00 */
[----:B------:R-:W-:-:S02]  /*da20*/  SEL R252, R252, RZ, P3 ;  /* 0x000000fffcfc7207 */ /* 0x000fc40001800000 */
[----:B------:R-:W-:Y:S01]  /*da30*/  SEL R194, R195, RZ, P3 ;  /* 0x000000ffc3c27207 */ /* 0x000fe20001800000 */
[----:B------:R-:W2:Y:S01]  /*da40*/  LDL.LU.64 R220, [R1+0x1e8] ;  /* 0x0001e80001dc7983 */ /* 0x000ea20000300a00 */
[----:B------:R-:W-:Y:S02]  /*da50*/  ISETP.GE.AND P3, PT, R3, UR8, PT ;  /* 0x0000000803007c0c */ /* 0x000fe4000bf66270 */
[----:B------:R-:W-:Y:S01]  /*da60*/  IADD3 R248, R248, c[0x0][0x180], RZ ;  /* 0x00006000f8f87a10 */ /* 0x000fe20007ffe0ff */
[----:B------:R-:W2:Y:S01]  /*da70*/  LDL.LU.64 R244, [R1+0x1e0] ;  /* 0x0001e00001f47983 */ /* 0x000ea20000300a00 */
[----:B------:R-:W-:Y:S02]  /*da80*/  LOP3.LUT R249, R249, 0x8, RZ, 0xfc, !PT ;  /* 0x00000008f9f97812 */ /* 0x000fe400078efcff */
[----:B------:R-:W-:Y:S02]  /*da90*/  ISETP.NE.U32.AND P1, PT, R252, RZ, PT ;  /* 0x000000fffc00720c */ /* 0x000fe40003f25070 */
[----:B------:R-:W-:-:S02]  /*daa0*/  ISETP.NE.U32.AND P2, PT, R194, RZ, PT ;  /* 0x000000ffc200720c */ /* 0x000fc40003f45070 */
[----:B------:R-:W-:Y:S02]  /*dab0*/  SEL R194, RZ, 0x4, P3 ;  /* 0x00000004ffc27807 */ /* 0x000fe40001800000 */
[----:B------:R-:W-:Y:S02]  /*dac0*/  SEL R252, RZ, 0x4, P5 ;  /* 0x00000004fffc7807 */ /* 0x000fe40002800000 */
[----:B------:R-:W-:Y:S02]  /*dad0*/  ISETP.GT.AND P3, PT, R248, 0x17f, PT ;  /* 0x0000017ff800780c */ /* 0x000fe40003f64270 */
[----:B------:R-:W-:Y:S02]  /*dae0*/  ISETP.GE.AND P5, PT, R249, UR8, PT ;  /* 0x00000008f9007c0c */ /* 0x000fe4000bfa6270 */
[----:B------:R-:W2:Y:S04]  /*daf0*/  LDL.LU.64 R248, [R1+0x1d8] ;  /* 0x0001d80001f87983 */ /* 0x000ea80000300a00 */
[----:B------:R-:W1:Y:S01]  /*db00*/  S2R R233, SR_TID.X ;  /* 0x0000000000e97919 */ /* 0x000e620000002100 */
[----:B------:R-:W-:Y:S01]  /*db10*/  IMAD.WIDE R234, R5, 0x4, R234 ;  /* 0x0000000405ea7825 */ /* 0x000fe200078e02ea */
[----:B------:R-:W-:-:S03]  /*db20*/  SEL R195, R194, RZ, P3 ;  /* 0x000000ffc2c37207 */ /* 0x000fc60001800000 */
[----:B------:R-:W-:Y:S01]  /*db30*/  IMAD.WIDE R238, R5, 0x4, R238 ;  /* 0x0000000405ee7825 */ /* 0x000fe200078e02ee */
[----:B------:R-:W-:Y:S01]  /*db40*/  SEL R194, R252, RZ, P3 ;  /* 0x000000fffcc27207 */ /* 0x000fe20001800000 */
[----:B------:R1:W-:Y:S04]  /*db50*/  LDGSTS.E [R232+0x4f200], [R234.64], P0 ;  /* 0x4f200000eae87fae */ /* 0x0003e8000812184c */
[----:B------:R1:W-:Y:S01]  /*db60*/  LDGSTS.E [R232+0x4f600], [R238.64], P6 ;  /* 0x4f600000eee87fae */ /* 0x0003e2000b12184c */
[----:B------:R-:W-:Y:S02]  /*db70*/  ISETP.NE.U32.AND P6, PT, R194, RZ, PT ;  /* 0x000000ffc200720c */ /* 0x000fe40003fc5070 */
[----:B-1----:R-:W-:-:S04]  /*db80*/  SHF.R.U32.HI R233, RZ, 0x6, R233 ;  /* 0x00000006ffe97819 */ /* 0x002fc800000116e9 */
[----:B------:R-:W-:-:S04]  /*db90*/  SGXT.U32 R233, R233, 0x1 ;  /* 0x00000001e9e9781a */ /* 0x000fc80000000000 */
[----:B------:R-:W-:Y:S02]  /*dba0*/  LOP3.LUT R233, R233, 0xc, RZ, 0xfc, !PT ;  /* 0x0000000ce9e97812 */ /* 0x000fe400078efcff */
[----:B------:R-:W-:Y:S02]  /*dbb0*/  SEL R194, RZ, 0x4, P5 ;  /* 0x00000004ffc27807 */ /* 0x000fe40002800000 */
[----:B------:R-:W-:Y:S02]  /*dbc0*/  ISETP.GE.AND P5, PT, R233, UR8, PT ;  /* 0x00000008e9007c0c */ /* 0x000fe4000bfa6270 */
[----:B------:R-:W4:Y:S04]  /*dbd0*/  S2R R233, SR_TID.X ;  /* 0x0000000000e97919 */ /* 0x000f280000002100 */
[----:B------:R-:W-:Y:S04]  /*dbe0*/  STL.64 [R1+0x748], R234 ;  /* 0x000748ea01007387 */ /* 0x000fe80000100a00 */
[----:B------:R-:W-:Y:S04]  /*dbf0*/  STL.64 [R1+0x750], R238 ;  /* 0x000750ee01007387 */ /* 0x000fe80000100a00 */
[----:B------:R-:W2:Y:S01]  /*dc00*/  LDL.LU.64 R228, [R1+0x1d0] ;  /* 0x0001d00001e47983 */ /* 0x000ea20000300a00 */
[----:B------:R-:W-:Y:S01]  /*dc10*/  IMAD.WIDE R2, R5, 0x4, R246 ;  /* 0x0000000405027825 */ /* 0x000fe200078e02f6 */
[----:B------:R-:W-:-:S03]  /*dc20*/  USHF.L.U32 UR6, UR7, 0x7, URZ ;  /* 0x0000000707067899 */ /* 0x000fc6000800063f */
[----:B------:R-:W-:Y:S01]  /*dc30*/  IMAD.WIDE R242, R5, 0x4, R242 ;  /* 0x0000000405f27825 */ /* 0x000fe200078e02f2 */
[----:B------:R-:W-:Y:S01]  /*dc40*/  STL.64 [R1+0x4f8], R2 ;  /* 0x0004f80201007387 */ /* 0x000fe20000100a00 */
[----:B----4-:R-:W-:-:S03]  /*dc50*/  SHF.R.U32.HI R225, RZ, 0x6, R233 ;  /* 0x00000006ffe17819 */ /* 0x010fc600000116e9 */
[----:B------:R1:W-:Y:S01]  /*dc60*/  LDGSTS.E [R232+0x4fa00], [R242.64], P1 ;  /* 0x4fa00000f2e87fae */ /* 0x0003e2000892184c */
[----:B------:R-:W-:Y:S02]  /*dc70*/  SHF.R.U32.HI R233, RZ, 0x6, R233 ;  /* 0x00000006ffe97819 */ /* 0x000fe400000116e9 */
[----:B------:R-:W-:Y:S01]  /*dc80*/  SGXT.U32 R225, R225, 0x1 ;  /* 0x00000001e1e1781a */ /* 0x000fe20000000000 */
[----:B------:R1:W-:Y:S01]  /*dc90*/  STL.64 [R1+0x758], R242 ;  /* 0x000758f201007387 */ /* 0x0003e20000100a00 */
[----:B------:R-:W-:-:S03]  /*dca0*/  SGXT.U32 R233, R233, 0x1 ;  /* 0x00000001e9e9781a */ /* 0x000fc60000000000 */
[----:B------:R-:W4:Y:S01]  /*dcb0*/  LDL.LU.64 R212, [R1+0x1c8] ;  /* 0x0001c80001d47983 */ /* 0x000f220000300a00 */
[----:B------:R-:W-:Y:S01]  /*dcc0*/  ISETP.NE.U32.AND P0, PT, R195, RZ, PT ;  /* 0x000000ffc300720c */ /* 0x000fe20003f05070 */
[----:B------:R-:W-:Y:S01]  /*dcd0*/  IMAD.U32 R195, RZ, RZ, UR6 ;  /* 0x00000006ffc37e24 */ /* 0x000fe2000f8e00ff */
[----:B------:R-:W-:Y:S01]  /*dce0*/  SEL R194, R194, RZ, P3 ;  /* 0x000000ffc2c27207 */ /* 0x000fe20001800000 */
[----:B------:R1:W-:Y:S01]  /*dcf0*/  LDGSTS.E [R232+0x4fe00], [R2.64], P2 ;  /* 0x4fe0000002e87fae */ /* 0x0003e2000912184c */
[----:B------:R-:W-:Y:S02]  /*dd00*/  LOP3.LUT R225, R225, 0x10, RZ, 0xfc, !PT ;  /* 0x00000010e1e17812 */ /* 0x000fe400078efcff */
[----:B------:R-:W-:Y:S01]  /*dd10*/  LOP3.LUT R233, R233, 0x18, RZ, 0xfc, !PT ;  /* 0x00000018e9e97812 */ /* 0x000fe200078efcff */
[----:B------:R-:W4:Y:S01]  /*dd20*/  LDL.LU.64 R216, [R1+0x1c0] ;  /* 0x0001c00001d87983 */ /* 0x000f220000300a00 */
[----:B------:R-:W-:Y:S02]  /*dd30*/  ISETP.NE.U32.AND P2, PT, R194, RZ, PT ;  /* 0x000000ffc200720c */ /* 0x000fe40003f45070 */
[----:B------:R-:W-:Y:S01]  /*dd40*/  ISETP.GE.AND P1, PT, R225, UR8, PT ;  /* 0x00000008e1007c0c */ /* 0x000fe2000bf26270 */
[----:B-1----:R-:W-:Y:S01]  /*dd50*/  IMAD.WIDE R242, R195, 0x4, R154 ;  /* 0x00000004c3f27825 */ /* 0x002fe200078e029a */
[----:B------:R-:W-:Y:S01]  /*dd60*/  SEL R194, RZ, 0x4, P5 ;  /* 0x00000004ffc27807 */ /* 0x000fe20002800000 */
[----:B------:R-:W4:Y:S01]  /*dd70*/  LDL.LU.64 R224, [R1+0x1b8] ;  /* 0x0001b80001e07983 */ /* 0x000f220000300a00 */
[----:B------:R-:W-:-:S03]  /*dd80*/  ISETP.GE.AND P5, PT, R233, UR8, PT ;  /* 0x00000008e9007c0c */ /* 0x000fc6000bfa6270 */
[----:B------:R-:W4:Y:S01]  /*dd90*/  LDL.LU.64 R232, [R1+0x1b0] ;  /* 0x0001b00001e87983 */ /* 0x000f220000300a00 */
[----:B------:R-:W-:-:S03]  /*dda0*/  IMAD.WIDE R214, R195, 0x4, R156 ;  /* 0x00000004c3d67825 */ /* 0x000fc600078e029c */
[----:B------:R-:W1:Y:S01]  /*ddb0*/  S2R R4, SR_TID.X ;  /* 0x0000000000047919 */ /* 0x000e620000002100 */
[----:B------:R-:W-:-:S03]  /*ddc0*/  IMAD.WIDE R238, R195, 0x4, R170 ;  /* 0x00000004c3ee7825 */ /* 0x000fc600078e02aa */
[----:B------:R-:W0:Y:S01]  /*ddd0*/  LDGDEPBAR ;  /* 0x00000000000079af */ /* 0x000e220000000000 */
[----:B---3--:R-:W-:-:S03]  /*dde0*/  IMAD.WIDE R2, R195, 0x4, R236 ;  /* 0x00000004c3027825 */ /* 0x008fc600078e02ec */
[----:B------:R-:W3:Y:S01]  /*ddf0*/  LDL.LU.64 R236, [R1+0x1a8] ;  /* 0x0001a80001ec7983 */ /* 0x000ee20000300a00 */
[----:B------:R-:W-:-:S03]  /*de00*/  IMAD.WIDE R198, R195, 0x4, R196 ;  /* 0x00000004c3c67825 */ /* 0x000fc600078e02c4 */
[----:B------:R1:W-:Y:S01]  /*de10*/  STL.64 [R1+0x4f0], R2 ;  /* 0x0004f00201007387 */ /* 0x0003e20000100a00 */
[----:B------:R-:W-:-:S03]  /*de20*/  IMAD.WIDE R196, R195, 0x4, R250 ;  /* 0x00000004c3c47825 */ /* 0x000fc600078e02fa */
[----:B------:R-:W-:Y:S01]  /*de30*/  STL.64 [R1+0x58], R198 ;  /* 0x000058c601007387 */ /* 0x000fe20000100a00 */
[----:B-1----:R-:W-:-:S03]  /*de40*/  IMAD.WIDE R2, R195, 0x4, R240 ;  /* 0x00000004c3027825 */ /* 0x002fc600078e02f0 */
[----:B------:R-:W3:Y:S04]  /*de50*/  LDL.LU.64 R240, [R1+0x1a0] ;  /* 0x0001a00001f07983 */ /* 0x000ee80000300a00 */
[----:B------:R1:W-:Y:S04]  /*de60*/  STL.64 [R1+0x4e8], R196 ;  /* 0x0004e8c401007387 */ /* 0x0003e80000100a00 */
[----:B------:R2:W-:Y:S01]  /*de70*/  STL.64 [R1+0x48], R2 ;  /* 0x0000480201007387 */ /* 0x0005e20000100a00 */
[----:B-1----:R-:W-:-:S04]  /*de80*/  IMAD.WIDE R196, R195, 0x4, R200 ;  /* 0x00000004c3c47825 */ /* 0x002fc800078e02c8 */
[C---:B--2---:R-:W-:Y:S01]  /*de90*/  IMAD.WIDE R2, R195.reuse, 0x4, R204 ;  /* 0x00000004c3027825 */ /* 0x044fe200078e02cc */
[----:B------:R1:W-:Y:S03]  /*dea0*/  STL.64 [R1+0x4e0], R196 ;  /* 0x0004e0c401007387 */ /* 0x0003e60000100a00 */
[C---:B-1----:R-:W-:Y:S02]  /*deb0*/  IMAD.WIDE R196, R195.reuse, 0x4, R244 ;  /* 0x00000004c3c47825 */ /* 0x042fe400078e02f4 */
[----:B------:R-:W2:Y:S04]  /*dec0*/  LDL.LU.64 R244, [R1+0x198] ;  /* 0x0001980001f47983 */ /* 0x000ea80000300a00 */
[----:B------:R-:W-:Y:S04]  /*ded0*/  STL.64 [R1+0x38], R2 ;  /* 0x0000380201007387 */ /* 0x000fe80000100a00 */
[----:B------:R-:W-:Y:S04]  /*dee0*/  STL.64 [R1+0x4d0], R196 ;  /* 0x0004d0c401007387 */ /* 0x000fe80000100a00 */
[----:B------:R1:W-:Y:S02]  /*def0*/  STL.64 [R1+0x760], R2 ;  /* 0x0007600201007387 */ /* 0x0003e40000100a00 */
[----:B-1----:R-:W-:-:S02]  /*df00*/  IMAD.WIDE R2, R195, 0x4, R248 ;  /* 0x00000004c3027825 */ /* 0x002fc400078e02f8 */
[----:B------:R-:W2:Y:S02]  /*df10*/  LDL.LU.64 R248, [R1+0x190] ;  /* 0x0001900001f87983 */ /* 0x000ea40000300a00 */
[----:B------:R-:W-:-:S05]  /*df20*/  IMAD.WIDE R198, R195, 0x4, R208 ;  /* 0x00000004c3c67825 */ /* 0x000fca00078e02d0 */
[----:B------:R-:W-:Y:S04]  /*df30*/  STL.64 [R1+0x4d8], R198 ;  /* 0x0004d8c601007387 */ /* 0x000fe80000100a00 */
[----:B------:R1:W-:Y:S01]  /*df40*/  STL.64 [R1+0x18], R2 ;  /* 0x0000180201007387 */ /* 0x0003e20000100a00 */
[----:B------:R-:W-:-:S03]  /*df50*/  IMAD.WIDE R220, R195, 0x4, R220 ;  /* 0x00000004c3dc7825 */ /* 0x000fc600078e02dc */
[----:B------:R-:W-:Y:S04]  /*df60*/  STL.64 [R1+0x768], R198 ;  /* 0x000768c601007387 */ /* 0x000fe80000100a00 */
[----:B------:R-:W2:Y:S01]  /*df70*/  LDL.LU.64 R210, [R1+0x188] ;  /* 0x0001880001d27983 */ /* 0x000ea20000300a00 */
[----:B-1----:R-:W-:-:S03]  /*df80*/  IMAD.WIDE R2, R195, 0x4, R228 ;  /* 0x00000004c3027825 */ /* 0x002fc600078e02e4 */
[----:B------:R-:W2:Y:S04]  /*df90*/  LDL.LU.64 R206, [R1+0x180] ;  /* 0x0001800001ce7983 */ /* 0x000ea80000300a00 */
[----:B------:R4:W-:Y:S04]  /*dfa0*/  STL.64 [R1+0x4c8], R2 ;  /* 0x0004c80201007387 */ /* 0x0009e80000100a00 */
[----:B------:R-:W2:Y:S04]  /*dfb0*/  LDL.LU.64 R202, [R1+0x178] ;  /* 0x0001780001ca7983 */ /* 0x000ea80000300a00 */
[----:B------:R-:W2:Y:S04]  /*dfc0*/  LDL.LU.64 R250, [R1+0x170] ;  /* 0x0001700001fa7983 */ /* 0x000ea80000300a00 */
[----:B------:R-:W2:Y:S01]  /*dfd0*/  LDL.LU.64 R228, [R1+0x168] ;  /* 0x0001680001e47983 */ /* 0x000ea20000300a00 */
[----:B----4-:R-:W-:-:S03]  /*dfe0*/  IMAD.WIDE R2, R195, 0x4, R212 ;  /* 0x00000004c3027825 */ /* 0x010fc600078e02d4 */
[----:B------:R-:W-:Y:S04]  /*dff0*/  STL.64 [R1+0x28], R220 ;  /* 0x000028dc01007387 */ /* 0x000fe80000100a00 */
[----:B------:R1:W-:Y:S04]  /*e000*/  STL.64 [R1+0x770], R220 ;  /* 0x000770dc01007387 */ /* 0x0003e80000100a00 */
[----:B------:R-:W4:Y:S04]  /*e010*/  LDL.LU.64 R200, [R1+0x160] ;  /* 0x0001600001c87983 */ /* 0x000f280000300a00 */
[----:B------:R3:W-:Y:S04]  /*e020*/  STL.64 [R1+0x8], R2 ;  /* 0x0000080201007387 */ /* 0x0007e80000100a00 */
[----:B------:R-:W4:Y:S01]  /*e030*/  LDL.LU.64 R204, [R1+0x158] ;  /* 0x0001580001cc7983 */ /* 0x000f220000300a00 */
[----:B-1----:R-:W-:-:S03]  /*e040*/  IMAD.WIDE R220, R195, 0x4, R216 ;  /* 0x00000004c3dc7825 */ /* 0x002fc600078e02d8 */
[----:B------:R-:W4:Y:S04]  /*e050*/  LDL.LU.64 R208, [R1+0x150] ;  /* 0x0001500001d07983 */ /* 0x000f280000300a00 */
[----:B------:R-:W-:Y:S01]  /*e060*/  STL.64 [R1+0x4c0], R220 ;  /* 0x0004c0dc01007387 */ /* 0x000fe20000100a00 */
[----:B------:R-:W-:-:S03]  /*e070*/  IMAD.WIDE R226, R195, 0x4, R224 ;  /* 0x00000004c3e27825 */ /* 0x000fc600078e02e0 */
[----:B------:R-:W-:Y:S01]  /*e080*/  STL.64 [R1+0x778], R220 ;  /* 0x000778dc01007387 */ /* 0x000fe20000100a00 */
[----:B------:R-:W-:-:S03]  /*e090*/  IMAD.WIDE R196, R195, 0x4, R232 ;  /* 0x00000004c3c47825 */ /* 0x000fc600078e02e8 */
[----:B------:R-:W4:Y:S04]  /*e0a0*/  LDL.LU.64 R212, [R1+0x148] ;  /* 0x0001480001d47983 */ /* 0x000f280000300a00 */
[----:B------:R-:W4:Y:S01]  /*e0b0*/  LDL.LU.64 R216, [R1+0x140] ;  /* 0x0001400001d87983 */ /* 0x000f220000300a00 */
[----:B---3--:R-:W-:-:S04]  /*e0c0*/  IMAD.WIDE R224, R195, 0x4, R236 ;  /* 0x00000004c3e07825 */ /* 0x008fc800078e02ec */
[----:B------:R-:W-:-:S05]  /*e0d0*/  IMAD.WIDE R2, R195, 0x4, R240 ;  /* 0x00000004c3027825 */ /* 0x000fca00078e02f0 */
[----:B------:R2:W-:Y:S04]  /*e0e0*/  STL.64 [R1+0x4a0], R2 ;  /* 0x0004a00201007387 */ /* 0x0005e80000100a00 */
[----:B------:R-:W3:Y:S04]  /*e0f0*/  LDL.LU.64 R232, [R1+0x138] ;  /* 0x0001380001e87983 */ /* 0x000ee80000300a00 */
[----:B------:R-:W3:Y:S04]  /*e100*/  LDL.LU.64 R236, [R1+0x130] ;  /* 0x0001300001ec7983 */ /* 0x000ee80000300a00 */
[----:B------:R-:W3:Y:S04]  /*e110*/  LDL.LU.64 R240, [R1+0x128] ;  /* 0x0001280001f07983 */ /* 0x000ee80000300a00 */
[----:B------:R-:W-:Y:S04]  /*e120*/  STL.64 [R1+0x4b8], R226 ;  /* 0x0004b8e201007387 */ /* 0x000fe80000100a00 */
[----:B------:R-:W-:Y:S01]  /*e130*/  STL.64 [R1+0x780], R226 ;  /* 0x000780e201007387 */ /* 0x000fe20000100a00 */
[----:B--2---:R-:W-:-:S03]  /*e140*/  IMAD.WIDE R2, R195, 0x4, R244 ;  /* 0x00000004c3027825 */ /* 0x004fc600078e02f4 */
[----:B------:R-:W2:Y:S04]  /*e150*/  LDL.LU.64 R244, [R1+0x120] ;  /* 0x0001200001f47983 */ /* 0x000ea80000300a00 */
[----:B------:R-:W-:Y:S04]  /*e160*/  STL.64 [R1+0x4b0], R196 ;  /* 0x0004b0c401007387 */ /* 0x000fe80000100a00 */
[----:B------:R1:W-:Y:S04]  /*e170*/  STL.64 [R1+0x498], R2 ;  /* 0x0004980201007387 */ /* 0x0003e80000100a00 */
[----:B------:R-:W-:Y:S01]  /*e180*/  STL.64 [R1+0x788], R196 ;  /* 0x000788c401007387 */ /* 0x000fe20000100a00 */
[----:B-1----:R-:W-:-:S03]  /*e190*/  IMAD.WIDE R2, R195, 0x4, R248 ;  /* 0x00000004c3027825 */ /* 0x002fc600078e02f8 */
[----:B------:R-:W2:Y:S04]  /*e1a0*/  LDL.LU.64 R248, [R1+0x118] ;  /* 0x0001180001f87983 */ /* 0x000ea80000300a00 */
[----:B------:R-:W-:Y:S04]  /*e1b0*/  STL.64 [R1+0x4a8], R224 ;  /* 0x0004a8e001007387 */ /* 0x000fe80000100a00 */
[----:B------:R1:W-:Y:S04]  /*e1c0*/  STL.64 [R1+0x490], R2 ;  /* 0x0004900201007387 */ /* 0x0003e80000100a00 */
[----:B------:R-:W-:Y:S01]  /*e1d0*/  STL.64 [R1+0x790], R224 ;  /* 0x000790e001007387 */ /* 0x000fe20000100a00 */
[----:B-1----:R-:W-:-:S04]  /*e1e0*/  IMAD.WIDE R2, R195, 0x4, R210 ;  /* 0x00000004c3027825 */ /* 0x002fc800078e02d2 */
[C---:B------:R-:W-:Y:S01]  /*e1f0*/  IMAD.WIDE R198, R195.reuse, 0x4, R206 ;  /* 0x00000004c3c67825 */ /* 0x040fe200078e02ce */
[----:B------:R4:W-:Y:S03]  /*e200*/  STL.64 [R1+0x488], R2 ;  /* 0x0004880201007387 */ /* 0x0009e60000100a00 */
[C---:B------:R-:W-:Y:S01]  /*e210*/  IMAD.WIDE R222, R195.reuse, 0x4, R202 ;  /* 0x00000004c3de7825 */ /* 0x040fe200078e02ca */
[----:B------:R-:W-:Y:S04]  /*e220*/  STL.64 [R1+0x480], R198 ;  /* 0x000480c601007387 */ /* 0x000fe80000100a00 */
[----:B------:R-:W-:Y:S01]  /*e230*/  STL.64 [R1+0x798], R198 ;  /* 0x000798c601007387 */ /* 0x000fe20000100a00 */
[----:B------:R-:W-:-:S03]  /*e240*/  IMAD.WIDE R250, R195, 0x4, R250 ;  /* 0x00000004c3fa7825 */ /* 0x000fc600078e02fa */
[----:B------:R-:W-:Y:S04]  /*e250*/  STL.64 [R1+0x478], R222 ;  /* 0x000478de01007387 */ /* 0x000fe80000100a00 */
[----:B------:R-:W-:Y:S01]  /*e260*/  STL.64 [R1+0x7a0], R222 ;  /* 0x0007a0de01007387 */ /* 0x000fe20000100a00 */
[----:B----4-:R-:W-:-:S05]  /*e270*/  IMAD.WIDE R2, R195, 0x4, R200 ;  /* 0x00000004c3027825 */ /* 0x010fca00078e02c8 */
[----:B------:R1:W-:Y:S01]  /*e280*/  STL.64 [R1+0x460], R2 ;  /* 0x0004600201007387 */ /* 0x0003e20000100a00 */
[----:B------:R-:W-:-:S03]  /*e290*/  IMAD.WIDE R228, R195, 0x4, R228 ;  /* 0x00000004c3e47825 */ /* 0x000fc600078e02e4 */
[----:B------:R-:W-:Y:S04]  /*e2a0*/  STL.64 [R1+0x470], R250 ;  /* 0x000470fa01007387 */ /* 0x000fe80000100a00 */
[----:B------:R-:W-:Y:S01]  /*e2b0*/  STL.64 [R1+0x7a8], R250 ;  /* 0x0007a8fa01007387 */ /* 0x000fe20000100a00 */
[----:B-1----:R-:W-:-:S05]  /*e2c0*/  IMAD.WIDE R2, R195, 0x4, R204 ;  /* 0x00000004c3027825 */ /* 0x002fca00078e02cc */
[----:B------:R1:W-:Y:S01]  /*e2d0*/  STL.64 [R1+0x458], R2 ;  /* 0x0004580201007387 */ /* 0x0003e20000100a00 */
[----:B------:R-:W-:-:S03]  /*e2e0*/  IMAD.WIDE R198, R195, 0x4, R212 ;  /* 0x00000004c3c67825 */ /* 0x000fc600078e02d4 */
[----:B------:R-:W-:Y:S04]  /*e2f0*/  STL.64 [R1+0x468], R228 ;  /* 0x000468e401007387 */ /* 0x000fe80000100a00 */
[----:B------:R-:W-:Y:S01]  /*e300*/  STL.64 [R1+0x7b0], R228 ;  /* 0x0007b0e401007387 */ /* 0x000fe20000100a00 */
[----:B-1----:R-:W-:-:S05]  /*e310*/  IMAD.WIDE R2, R195, 0x4, R208 ;  /* 0x00000004c3027825 */ /* 0x002fca00078e02d0 */
[----:B------:R1:W-:Y:S04]  /*e320*/  STL.64 [R1+0x450], R2 ;  /* 0x0004500201007387 */ /* 0x0003e80000100a00 */
[----:B------:R-:W-:Y:S04]  /*e330*/  STL.64 [R1+0x448], R198 ;  /* 0x000448c601007387 */ /* 0x000fe80000100a00 */
[----:B------:R4:W-:Y:S01]  /*e340*/  STL.64 [R1+0x7b8], R198 ;  /* 0x0007b8c601007387 */ /* 0x0009e20000100a00 */
[----:B-1----:R-:W-:-:S05]  /*e350*/  IMAD.WIDE R2, R195, 0x4, R216 ;  /* 0x00000004c3027825 */ /* 0x002fca00078e02d8 */
[----:B------:R-:W-:Y:S04]  /*e360*/  STL.64 [R1+0x440], R2 ;  /* 0x0004400201007387 */ /* 0x000fe80000100a00 */
[----:B------:R2:W-:Y:S01]  /*e370*/  STL.64 [R1+0x7c0], R2 ;  /* 0x0007c00201007387 */ /* 0x0005e20000100a00 */
[----:B----4-:R-:W-:-:S04]  /*e380*/  IMAD.WIDE R198, R195, 0x4, R150 ;  /* 0x00000004c3c67825 */ /* 0x010fc800078e0296 */
        /* <DEDUP_REMOVED lines=19> */
[----:B---3--:R-:W-:-:S04]  /*e4c0*/  IMAD.WIDE R218, R195, 0x4, R232 ;  /* 0x00000004c3da7825 */ /* 0x008fc800078e02e8 */
[C---:B------:R-:W-:Y:S01]  /*e4d0*/  IMAD.WIDE R200, R195.reuse, 0x4, R236 ;  /* 0x00000004c3c87825 */ /* 0x040fe200078e02ec */
[----:B------:R-:W-:Y:S04]  /*e4e0*/  STL.64 [R1+0x438], R218 ;  /* 0x000438da01007387 */ /* 0x000fe80000100a00 */
[----:B------:R-:W-:Y:S01]  /*e4f0*/  STL.64 [R1+0x7c8], R218 ;  /* 0x0007c8da01007387 */ /* 0x000fe20000100a00 */
[----:B------:R-:W-:-:S04]  /*e500*/  IMAD.WIDE R232, R195, 0x4, R240 ;  /* 0x00000004c3e87825 */ /* 0x000fc800078e02f0 */
[----:B--2---:R-:W-:-:S05]  /*e510*/  IMAD.WIDE R2, R195, 0x4, R244 ;  /* 0x00000004c3027825 */ /* 0x004fca00078e02f4 */
[----:B------:R1:W-:Y:S04]  /*e520*/  STL.64 [R1+0x420], R2 ;  /* 0x0004200201007387 */ /* 0x0003e80000100a00 */
[----:B------:R-:W-:Y:S04]  /*e530*/  STL.64 [R1+0x430], R200 ;  /* 0x000430c801007387 */ /* 0x000fe80000100a00 */
[----:B------:R-:W-:Y:S01]  /*e540*/  STL.64 [R1+0x7d0], R200 ;  /* 0x0007d0c801007387 */ /* 0x000fe20000100a00 */
[----:B------:R-:W-:-:S04]  /*e550*/  IMAD.WIDE R236, R195, 0x4, R160 ;  /* 0x00000004c3ec7825 */ /* 0x000fc800078e02a0 */
[----:B-1----:R-:W-:-:S05]  /*e560*/  IMAD.WIDE R2, R195, 0x4, R248 ;  /* 0x00000004c3027825 */ /* 0x002fca00078e02f8 */
[----:B------:R1:W-:Y:S04]  /*e570*/  STL.64 [R1+0x418], R2 ;  /* 0x0004180201007387 */ /* 0x0003e80000100a00 */
[----:B------:R-:W-:Y:S04]  /*e580*/  STL.64 [R1+0x428], R232 ;  /* 0x000428e801007387 */ /* 0x000fe80000100a00 */
[----:B------:R2:W-:Y:S04]  /*e590*/  STL.64 [R1+0x7d8], R232 ;  /* 0x0007d8e801007387 */ /* 0x0005e80000100a00 */
[----:B------:R-:W-:Y:S01]  /*e5a0*/  STL.64 [R1+0x410], R198 ;  /* 0x000410c601007387 */ /* 0x000fe20000100a00 */
[----:B-1----:R-:W-:-:S03]  /*e5b0*/  IMAD.WIDE R2, R195, 0x4, R162 ;  /* 0x00000004c3027825 */ /* 0x002fc600078e02a2 */
[----:B------:R-:W-:Y:S04]  /*e5c0*/  STL.64 [R1+0x7e0], R198 ;  /* 0x0007e0c601007387 */ /* 0x000fe80000100a00 */
[----:B------:R-:W-:Y:S01]  /*e5d0*/  STL.64 [R1+0x408], R224 ;  /* 0x000408e001007387 */ /* 0x000fe20000100a00 */
[----:B--2---:R-:W-:-:S03]  /*e5e0*/  IMAD.WIDE R232, R195, 0x4, R164 ;  /* 0x00000004c3e87825 */ /* 0x004fc600078e02a4 */
[----:B------:R-:W-:Y:S04]  /*e5f0*/  STL.64 [R1+0x7e8], R224 ;  /* 0x0007e8e001007387 */ /* 0x000fe80000100a00 */
[----:B------:R-:W-:Y:S04]  /*e600*/  STL.64 [R1+0x400], R242 ;  /* 0x000400f201007387 */ /* 0x000fe80000100a00 */
[----:B------:R1:W-:Y:S04]  /*e610*/  STL.64 [R1+0x7f0], R242 ;  /* 0x0007f0f201007387 */ /* 0x0003e80000100a00 */
[----:B------:R-:W-:Y:S04]  /*e620*/  STL.64 [R1+0x3f8], R214 ;  /* 0x0003f8d601007387 */ /* 0x000fe80000100a00 */
[----:B------:R2:W-:Y:S04]  /*e630*/  STL.64 [R1+0x3e0], R2 ;  /* 0x0003e00201007387 */ /* 0x0005e80000100a00 */
[----:B------:R-:W-:Y:S01]  /*e640*/  STL.64 [R1+0x3f0], R204 ;  /* 0x0003f0cc01007387 */ /* 0x000fe20000100a00 */
[----:B-1----:R-:W-:-:S03]  /*e650*/  IMAD.WIDE R242, R195, 0x4, R178 ;  /* 0x00000004c3f27825 */ /* 0x002fc600078e02b2 */
[----:B------:R-:W-:Y:S01]  /*e660*/  STL.64 [R1+0x3e8], R236 ;  /* 0x0003e8ec01007387 */ /* 0x000fe20000100a00 */
[----:B------:R-:W-:-:S03]  /*e670*/  IMAD.WIDE R240, R195, 0x4, R176 ;  /* 0x00000004c3f07825 */ /* 0x000fc600078e02b0 */
[----:B------:R-:W-:Y:S01]  /*e680*/  STL.64 [R1+0x3d8], R232 ;  /* 0x0003d8e801007387 */ /* 0x000fe20000100a00 */
[----:B------:R-:W-:-:S03]  /*e690*/  IMAD.WIDE R200, R195, 0x4, R180 ;  /* 0x00000004c3c87825 */ /* 0x000fc600078e02b4 */
[----:B------:R-:W-:Y:S04]  /*e6a0*/  STL.64 [R1+0x3d0], R228 ;  /* 0x0003d0e401007387 */ /* 0x000fe80000100a00 */
[----:B------:R-:W-:Y:S04]  /*e6b0*/  STL.64 [R1+0x3c8], R196 ;  /* 0x0003c8c401007387 */ /* 0x000fe80000100a00 */
[----:B------:R-:W-:Y:S04]  /*e6c0*/  STL.64 [R1+0x3c0], R238 ;  /* 0x0003c0ee01007387 */ /* 0x000fe80000100a00 */
[----:B------:R-:W-:Y:S04]  /*e6d0*/  STL.64 [R1+0x3b8], R210 ;  /* 0x0003b8d201007387 */ /* 0x000fe80000100a00 */
[----:B------:R-:W-:Y:S01]  /*e6e0*/  STL.64 [R1+0x3b0], R208 ;  /* 0x0003b0d001007387 */ /* 0x000fe20000100a00 */
[----:B------:R-:W-:-:S03]  /*e6f0*/  IMAD.WIDE R224, R195, 0x4, R130 ;  /* 0x00000004c3e07825 */ /* 0x000fc600078e0282 */
        /* <DEDUP_REMOVED lines=14> */
[----:B--2---:R-:W-:-:S03]  /*e7e0*/  IMAD.WIDE R2, R195, 0x4, R148 ;  /* 0x00000004c3027825 */ /* 0x004fc600078e0294 */
        /* <DEDUP_REMOVED lines=8> */
[----:B------:R-:W-:Y:S04]  /*e870*/  STL.64 [R1+0x320], R198 ;  /* 0x000320c601007387 */ /* 0x000fe80000100a00 */
[----:B------:R-:W-:Y:S04]  /*e880*/  STL.64 [R1+0x328], R248 ;  /* 0x000328f801007387 */ /* 0x000fe80000100a00 */
[----:B------:R-:W-:Y:S04]  /*e890*/  STL.64 [R1+0x318], R2 ;  /* 0x0003180201007387 */ /* 0x000fe80000100a00 */
[----:B------:R1:W-:Y:S04]  /*e8a0*/  STL.64 [R1+0x310], R6 ;  /* 0x0003100601007387 */ /* 0x0003e80000100a00 */
[----:B------:R-:W-:Y:S01]  /*e8b0*/  STL.64 [R1+0x308], R130 ;  /* 0x0003088201007387 */ /* 0x000fe20000100a00 */
[----:B------:R-:W-:-:S03]  /*e8c0*/  IMAD.WIDE R146, R195, 0x4, R30 ;  /* 0x00000004c3927825 */ /* 0x000fc600078e021e */
[----:B------:R2:W-:Y:S01]  /*e8d0*/  STL.64 [R1+0x300], R8 ;  /* 0x0003000801007387 */ /* 0x0005e20000100a00 */
[----:B-1----:R-:W-:-:S05]  /*e8e0*/  IMAD.WIDE R6, R195, 0x4, R12 ;  /* 0x00000004c3067825 */ /* 0x002fca00078e020c */
[----:B------:R1:W-:Y:S01]  /*e8f0*/  STL.64 [R1+0x2f8], R6 ;  /* 0x0002f80601007387 */ /* 0x0003e20000100a00 */
[----:B------:R-:W-:-:S03]  /*e900*/  IMAD.WIDE R144, R195, 0x4, R28 ;  /* 0x00000004c3907825 */ /* 0x000fc600078e021c */
[----:B------:R-:W3:Y:S01]  /*e910*/  LDL.64 R38, [R1+0x4f0] ;  /* 0x0004f00001267983 */ /* 0x000ee20000100a00 */
[----:B------:R-:W-:-:S03]  /*e920*/  IMAD.WIDE R142, R195, 0x4, R26 ;  /* 0x00000004c38e7825 */ /* 0x000fc600078e021a */
[----:B------:R-:W4:Y:S01]  /*e930*/  LDL.64 R36, [R1+0x4d0] ;  /* 0x0004d00001247983 */ /* 0x000f220000100a00 */
[----:B------:R-:W-:-:S03]  /*e940*/  IMAD.WIDE R134, R195, 0x4, R18 ;  /* 0x00000004c3867825 */ /* 0x000fc600078e0212 */
[----:B------:R-:W4:Y:S04]  /*e950*/  LDL.64 R30, [R1+0x4a0] ;  /* 0x0004a000011e7983 */ /* 0x000f280000100a00 */
[----:B------:R-:W4:Y:S04]  /*e960*/  LDL.64 R28, [R1+0x460] ;  /* 0x00046000011c7983 */ /* 0x000f280000100a00 */
[----:B------:R-:W4:Y:S04]  /*e970*/  LDL.64 R26, [R1+0x420] ;  /* 0x00042000011a7983 */ /* 0x000f280000100a00 */
[----:B------:R-:W4:Y:S01]  /*e980*/  LDL.64 R18, [R1+0x3e0] ;  /* 0x0003e00001127983 */ /* 0x000f220000100a00 */
[----:B------:R-:W-:-:S04]  /*e990*/  IMAD.WIDE R78, R195, 0x4, R78 ;  /* 0x00000004c34e7825 */ /* 0x000fc800078e024e */
[----:B--2---:R-:W-:-:S04]  /*e9a0*/  IMAD.WIDE R8, R195, 0x4, R82 ;  /* 0x00000004c3087825 */ /* 0x004fc800078e0252 */
[----:B------:R-:W-:-:S04]  /*e9b0*/  IMAD.WIDE R80, R195, 0x4, R80 ;  /* 0x00000004c3507825 */ /* 0x000fc800078e0250 */
[C---:B------:R-:W-:Y:S02]  /*e9c0*/  IMAD.WIDE R136, R195.reuse, 0x4, R20 ;  /* 0x00000004c3887825 */ /* 0x040fe400078e0214 */
[----:B------:R-:W4:Y:S02]  /*e9d0*/  LDL.64 R20, [R1+0x418] ;  /* 0x0004180001147983 */ /* 0x000f240000100a00 */
[C---:B------:R-:W-:Y:S02]  /*e9e0*/  IMAD.WIDE R138, R195.reuse, 0x4, R22 ;  /* 0x00000004c38a7825 */ /* 0x040fe400078e0216 */
[----:B------:R-:W4:Y:S02]  /*e9f0*/  LDL.64 R22, [R1+0x458] ;  /* 0x0004580001167983 */ /* 0x000f240000100a00 */
[C---:B------:R-:W-:Y:S02]  /*ea00*/  IMAD.WIDE R140, R195.reuse, 0x4, R24 ;  /* 0x00000004c38c7825 */ /* 0x040fe400078e0218 */
[----:B------:R-:W4:Y:S02]  /*ea10*/  LDL.64 R24, [R1+0x498] ;  /* 0x0004980001187983 */ /* 0x000f240000100a00 */
[----:B------:R-:W-:-:S02]  /*ea20*/  IMAD.WIDE R148, R195, 0x4, R32 ;  /* 0x00000004c3947825 */ /* 0x000fc400078e0220 */
[----:B------:R-:W4:Y:S02]  /*ea30*/  LDL.64 R32, [R1+0x18] ;  /* 0x0000180001207983 */ /* 0x000f240000100a00 */
[C---:B------:R-:W-:Y:S02]  /*ea40*/  IMAD.WIDE R150, R195.reuse, 0x4, R34 ;  /* 0x00000004c3967825 */ /* 0x040fe400078e0222 */
[----:B------:R-:W4:Y:S02]  /*ea50*/  LDL.64 R34, [R1+0x58] ;  /* 0x0000580001227983 */ /* 0x000f240000100a00 */
[C---:B------:R-:W-:Y:S02]  /*ea60*/  IMAD.WIDE R84, R195.reuse, 0x4, R84 ;  /* 0x00000004c3547825 */ /* 0x040fe400078e0254 */
[----:B------:R-:W-:Y:S02]  /*ea70*/  STL.64 [R1+0x2f0], R78 ;  /* 0x0002f04e01007387 */ /* 0x000fe40000100a00 */
[----:B------:R-:W-:-:S02]  /*ea80*/  IMAD.WIDE R86, R195, 0x4, R86 ;  /* 0x00000004c3567825 */ /* 0x000fc400078e0256 */
[----:B------:R1:W-:Y:S02]  /*ea90*/  STL.64 [R1+0x2e0], R8 ;  /* 0x0002e00801007387 */ /* 0x0003e40000100a00 */
[C---:B------:R-:W-:Y:S02]  /*eaa0*/  IMAD.WIDE R88, R195.reuse, 0x4, R88 ;  /* 0x00000004c3587825 */ /* 0x040fe400078e0258 */
[----:B------:R-:W-:Y:S02]  /*eab0*/  STL.64 [R1+0x2e8], R80 ;  /* 0x0002e85001007387 */ /* 0x000fe40000100a00 */
[C---:B------:R-:W-:Y:S02]  /*eac0*/  IMAD.WIDE R90, R195.reuse, 0x4, R90 ;  /* 0x00000004c35a7825 */ /* 0x040fe400078e025a */
[----:B------:R-:W-:Y:S02]  /*ead0*/  STL.64 [R1+0x2d8], R84 ;  /* 0x0002d85401007387 */ /* 0x000fe40000100a00 */
[----:B------:R-:W-:-:S02]  /*eae0*/  IMAD.WIDE R92, R195, 0x4, R92 ;  /* 0x00000004c35c7825 */ /* 0x000fc400078e025c */
[----:B------:R-:W-:Y:S02]  /*eaf0*/  STL.64 [R1+0x2d0], R86 ;  /* 0x0002d05601007387 */ /* 0x000fe40000100a00 */
[C---:B------:R-:W-:Y:S02]  /*eb00*/  IMAD.WIDE R94, R195.reuse, 0x4, R94 ;  /* 0x00000004c35e7825 */ /* 0x040fe400078e025e */
[----:B------:R-:W-:Y:S02]  /*eb10*/  STL.64 [R1+0x260], R88 ;  /* 0x0002605801007387 */ /* 0x000fe40000100a00 */
[C---:B------:R-:W-:Y:S02]  /*eb20*/  IMAD.WIDE R98, R195.reuse, 0x4, R98 ;  /* 0x00000004c3627825 */ /* 0x040fe400078e0262 */
[----:B------:R-:W-:Y:S02]  /*eb30*/  STL.64 [R1+0x240], R90 ;  /* 0x0002405a01007387 */ /* 0x000fe40000100a00 */
[----:B-1----:R-:W-:-:S02]  /*eb40*/  IMAD.WIDE R6, R195, 0x4, R96 ;  /* 0x00000004c3067825 */ /* 0x002fc400078e0260 */
[----:B------:R-:W-:Y:S02]  /*eb50*/  STL.64 [R1+0x238], R92 ;  /* 0x0002385c01007387 */ /* 0x000fe40000100a00 */
[C---:B------:R-:W-:Y:S01]  /*eb60*/  IMAD.WIDE R100, R195.reuse, 0x4, R100 ;  /* 0x00000004c3647825 */ /* 0x040fe200078e0264 */
[----:B------:R-:W-:Y:S01]  /*eb70*/  LOP3.LUT R4, R4, 0x7f, RZ, 0xc0, !PT ;  /* 0x0000007f04047812 */ /* 0x000fe200078ec0ff */
        /* <DEDUP_REMOVED lines=13> */
[----:B------:R-:W-:Y:S02]  /*ec50*/  IMAD.WIDE R10, R195, 0x4, R112 ;  /* 0x00000004c30a7825 */ /* 0x000fe400078e0270 */
[----:B------:R-:W-:Y:S02]  /*ec60*/  STL.64 [R1+0x1b8], R108 ;  /* 0x0001b86c01007387 */ /* 0x000fe40000100a00 */
[----:B------:R-:W-:-:S02]  /*ec70*/  IMAD.SHL.U32 R4, R4, 0x4, RZ ;  /* 0x0000000404047824 */ /* 0x000fc400078e00ff */
[C---:B------:R-:W-:Y:S01]  /*ec80*/  IMAD.WIDE R116, R195.reuse, 0x4, R116 ;  /* 0x00000004c3747825 */ /* 0x040fe200078e0274 */
[----:B------:R-:W-:Y:S03]  /*ec90*/  STL.64 [R1+0x1a0], R110 ;  /* 0x0001a06e01007387 */ /* 0x000fe60000100a00 */
        /* <DEDUP_REMOVED lines=8> */
[----:B------:R-:W-:-:S02]  /*ed20*/  IMAD.WIDE R16, R195, 0x4, R122 ;  /* 0x00000004c3107825 */ /* 0x000fc400078e027a */
[----:B------:R-:W4:Y:S02]  /*ed30*/  LDL.64 R122, [R1+0x310] ;  /* 0x00031000017a7983 */ /* 0x000f240000100a00 */
[C---:B------:R-:W-:Y:S02]  /*ed40*/  IMAD.WIDE R14, R195.reuse, 0x4, R124 ;  /* 0x00000004c30e7825 */ /* 0x040fe400078e027c */
[----:B------:R-:W-:Y:S02]  /*ed50*/  STL.64 [R1+0x158], R120 ;  /* 0x0001587801007387 */ /* 0x000fe40000100a00 */
[C---:B------:R-:W-:Y:S02]  /*ed60*/  IMAD.WIDE R12, R195.reuse, 0x4, R126 ;  /* 0x00000004c30c7825 */ /* 0x040fe400078e027e */
[----:B------:R1:W-:Y:S04]  /*ed70*/  STL.64 [R1+0x140], R16 ;  /* 0x0001401001007387 */ /* 0x0003e80000100a00 */
[----:B------:R-:W-:Y:S04]  /*ed80*/  STL.64 [R1+0x138], R14 ;  /* 0x0001380e01007387 */ /* 0x000fe80000100a00 */
[----:B------:R1:W-:Y:S04]  /*ed90*/  STL.64 [R1+0x120], R12 ;  /* 0x0001200c01007387 */ /* 0x0003e80000100a00 */
        /* <DEDUP_REMOVED lines=10> */
[----:B---3--:R-:W3:Y:S04]  /*ee40*/  LDL.LU.64 R224, [R1+0x7e8] ;  /* 0x0007e80001e07983 */ /* 0x008ee80000300a00 */
[----:B----4-:R-:W4:Y:S04]  /*ee50*/  LDL.LU.64 R198, [R1+0x7e0] ;  /* 0x0007e00001c67983 */ /* 0x010f280000300a00 */
[----:B------:R-:W2:Y:S04]  /*ee60*/  LDL.64 R30, [R1+0x4e8] ;  /* 0x0004e800011e7983 */ /* 0x000ea80000100a00 */
[----:B------:R-:W3:Y:S04]  /*ee70*/  LDL.64 R28, [R1+0x4c8] ;  /* 0x0004c800011c7983 */ /* 0x000ee80000100a00 */
[----:B------:R-:W4:Y:S04]  /*ee80*/  LDL.64 R26, [R1+0x490] ;  /* 0x00049000011a7983 */ /* 0x000f280000100a00 */
[----:B------:R-:W4:Y:S01]  /*ee90*/  LDL.64 R18, [R1+0x450] ;  /* 0x0004500001127983 */ /* 0x000f220000100a00 */
[----:B------:R-:W-:-:S03]  /*eea0*/  IMAD.WIDE R166, R195, 0x4, R50 ;  /* 0x00000004c3a67825 */ /* 0x000fc600078e0232 */
[----:B------:R1:W-:Y:S01]  /*eeb0*/  LDGSTS.E [R4+0x19000], [R134.64], P4 ;  /* 0x1900000086047fae */ /* 0x0003e2000a12184c */
[----:B------:R-:W-:-:S03]  /*eec0*/  IMAD.WIDE R182, R195, 0x4, R66 ;  /* 0x00000004c3b67825 */ /* 0x000fc600078e0242 */
[----:B------:R1:W-:Y:S04]  /*eed0*/  LDGSTS.E [R4+0x1a000], [R150.64], P4 ;  /* 0x1a00000096047fae */ /* 0x0003e8000a12184c */
[----:B------:R1:W-:Y:S04]  /*eee0*/  LDGSTS.E [R4+0x1b000], [R166.64], P4 ;  /* 0x1b000000a6047fae */ /* 0x0003e8000a12184c */
[----:B------:R1:W-:Y:S04]  /*eef0*/  LDGSTS.E [R4+0x1c000], [R182.64], P4 ;  /* 0x1c000000b6047fae */ /* 0x0003e8000a12184c */
[----:B------:R1:W-:Y:S04]  /*ef00*/  LDGSTS.E [R4+0x1d000], [R8.64], P4 ;  /* 0x1d00000008047fae */ /* 0x0003e8000a12184c */
[----:B------:R2:W-:Y:S04]  /*ef10*/  LDGSTS.E [R4+0x1e000], [R98.64], P4 ;  /* 0x1e00000062047fae */ /* 0x0005e8000a12184c */
[----:B------:R2:W-:Y:S01]  /*ef20*/  LDGSTS.E [R4+0x1f000], [R114.64], P4 ;  /* 0x1f00000072047fae */ /* 0x0005e2000a12184c */
[----:B-1----:R-:W-:Y:S01]  /*ef30*/  LOP3.LUT R9, R4, 0x10, RZ, 0x3c, !PT ;  /* 0x0000001004097812 */ /* 0x002fe200078e3cff */
[----:B------:R-:W-:-:S02]  /*ef40*/  IMAD.WIDE R168, R195, 0x4, R52 ;  /* 0x00000004c3a87825 */ /* 0x000fc400078e0234 */
[----:B------:R-:W4:Y:S04]  /*ef50*/  LDL.64 R124, [R1+0x308] ;  /* 0x00030800017c7983 */ /* 0x000f280000100a00 */
[----:B------:R1:W-:Y:S04]  /*ef60*/  LDGSTS.E [R9+0x10200], [R34.64], P4 ;  /* 0x1020000022097fae */ /* 0x0003e8000a12184c */
[----:B------:R1:W-:Y:S04]  /*ef70*/  LDGSTS.E [R9+0x11200], [R32.64], P4 ;  /* 0x1120000020097fae */ /* 0x0003e8000a12184c */
[----:B------:R1:W-:Y:S04]  /*ef80*/  LDGSTS.E [R9+0x12200], [R24.64], P4 ;  /* 0x1220000018097fae */ /* 0x0003e8000a12184c */
[----:B------:R1:W-:Y:S01]  /*ef90*/  LDGSTS.E [R9+0x13200], [R22.64], P4 ;  /* 0x1320000016097fae */ /* 0x0003e2000a12184c */
[----:B------:R-:W-:-:S03]  /*efa0*/  IMAD.WIDE R184, R195, 0x4, R68 ;  /* 0x00000004c3b87825 */ /* 0x000fc600078e0244 */
[----:B------:R1:W-:Y:S04]  /*efb0*/  LDGSTS.E [R9+0x14200], [R20.64], P4 ;  /* 0x1420000014097fae */ /* 0x0003e8000a12184c */
[----:B------:R1:W-:Y:S04]  /*efc0*/  LDGSTS.E [R9+0x15200], [R232.64], P4 ;  /* 0x15200000e8097fae */ /* 0x0003e8000a12184c */
[----:B------:R1:W-:Y:S04]  /*efd0*/  LDGSTS.E [R9+0x16200], [R200.64], P4 ;  /* 0x16200000c8097fae */ /* 0x0003e8000a12184c */
[----:B------:R1:W-:Y:S01]  /*efe0*/  LDGSTS.E [R9+0x17200], [R218.64], P4 ;  /* 0x17200000da097fae */ /* 0x0003e2000a12184c */
[----:B------:R-:W-:-:S03]  /*eff0*/  LOP3.LUT R8, R4, 0x20, RZ, 0x3c, !PT ;  /* 0x0000002004087812 */ /* 0x000fc600078e3cff */
        /* <DEDUP_REMOVED lines=9> */
[----:B------:R-:W4:Y:S04]  /*f090*/  LDL.LU.64 R200, [R1+0x7d0] ;  /* 0x0007d00001c87983 */ /* 0x000f280000300a00 */
[----:B------:R-:W4:Y:S04]  /*f0a0*/  LDL.LU.64 R218, [R1+0x7c8] ;  /* 0x0007c80001da7983 */ /* 0x000f280000300a00 */
[----:B------:R-:W4:Y:S04]  /*f0b0*/  LDL.64 R24, [R1+0x48] ;  /* 0x0000480001187983 */ /* 0x000f280000100a00 */
[----:B------:R-:W4:Y:S04]  /*f0c0*/  LDL.64 R22, [R1+0x8] ;  /* 0x0000080001167983 */ /* 0x000f280000100a00 */
[----:B------:R-:W4:Y:S04]  /*f0d0*/  LDL.64 R20, [R1+0x488] ;  /* 0x0004880001147983 */ /* 0x000f280000100a00 */
[----:B------:R-:W4:Y:S04]  /*f0e0*/  LDL.LU.64 R2, [R1+0x7c0] ;  /* 0x0007c00001027983 */ /* 0x000f280000300a00 */
[----:B------:R-:W4:Y:S04]  /*f0f0*/  LDL.64 R126, [R1+0x300] ;  /* 0x00030000017e7983 */ /* 0x000f280000100a00 */
[----:B--2---:R2:W-:Y:S04]  /*f100*/  LDGSTS.E [R8+0x10400], [R30.64], P4 ;  /* 0x104000001e087fae */ /* 0x0045e8000a12184c */
[----:B---3--:R2:W-:Y:S04]  /*f110*/  LDGSTS.E [R8+0x11400], [R28.64], P4 ;  /* 0x114000001c087fae */ /* 0x0085e8000a12184c */
[----:B----4-:R2:W-:Y:S04]  /*f120*/  LDGSTS.E [R8+0x12400], [R26.64], P4 ;  /* 0x124000001a087fae */ /* 0x0105e8000a12184c */
[----:B------:R3:W-:Y:S04]  /*f130*/  LDGSTS.E [R8+0x13400], [R18.64], P4 ;  /* 0x1340000012087fae */ /* 0x0007e8000a12184c */
[----:B------:R4:W-:Y:S01]  /*f140*/  LDGSTS.E [R8+0x14400], [R198.64], P4 ;  /* 0x14400000c6087fae */ /* 0x0009e2000a12184c */
[----:B------:R-:W-:-:S03]  /*f150*/  IMAD.WIDE R170, R195, 0x4, R54 ;  /* 0x00000004c3aa7825 */ /* 0x000fc600078e0236 */
[----:B------:R1:W-:Y:S04]  /*f160*/  LDGSTS.E [R8+0x15400], [R228.64], P4 ;  /* 0x15400000e4087fae */ /* 0x0003e8000a12184c */
[----:B---3--:R-:W3:Y:S04]  /*f170*/  LDL.64 R18, [R1+0x4e0] ;  /* 0x0004e00001127983 */ /* 0x008ee80000100a00 */
[----:B----4-:R-:W4:Y:S01]  /*f180*/  LDL.LU.64 R198, [R1+0x7b8] ;  /* 0x0007b80001c67983 */ /* 0x010f220000300a00 */
[----:B------:R-:W-:-:S03]  /*f190*/  IMAD.WIDE R186, R195, 0x4, R70 ;  /* 0x00000004c3ba7825 */ /* 0x000fc600078e0246 */
[----:B------:R2:W-:Y:S04]  /*f1a0*/  LDGSTS.E [R8+0x16400], [R250.64], P4 ;  /* 0x16400000fa087fae */ /* 0x0005e8000a12184c */
[----:B------:R2:W-:Y:S01]  /*f1b0*/  LDGSTS.E [R8+0x17400], [R222.64], P4 ;  /* 0x17400000de087fae */ /* 0x0005e2000a12184c */
[----:B-1----:R-:W-:-:S03]  /*f1c0*/  LOP3.LUT R9, R4, 0x30, RZ, 0x3c, !PT ;  /* 0x0000003004097812 */ /* 0x002fc600078e3cff */
[----:B------:R1:W-:Y:S04]  /*f1d0*/  LDGSTS.E [R8+0x18400], [R122.64], P4 ;  /* 0x184000007a087fae */ /* 0x0003e8000a12184c */
[----:B------:R1:W-:Y:S04]  /*f1e0*/  LDGSTS.E [R8+0x19400], [R138.64], P4 ;  /* 0x194000008a087fae */ /* 0x0003e8000a12184c */
[----:B------:R1:W-:Y:S04]  /*f1f0*/  LDGSTS.E [R8+0x1a400], [R154.64], P4 ;  /* 0x1a4000009a087fae */ /* 0x0003e8000a12184c */
[----:B------:R1:W-:Y:S04]  /*f200*/  LDGSTS.E [R8+0x1b400], [R170.64], P4 ;  /* 0x1b400000aa087fae */ /* 0x0003e8000a12184c */
[----:B------:R1:W-:Y:S04]  /*f210*/  LDGSTS.E [R8+0x1c400], [R186.64], P4 ;  /* 0x1c400000ba087fae */ /* 0x0003e8000a12184c */
[----:B------:R1:W-:Y:S04]  /*f220*/  LDGSTS.E [R8+0x1d400], [R86.64], P4 ;  /* 0x1d40000056087fae */ /* 0x0003e8000a12184c */
[----:B------:R1:W-:Y:S01]  /*f230*/  LDGSTS.E [R8+0x1e400], [R102.64], P4 ;  /* 0x1e40000066087fae */ /* 0x0003e2000a12184c */
[----:B------:R-:W-:-:S03]  /*f240*/  IMAD.WIDE R246, R195, 0x4, R128 ;  /* 0x00000004c3f67825 */ /* 0x000fc600078e0280 */
[----:B------:R1:W-:Y:S04]  /*f250*/  LDGSTS.E [R8+0x1f400], [R118.64], P4 ;  /* 0x1f40000076087fae */ /* 0x0003e8000a12184c */
[----:B------:R-:W3:Y:S04]  /*f260*/  LDL.LU.64 R228, [R1+0x7b0] ;  /* 0x0007b00001e47983 */ /* 0x000ee80000300a00 */
[----:B--2---:R-:W2:Y:S04]  /*f270*/  LDL.LU.64 R250, [R1+0x7a8] ;  /* 0x0007a80001fa7983 */ /* 0x004ea80000300a00 */
[----:B------:R-:W2:Y:S04]  /*f280*/  LDL.LU.64 R222, [R1+0x7a0] ;  /* 0x0007a00001de7983 */ /* 0x000ea80000300a00 */
[----:B------:R-:W2:Y:S04]  /*f290*/  LDL.64 R128, [R1+0x2f8] ;  /* 0x0002f80001807983 */ /* 0x000ea80000100a00 */
[----:B------:R1:W-:Y:S04]  /*f2a0*/  LDGSTS.E [R9+0x10600], [R24.64], P4 ;  /* 0x1060000018097fae */ /* 0x0003e8000a12184c */
[----:B------:R1:W-:Y:S04]  /*f2b0*/  LDGSTS.E [R9+0x11600], [R22.64], P4 ;  /* 0x1160000016097fae */ /* 0x0003e8000a12184c */
[----:B------:R1:W-:Y:S04]  /*f2c0*/  LDGSTS.E [R9+0x12600], [R20.64], P4 ;  /* 0x1260000014097fae */ /* 0x0003e8000a12184c */
[----:B----4-:R4:W-:Y:S04]  /*f2d0*/  LDGSTS.E [R9+0x13600], [R198.64], P4 ;  /* 0x13600000c6097fae */ /* 0x0109e8000a12184c */
[----:B------:R1:W-:Y:S04]  /*f2e0*/  LDGSTS.E [R9+0x14600], [R224.64], P4 ;  /* 0x14600000e0097fae */ /* 0x0003e8000a12184c */
[----:B------:R1:W-:Y:S04]  /*f2f0*/  LDGSTS.E [R9+0x15600], [R196.64], P4 ;  /* 0x15600000c4097fae */ /* 0x0003e8000a12184c */
[----:B----4-:R-:W4:Y:S04]  /*f300*/  LDL.LU.64 R198, [R1+0x798] ;  /* 0x0007980001c67983 */ /* 0x010f280000300a00 */
[----:B-1----:R-:W2:Y:S04]  /*f310*/  LDL.LU.64 R224, [R1+0x790] ;  /* 0x0007900001e07983 */ /* 0x002ea80000300a00 */
[----:B------:R-:W2:Y:S04]  /*f320*/  LDL.LU.64 R196, [R1+0x788] ;  /* 0x0007880001c47983 */ /* 0x000ea80000300a00 */
[----:B------:R1:W-:Y:S04]  /*f330*/  LDGSTS.E [R9+0x16600], [R226.64], P4 ;  /* 0x16600000e2097fae */ /* 0x0003e8000a12184c */
[----:B------:R1:W-:Y:S01]  /*f340*/  LDGSTS.E [R9+0x17600], [R220.64], P4 ;  /* 0x17600000dc097fae */ /* 0x0003e2000a12184c */
[----:B------:R-:W-:-:S03]  /*f350*/  IMAD.WIDE R156, R195, 0x4, R40 ;  /* 0x00000004c39c7825 */ /* 0x000fc600078e0228 */
[----:B------:R2:W-:Y:S04]  /*f360*/  LDGSTS.E [R9+0x18600], [R124.64], P4 ;  /* 0x186000007c097fae */ /* 0x0005e8000a12184c */
[----:B-1----:R-:W2:Y:S04]  /*f370*/  LDL.LU.64 R226, [R1+0x780] ;  /* 0x0007800001e27983 */ /* 0x002ea80000300a00 */
[----:B------:R-:W2:Y:S01]  /*f380*/  LDL.LU.64 R220, [R1+0x778] ;  /* 0x0007780001dc7983 */ /* 0x000ea20000300a00 */
[----:B------:R-:W-:-:S04]  /*f390*/  IMAD.WIDE R172, R195, 0x4, R56 ;  /* 0x00000004c3ac7825 */ /* 0x000fc800078e0238 */
[----:B------:R-:W-:Y:S01]  /*f3a0*/  IMAD.WIDE R188, R195, 0x4, R72 ;  /* 0x00000004c3bc7825 */ /* 0x000fe200078e0248 */
        /* <DEDUP_REMOVED lines=8> */
[----:B---3--:R3:W-:Y:S04]  /*f430*/  LDGSTS.E [R8+0x10800], [R18.64], P4 ;  /* 0x1080000012087fae */ /* 0x0087e8000a12184c */
[----:B--2---:R2:W-:Y:S04]  /*f440*/  LDGSTS.E [R8+0x11800], [R220.64], P4 ;  /* 0x11800000dc087fae */ /* 0x0045e8000a12184c */
[----:B----4-:R4:W-:Y:S04]  /*f450*/  LDGSTS.E [R8+0x12800], [R198.64], P4 ;  /* 0x12800000c6087fae */ /* 0x0109e8000a12184c */
[----:B------:R1:W-:Y:S04]  /*f460*/  LDGSTS.E [R8+0x13800], [R2.64], P4 ;  /* 0x1380000002087fae */ /* 0x0003e8000a12184c */
[----:B--2---:R-:W2:Y:S04]  /*f470*/  LDL.LU.64 R220, [R1+0x770] ;  /* 0x0007700001dc7983 */ /* 0x004ea80000300a00 */
[----:B----4-:R-:W4:Y:S04]  /*f480*/  LDL.LU.64 R198, [R1+0x768] ;  /* 0x0007680001c67983 */ /* 0x010f280000300a00 */
[----:B-1----:R-:W2:Y:S01]  /*f490*/  LDL.LU.64 R2, [R1+0x760] ;  /* 0x0007600001027983 */ /* 0x002ea20000300a00 */
[----:B------:R-:W-:-:S03]  /*f4a0*/  IMAD.WIDE R158, R195, 0x4, R42 ;  /* 0x00000004c39e7825 */ /* 0x000fc600078e022a */
[----:B------:R1:W-:Y:S01]  /*f4b0*/  LDGSTS.E [R8+0x14800], [R242.64], P4 ;  /* 0x14800000f2087fae */ /* 0x0003e2000a12184c */
[----:B------:R-:W-:-:S03]  /*f4c0*/  IMAD.WIDE R174, R195, 0x4, R58 ;  /* 0x00000004c3ae7825 */ /* 0x000fc600078e023a */
[----:B------:R1:W-:Y:S01]  /*f4d0*/  LDGSTS.E [R8+0x15800], [R238.64], P4 ;  /* 0x15800000ee087fae */ /* 0x0003e2000a12184c */
[----:B------:R-:W-:-:S03]  /*f4e0*/  IMAD.WIDE R190, R195, 0x4, R74 ;  /* 0x00000004c3be7825 */ /* 0x000fc600078e024a */
        /* <DEDUP_REMOVED lines=12> */
[----:B-1----:R1:W5:Y:S01]  /*f5b0*/  LDL.LU.64 R242, [R1+0x758] ;  /* 0x0007580001f27983 */ /* 0x0023620000300a00 */
[----:B------:R-:W-:-:S03]  /*f5c0*/  IMAD.WIDE R176, R195, 0x4, R60 ;  /* 0x00000004c3b07825 */ /* 0x000fc600078e023c */
[----:B------:R1:W5:Y:S01]  /*f5d0*/  LDL.LU.64 R238, [R1+0x750] ;  /* 0x0007500001ee7983 */ /* 0x0003620000300a00 */
[C---:B------:R-:W-:Y:S01]  /*f5e0*/  IMAD.WIDE R192, R195.reuse, 0x4, R76 ;  /* 0x00000004c3c07825 */ /* 0x040fe200078e024c */
[----:B---3--:R-:W-:Y:S02]  /*f5f0*/  LOP3.LUT R8, R4, 0x60, RZ, 0x3c, !PT ;  /* 0x0000006004087812 */ /* 0x008fe400078e3cff */
[----:B------:R1:W5:Y:S04]  /*f600*/  LDL.LU.64 R234, [R1+0x748] ;  /* 0x0007480001ea7983 */ /* 0x0003680000300a00 */
[----:B------:R1:W5:Y:S01]  /*f610*/  LDL.LU.64 R230, [R1+0x740] ;  /* 0x0007400001e67983 */ /* 0x0003620000300a00 */
[----:B------:R-:W-:-:S04]  /*f620*/  IMAD.WIDE R162, R195, 0x4, R46 ;  /* 0x00000004c3a27825 */ /* 0x000fc800078e022e */
[----:B------:R-:W-:Y:S01]  /*f630*/  IMAD.WIDE R178, R195, 0x4, R62 ;  /* 0x00000004c3b27825 */ /* 0x000fe200078e023e */
        /* <DEDUP_REMOVED lines=16> */
[----:B--2---:R-:W2:Y:S04]  /*f740*/  LDL.LU.64 R2, [R1+0x738] ;  /* 0x0007380001027983 */ /* 0x004ea80000300a00 */
[----:B----4-:R4:W-:Y:S04]  /*f750*/  LDGSTS.E [R8+0x10c00], [R198.64], P4 ;  /* 0x10c00000c6087fae */ /* 0x0109e8000a12184c */
[----:B---3--:R3:W5:Y:S04]  /*f760*/  LDL.LU.64 R226, [R1+0x730] ;  /* 0x0007300001e27983 */ /* 0x0087680000300a00 */
[----:B------:R3:W-:Y:S04]  /*f770*/  LDGSTS.E [R8+0x11c00], [R196.64], P4 ;  /* 0x11c00000c4087fae */ /* 0x0007e8000a12184c */
[----:B-1----:R1:W5:Y:S04]  /*f780*/  LDL.LU.64 R222, [R1+0x728] ;  /* 0x0007280001de7983 */ /* 0x0023680000300a00 */
[----:B------:R1:W-:Y:S04]  /*f790*/  LDGSTS.E [R8+0x12c00], [R250.64], P4 ;  /* 0x12c00000fa087fae */ /* 0x0003e8000a12184c */
[----:B------:R1:W5:Y:S04]  /*f7a0*/  LDL.LU.64 R218, [R1+0x720] ;  /* 0x0007200001da7983 */ /* 0x0003680000300a00 */
        /* <DEDUP_REMOVED lines=8> */
[----:B------:R1:W-:Y:S01]  /*f830*/  LDGSTS.E [R8+0x17c00], [R216.64], P4 ;  /* 0x17c00000d8087fae */ /* 0x0003e2000a12184c */
[----:B------:R-:W-:-:S03]  /*f840*/  LOP3.LUT R9, R4, 0x70, RZ, 0x3c, !PT ;  /* 0x0000007004097812 */ /* 0x000fc600078e3cff */
[----:B----4-:R4:W5:Y:S04]  /*f850*/  LDL.LU.64 R198, [R1+0x6f8] ;  /* 0x0006f80001c67983 */ /* 0x0109680000300a00 */
[----:B------:R1:W-:Y:S04]  /*f860*/  LDGSTS.E [R8+0x18c00], [R130.64], P4 ;  /* 0x18c0000082087fae */ /* 0x0003e8000a12184c */
        /* <DEDUP_REMOVED lines=14> */
[----:B------:R-:W4:Y:S04]  /*f950*/  LDL.LU.64 R22, [R1+0x2c8] ;  /* 0x0002c80001167983 */ /* 0x000f280000300a00 */
[----:B------:R1:W-:Y:S04]  /*f960*/  LDGSTS.E [R9+0x10e00], [R220.64], P4 ;  /* 0x10e00000dc097fae */ /* 0x0003e8000a12184c */
[----:B------:R3:W-:Y:S04]  /*f970*/  LDGSTS.E [R9+0x11e00], [R224.64], P4 ;  /* 0x11e00000e0097fae */ /* 0x0007e8000a12184c */
[----:B------:R3:W-:Y:S04]  /*f980*/  LDGSTS.E [R9+0x12e00], [R228.64], P4 ;  /* 0x12e00000e4097fae */ /* 0x0007e8000a12184c */
[----:B-1----:R1:W5:Y:S04]  /*f990*/  LDL.LU.64 R220, [R1+0x6b8] ;  /* 0x0006b80001dc7983 */ /* 0x0023680000300a00 */
[----:B---3--:R1:W5:Y:S04]  /*f9a0*/  LDL.LU.64 R224, [R1+0x6b0] ;  /* 0x0006b00001e07983 */ /* 0x0083680000300a00 */
[----:B------:R1:W5:Y:S04]  /*f9b0*/  LDL.LU.64 R228, [R1+0x6a8] ;  /* 0x0006a80001e47983 */ /* 0x0003680000300a00 */
[----:B------:R3:W-:Y:S04]  /*f9c0*/  LDGSTS.E [R9+0x13e00], [R232.64], P4 ;  /* 0x13e00000e8097fae */ /* 0x0007e8000a12184c */
[----:B------:R1:W-:Y:S04]  /*f9d0*/  LDGSTS.E [R9+0x14e00], [R236.64], P4 ;  /* 0x14e00000ec097fae */ /* 0x0003e8000a12184c */
[----:B------:R1:W-:Y:S04]  /*f9e0*/  LDGSTS.E [R9+0x15e00], [R240.64], P4 ;  /* 0x15e00000f0097fae */ /* 0x0003e8000a12184c */
[----:B---3--:R3:W5:Y:S04]  /*f9f0*/  LDL.LU.64 R232, [R1+0x6a0] ;  /* 0x0006a00001e87983 */ /* 0x0087680000300a00 */
[----:B-1----:R3:W5:Y:S04]  /*fa00*/  LDL.LU.64 R236, [R1+0x698] ;  /* 0x0006980001ec7983 */ /* 0x0027680000300a00 */
[----:B------:R-:W3:Y:S04]  /*fa10*/  LDL.LU.64 R20, [R1+0x2c0] ;  /* 0x0002c00001147983 */ /* 0x000ee80000300a00 */
[----:B------:R1:W5:Y:S04]  /*fa20*/  LDL.LU.64 R240, [R1+0x690] ;  /* 0x0006900001f07983 */ /* 0x0003680000300a00 */
[----:B------:R1:W-:Y:S04]  /*fa30*/  LDGSTS.E [R9+0x16e00], [R244.64], P4 ;  /* 0x16e00000f4097fae */ /* 0x0003e8000a12184c */
[----:B------:R1:W-:Y:S01]  /*fa40*/  LDGSTS.E [R9+0x17e00], [R248.64], P4 ;  /* 0x17e00000f8097fae */ /* 0x0003e2000a12184c */
[----:B------:R-:W-:-:S03]  /*fa50*/  IMAD.WIDE R164, R195, 0x4, R48 ;  /* 0x00000004c3a47825 */ /* 0x000fc600078e0230 */
[----:B------:R3:W-:Y:S04]  /*fa60*/  LDGSTS.E [R9+0x18e00], [R132.64], P4 ;  /* 0x18e0000084097fae */ /* 0x0007e8000a12184c */
[----:B-1----:R1:W5:Y:S04]  /*fa70*/  LDL.LU.64 R244, [R1+0x688] ;  /* 0x0006880001f47983 */ /* 0x0023680000300a00 */
[----:B------:R-:W3:Y:S04]  /*fa80*/  LDL.LU.64 R16, [R1+0x2b8] ;  /* 0x0002b80001107983 */ /* 0x000ee80000300a00 */
[----:B------:R-:W3:Y:S04]  /*fa90*/  LDL.LU.64 R12, [R1+0x2b0] ;  /* 0x0002b000010c7983 */ /* 0x000ee80000300a00 */
[----:B------:R1:W5:Y:S04]  /*faa0*/  LDL.LU.64 R248, [R1+0x680] ;  /* 0x0006800001f87983 */ /* 0x0003680000300a00 */
[----:B------:R-:W3:Y:S01]  /*fab0*/  LDL.LU.64 R18, [R1+0x2a8] ;  /* 0x0002a80001127983 */ /* 0x000ee20000300a00 */
[----:B------:R-:W-:-:S03]  /*fac0*/  IMAD.WIDE R180, R195, 0x4, R64 ;  /* 0x00000004c3b47825 */ /* 0x000fc600078e0240 */
[----:B------:R3:W-:Y:S04]  /*fad0*/  LDGSTS.E [R9+0x19e00], [R148.64], P4 ;  /* 0x19e0000094097fae */ /* 0x0007e8000a12184c */
[----:B------:R3:W-:Y:S04]  /*fae0*/  LDGSTS.E [R9+0x1ae00], [R164.64], P4 ;  /* 0x1ae00000a4097fae */ /* 0x0007e8000a12184c */
[----:B------:R3:W-:Y:S04]  /*faf0*/  LDGSTS.E [R9+0x1be00], [R180.64], P4 ;  /* 0x1be00000b4097fae */ /* 0x0007e8000a12184c */
[----:B------:R3:W-:Y:S04]  /*fb00*/  LDGSTS.E [R9+0x1ce00], [R80.64], P4 ;  /* 0x1ce0000050097fae */ /* 0x0007e8000a12184c */
[----:B------:R2:W-:Y:S04]  /*fb10*/  LDGSTS.E [R9+0x1de00], [R6.64], P4 ;  /* 0x1de0000006097fae */ /* 0x0005e8000a12184c */
[----:B------:R1:W-:Y:S04]  /*fb20*/  LDGSTS.E [R9+0x1ee00], [R10.64], P4 ;  /* 0x1ee000000a097fae */ /* 0x0003e8000a12184c */
[----:B------:R3:W-:Y:S04]  /*fb30*/  LDGSTS.E [R9+0x1fe00], [R246.64], P4 ;  /* 0x1fe00000f6097fae */ /* 0x0007e8000a12184c */
[----:B------:R-:W0:Y:S01]  /*fb40*/  LDGDEPBAR ;  /* 0x00000000000079af */ /* 0x000e220000000000 */
[----:B------:R-:W-:-:S02]  /*fb50*/  SEL R252, RZ, 0x4, P1 ;  /* 0x00000004fffc7807 */ /* 0x000fc40000800000 */
[----:B------:R-:W-:-:S04]  /*fb60*/  SEL R8, RZ, 0x4, P5 ;  /* 0x00000004ff087807 */ /* 0x000fc80002800000 */
[----:B------:R-:W-:Y:S02]  /*fb70*/  SEL R8, R8, RZ, P3 ;  /* 0x000000ff08087207 */ /* 0x000fe40001800000 */
[C---:B--2---:R-:W-:Y:S02]  /*fb80*/  LOP3.LUT R7, R3.reuse, 0x1c, RZ, 0xfc, !PT ;  /* 0x0000001c03077812 */ /* 0x044fe400078efcff */
[----:B------:R-:W-:Y:S01]  /*fb90*/  LOP3.LUT R6, R3, 0x20, RZ, 0xfc, !PT ;  /* 0x0000002003067812 */ /* 0x000fe200078efcff */
[----:B------:R-:W-:Y:S01]  /*fba0*/  BAR.SYNC.DEFER_BLOCKING 0x0 ;  /* 0x0000000000007b1d */ /* 0x000fe20000010000 */
[----:B------:R-:W-:Y:S02]  /*fbb0*/  ISETP.GE.AND P4, PT, R7, UR8, PT ;  /* 0x0000000807007c0c */ /* 0x000fe4000bf86270 */
[----:B------:R-:W-:Y:S02]  /*fbc0*/  ISETP.GE.AND P1, PT, R6, UR8, PT ;  /* 0x0000000806007c0c */ /* 0x000fe4000bf26270 */
[----:B------:R-:W-:-:S02]  /*fbd0*/  SEL R7, R194, RZ, P3 ;  /* 0x000000ffc2077207 */ /* 0x000fc40001800000 */
[----:B------:R-:W-:Y:S02]  /*fbe0*/  SEL R6, R252, RZ, P3 ;  /* 0x000000fffc067207 */ /* 0x000fe40001800000 */
[----:B-1----:R-:W-:Y:S02]  /*fbf0*/  SEL R10, RZ, 0x4, P4 ;  /* 0x00000004ff0a7807 */ /* 0x002fe40002000000 */
[----:B------:R-:W-:Y:S02]  /*fc00*/  ISETP.NE.U32.AND P5, PT, R7, RZ, PT ;  /* 0x000000ff0700720c */ /* 0x000fe40003fa5070 */
[----:B------:R-:W-:Y:S02]  /*fc10*/  ISETP.NE.U32.AND P4, PT, R6, RZ, PT ;  /* 0x000000ff0600720c */ /* 0x000fe40003f85070 */
[----:B------:R-:W-:Y:S02]  /*fc20*/  SEL R10, R10, RZ, P3 ;  /* 0x000000ff0a0a7207 */ /* 0x000fe40001800000 */
[----:B------:R-:W-:-:S02]  /*fc30*/  SEL R14, RZ, 0x4, P1 ;  /* 0x00000004ff0e7807 */ /* 0x000fc40000800000 */
[----:B------:R-:W-:Y:S02]  /*fc40*/  ISETP.NE.U32.AND P1, PT, R8, RZ, PT ;  /* 0x000000ff0800720c */ /* 0x000fe40003f25070 */
[----:B------:R-:W-:Y:S01]  /*fc50*/  SEL R14, R14, RZ, P3 ;  /* 0x000000ff0e0e7207 */ /* 0x000fe20001800000 */
[----:B----4-:R-:W-:-:S05]  /*fc60*/  IMAD.WIDE R6, R5, 0x4, R22 ;  /* 0x0000000405067825 */ /* 0x010fca00078e0216 */
[----:B------:R-:W-:Y:S01]  /*fc70*/  @!PT LDS RZ, [RZ] ;  /* 0x00000000fffff984 */ /* 0x000fe20000000800 */
[----:B------:R-:W-:Y:S01]  /*fc80*/  @!PT LDS RZ, [RZ] ;  /* 0x00000000fffff984 */ /* 0x000fe20000000800 */
[----:B------:R-:W-:Y:S01]  /*fc90*/  @!PT LDS RZ, [RZ] ;  /* 0x00000000fffff984 */ /* 0x000fe20000000800 */
[----:B------:R1:W-:Y:S01]  /*fca0*/  LDGSTS.E [R2+0x50000], [R6.64], P0 ;  /* 0x5000000006027fae */ /* 0x0003e2000812184c */
[----:B------:R-:W-:Y:S01]  /*fcb0*/  ISETP.NE.U32.AND P0, PT, R10, RZ, PT ;  /* 0x000000ff0a00720c */ /* 0x000fe20003f05070 */
[----:B---3--:R-:W-:-:S05]  /*fcc0*/  IMAD.WIDE R8, R5, 0x4, R20 ;  /* 0x0000000405087825 */ /* 0x008fca00078e0214 */
[----:B------:R1:W-:Y:S01]  /*fcd0*/  LDGSTS.E [R2+0x50400], [R8.64], P6 ;  /* 0x5040000008027fae */ /* 0x0003e2000b12184c */
[----:B------:R-:W-:Y:S01]  /*fce0*/  ISETP.NE.U32.AND P6, PT, R14, RZ, PT ;  /* 0x000000ff0e00720c */ /* 0x000fe20003fc5070 */
[----:B------:R-:W-:Y:S01]  /*fcf0*/  IMAD.WIDE R10, R5, 0x4, R16 ;  /* 0x00000004050a7825 */ /* 0x000fe200078e0210 */
[----:B------:R-:W-:-:S03]  /*fd00*/  LOP3.LUT R17, R3, 0x14, RZ, 0xfc, !PT ;  /* 0x0000001403117812 */ /* 0x000fc600078efcff */
[----:B------:R-:W-:Y:S01]  /*fd10*/  IMAD.WIDE R12, R5, 0x4, R12 ;  /* 0x00000004050c7825 */ /* 0x000fe200078e020c */
[----:B------:R1:W-:Y:S01]  /*fd20*/  LDGSTS.E [R2+0x50800], [R10.64], P2 ;  /* 0x508000000a027fae */ /* 0x0003e2000912184c */
[----:B------:R-:W-:Y:S02]  /*fd30*/  LOP3.LUT R16, R3, 0x24, RZ, 0xfc, !PT ;  /* 0x0000002403107812 */ /* 0x000fe400078efcff */
[----:B------:R-:W-:Y:S01]  /*fd40*/  ISETP.GE.AND P2, PT, R17, UR8, PT ;  /* 0x0000000811007c0c */ /* 0x000fe2000bf46270 */
[----:B------:R1:W-:Y:S01]  /*fd50*/  LDGSTS.E [R2+0x50c00], [R12.64], P5 ;  /* 0x50c000000c027fae */ /* 0x0003e2000a92184c */
[----:B------:R-:W-:Y:S01]  /*fd60*/  LOP3.LUT R17, R3, 0x28, RZ, 0xfc, !PT ;  /* 0x0000002803117812 */ /* 0x000fe200078efcff */
[----:B------:R-:W-:Y:S01]  /*fd70*/  IMAD.WIDE R14, R5, 0x4, R18 ;  /* 0x00000004050e7825 */ /* 0x000fe200078e0212 */
[----:B------:R-:W-:Y:S02]  /*fd80*/  ISETP.GE.AND P5, PT, R16, UR8, PT ;  /* 0x0000000810007c0c */ /* 0x000fe4000bfa6270 */
[----:B------:R-:W-:-:S02]  /*fd90*/  LOP3.LUT R16, R3, 0x2c, RZ, 0xfc, !PT ;  /* 0x0000002c03107812 */ /* 0x000fc400078efcff */
[----:B------:R1:W-:Y:S01]  /*fda0*/  LDGSTS.E [R2+0x51000], [R14.64], P4 ;  /* 0x510000000e027fae */ /* 0x0003e2000a12184c */
[----:B------:R-:W-:Y:S02]  /*fdb0*/  ISETP.GE.AND P4, PT, R17, UR8, PT ;  /* 0x0000000811007c0c */ /* 0x000fe4000bf86270 */
[C---:B------:R-:W-:Y:S02]  /*fdc0*/  LOP3.LUT R17, R3.reuse, 0x30, RZ, 0xfc, !PT ;  /* 0x0000003003117812 */ /* 0x040fe400078efcff */
[----:B------:R-:W-:Y:S02]  /*fdd0*/  SEL R68, RZ, 0x4, P2 ;  /* 0x00000004ff447807 */ /* 0x000fe40001000000 */
[----:B------:R-:W-:Y:S02]  /*fde0*/  ISETP.GE.AND P2, PT, R16, UR8, PT ;  /* 0x0000000810007c0c */ /* 0x000fe4000bf46270 */
[----:B------:R-:W-:Y:S02]  /*fdf0*/  LOP3.LUT R19, R3, 0x34, RZ, 0xfc, !PT ;  /* 0x0000003403137812 */ /* 0x000fe400078efcff */
[----:B------:R-:W-:-:S02]  /*fe00*/  SEL R16, RZ, 0x4, P5 ;  /* 0x00000004ff107807 */ /* 0x000fc40002800000 */
[----:B------:R-:W-:Y:S02]  /*fe10*/  ISETP.GE.AND P5, PT, R17, UR8, PT ;  /* 0x0000000811007c0c */ /* 0x000fe4000bfa6270 */
[----:B------:R-:W-:Y:S02]  /*fe20*/  SEL R17, RZ, 0x4, P4 ;  /* 0x00000004ff117807 */ /* 0x000fe40002000000 */
[----:B------:R-:W-:Y:S02]  /*fe30*/  ISETP.GE.AND P4, PT, R19, UR8, PT ;  /* 0x0000000813007c0c */ /* 0x000fe4000bf86270 */
[C---:B------:R-:W-:Y:S02]  /*fe40*/  LOP3.LUT R18, R3.reuse, 0x38, RZ, 0xfc, !PT ;  /* 0x0000003803127812 */ /* 0x040fe400078efcff */
[----:B------:R-:W-:Y:S02]  /*fe50*/  LOP3.LUT R19, R3, 0x3c, RZ, 0xfc, !PT ;  /* 0x0000003c03137812 */ /* 0x000fe400078efcff */
[----:B------:R-:W-:-:S02]  /*fe60*/  SEL R67, RZ, 0x4, P2 ;  /* 0x00000004ff437807 */ /* 0x000fc40001000000 */
[----:B------:R-:W-:Y:S02]  /*fe70*/  SEL R66, RZ, 0x4, P5 ;  /* 0x00000004ff427807 */ /* 0x000fe40002800000 */
[----:B------:R-:W-:Y:S02]  /*fe80*/  ISETP.GE.AND P2, PT, R18, UR8, PT ;  /* 0x0000000812007c0c */ /* 0x000fe4000bf46270 */
        /* <DEDUP_REMOVED lines=68> */
[----:B------:R-:W-:Y:S02]  /*102d0*/  SEL R42, RZ, 0x4, P5 ;  /* 0x00000004ff2a7807 */ /* 0x000fe40002800000 */
[----:B------:R-:W-:-:S02]  /*102e0*/  LOP3.LUT R18, R3, 0x1e, RZ, 0xfc, !PT ;  /* 0x0000001e03127812 */ /* 0x000fc400078efcff */
[----:B------:R-:W-:Y:S02]  /*102f0*/  ISETP.GE.AND P5, PT, R19, UR8, PT ;  /* 0x0000000813007c0c */ /* 0x000fe4000bfa6270 */
[C---:B------:R-:W-:Y:S02]  /*10300*/  LOP3.LUT R19, R3.reuse, 0x22, RZ, 0xfc, !PT ;  /* 0x0000002203137812 */ /* 0x040fe400078efcff */
[----:B------:R-:W-:Y:S02]  /*10310*/  SEL R41, RZ, 0x4, P4 ;  /* 0x00000004ff297807 */ /* 0x000fe40002000000 */
[----:B------:R-:W-:Y:S02]  /*10320*/  ISETP.GE.AND P4, PT, R18, UR8, PT ;  /* 0x0000000812007c0c */ /* 0x000fe4000bf86270 */
        /* <DEDUP_REMOVED lines=42> */
[----:B------:R-:W-:Y:S02]  /*105d0*/  LOP3.LUT R194, R3, 0x5e, RZ, 0xfc, !PT ;  /* 0x0000005e03c27812 */ /* 0x000fe400078efcff */
[----:B------:R-:W-:-:S02]  /*105e0*/  SEL R26, RZ, 0x4, P5 ;  /* 0x00000004ff1a7807 */ /* 0x000fc40002800000 */
        /* <DEDUP_REMOVED lines=13> */
[----:B------:R-:W-:Y:S02]  /*106c0*/  LOP3.LUT R19, R3, 0x72, RZ, 0xfc, !PT ;  /* 0x0000007203137812 */ /* 0x000fe400078efcff */
[----:B------:R-:W-:Y:S02]  /*106d0*/  SEL R21, RZ, 0x4, P4 ;  /* 0x00000004ff157807 */ /* 0x000fe40002000000 */
[----:B------:R-:W-:Y:S02]  /*106e0*/  ISETP.GE.AND P4, PT, R18, UR8, PT ;  /* 0x0000000812007c0c */ /* 0x000fe4000bf86270 */
[----:B------:R-:W-:Y:S02]  /*106f0*/  SEL R16, R16, RZ, P3 ;  /* 0x000000ff10107207 */ /* 0x000fe40001800000 */
[----:B------:R-:W-:-:S02]  /*10700*/  SEL R20, RZ, 0x4, P5 ;  /* 0x00000004ff147807 */ /* 0x000fc40002800000 */
[----:B------:R-:W-:Y:S02]  /*10710*/  LOP3.LUT R18, R3, 0x76, RZ, 0xfc, !PT ;  /* 0x0000007603127812 */ /* 0x000fe400078efcff */
[----:B------:R-:W-:Y:S02]  /*10720*/  ISETP.GE.AND P5, PT, R19, UR8, PT ;  /* 0x0000000813007c0c */ /* 0x000fe4000bfa6270 */
[----:B------:R-:W-:Y:S02]  /*10730*/  LOP3.LUT R69, R3, 0x7a, RZ, 0xfc, !PT ;  /* 0x0000007a03457812 */ /* 0x000fe400078efcff */
[----:B------:R-:W-:Y:S02]  /*10740*/  SEL R43, RZ, 0x4, P2 ;  /* 0x00000004ff2b7807 */ /* 0x000fe40001000000 */
[----:B------:R-:W-:Y:S02]  /*10750*/  SEL R19, RZ, 0x4, P4 ;  /* 0x00000004ff137807 */ /* 0x000fe40002000000 */
[----:B------:R-:W-:-:S02]  /*10760*/  ISETP.NE.U32.AND P2, PT, R16, RZ, PT ;  /* 0x000000ff1000720c */ /* 0x000fc40003f45070 */
[----:B------:R-:W-:Y:S02]  /*10770*/  ISETP.GE.AND P4, PT, R18, UR8, PT ;  /* 0x0000000812007c0c */ /* 0x000fe4000bf86270 */
[----:B------:R-:W-:Y:S02]  /*10780*/  SEL R16, R17, RZ, P3 ;  /* 0x000000ff11107207 */ /* 0x000fe40001800000 */
[----:B------:R-:W-:Y:S02]  /*10790*/  SEL R18, RZ, 0x4, P5 ;  /* 0x00000004ff127807 */ /* 0x000fe40002800000 */
[----:B------:R-:W-:Y:S02]  /*107a0*/  ISETP.GE.AND P5, PT, R69, UR8, PT ;  /* 0x0000000845007c0c */ /* 0x000fe4000bfa6270 */
[----:B------:R-:W-:Y:S02]  /*107b0*/  LOP3.LUT R69, R3, 0x7e, RZ, 0xfc, !PT ;  /* 0x0000007e03457812 */ /* 0x000fe400078efcff */
[----:B------:R-:W-:-:S02]  /*107c0*/  SEL R17, RZ, 0x4, P4 ;  /* 0x00000004ff117807 */ /* 0x000fc40002000000 */
[----:B------:R-:W-:Y:S02]  /*107d0*/  ISETP.NE.U32.AND P4, PT, R16, RZ, PT ;  /* 0x000000ff1000720c */ /* 0x000fe40003f85070 */
[----:B------:R-:W-:Y:S02]  /*107e0*/  SEL R16, RZ, 0x4, P5 ;  /* 0x00000004ff107807 */ /* 0x000fe40002800000 */
[----:B------:R-:W-:Y:S02]  /*107f0*/  ISETP.GE.AND P5, PT, R69, UR8, PT ;  /* 0x0000000845007c0c */ /* 0x000fe4000bfa6270 */
[----:B-1----:R-:W2:Y:S01]  /*10800*/  LDL.LU.64 R72, [R1+0x2a0] ;  /* 0x0002a00001487983 */ /* 0x002ea20000300a00 */
[----:B------:R-:W-:Y:S02]  /*10810*/  SEL R75, R59, RZ, P3 ;  /* 0x000000ff3b4b7207 */ /* 0x000fe40001800000 */
[----:B------:R-:W-:Y:S01]  /*10820*/  SEL R79, R58, RZ, P3 ;  /* 0x000000ff3a4f7207 */ /* 0x000fe20001800000 */
[----:B------:R-:W3:Y:S01]  /*10830*/  LDL.LU.64 R70, [R1+0x298] ;  /* 0x0002980001467983 */ /* 0x000ee20000300a00 */
[----:B------:R-:W-:Y:S02]  /*10840*/  SEL R83, R53, RZ, P3 ;  /* 0x000000ff35537207 */ /* 0x000fe40001800000 */
[----:B------:R-:W-:Y:S01]  /*10850*/  SEL R86, R52, RZ, P3 ;  /* 0x000000ff34567207 */ /* 0x000fe20001800000 */
[----:B------:R-:W4:Y:S01]  /*10860*/  LDL.LU.64 R58, [R1+0x268] ;  /* 0x00026800013a7983 */ /* 0x000f220000300a00 */
[----:B------:R-:W-:-:S02]  /*10870*/  SEL R87, R49, RZ, P3 ;  /* 0x000000ff31577207 */ /* 0x000fc40001800000 */
[----:B------:R-:W-:Y:S01]  /*10880*/  SEL R90, R48, RZ, P3 ;  /* 0x000000ff305a7207 */ /* 0x000fe20001800000 */
[----:B------:R-:W4:Y:S01]  /*10890*/  LDL.LU.64 R52, [R1+0x290] ;  /* 0x0002900001347983 */ /* 0x000f220000300a00 */
[----:B------:R-:W-:Y:S02]  /*108a0*/  SEL R89, R47, RZ, P3 ;  /* 0x000000ff2f597207 */ /* 0x000fe40001800000 */
[----:B------:R-:W-:Y:S01]  /*108b0*/  SEL R92, R46, RZ, P3 ;  /* 0x000000ff2e5c7207 */ /* 0x000fe20001800000 */
[----:B------:R-:W4:Y:S01]  /*108c0*/  LDL.LU.64 R48, [R1+0x280] ;  /* 0x0002800001307983 */ /* 0x000f220000300a00 */
[----:B------:R-:W-:-:S03]  /*108d0*/  SEL R78, RZ, 0x4, P5 ;  /* 0x00000004ff4e7807 */ /* 0x000fc60002800000 */
[----:B------:R-:W4:Y:S01]  /*108e0*/  LDL.LU.64 R46, [R1+0x288] ;  /* 0x00028800012e7983 */ /* 0x000f220000300a00 */
[----:B------:R-:W-:Y:S02]  /*108f0*/  SEL R91, R45, RZ, P3 ;  /* 0x000000ff2d5b7207 */ /* 0x000fe40001800000 */
[----:B------:R-:W-:Y:S01]  /*10900*/  SEL R94, R44, RZ, P3 ;  /* 0x000000ff2c5e7207 */ /* 0x000fe20001800000 */
[----:B------:R-:W1:Y:S01]  /*10910*/  S2R R69, SR_TID.X ;  /* 0x0000000000457919 */ /* 0x000e620000002100 */
[----:B------:R-:W-:Y:S02]  /*10920*/  SEL R93, R43, RZ, P3 ;  /* 0x000000ff2b5d7207 */ /* 0x000fe40001800000 */
[----:B------:R-:W-:Y:S01]  /*10930*/  SEL R97, R42, RZ, P3 ;  /* 0x000000ff2a617207 */ /* 0x000fe20001800000 */
[----:B------:R-:W4:Y:S04]  /*10940*/  LDL.LU.64 R44, [R1+0x270] ;  /* 0x00027000012c7983 */ /* 0x000f280000300a00 */
[----:B------:R-:W4:Y:S01]  /*10950*/  LDL.LU.64 R42, [R1+0x278] ;  /* 0x00027800012a7983 */ /* 0x000f220000300a00 */
[----:B------:R-:W-:-:S02]  /*10960*/  SEL R77, R57, RZ, P3 ;  /* 0x000000ff394d7207 */ /* 0x000fc40001800000 */
[----:B------:R-:W-:Y:S02]  /*10970*/  SEL R82, R56, RZ, P3 ;  /* 0x000000ff38527207 */ /* 0x000fe40001800000 */
[----:B------:R-:W-:Y:S01]  /*10980*/  SEL R81, R55, RZ, P3 ;  /* 0x000000ff37517207 */ /* 0x000fe20001800000 */
[----:B------:R-:W4:Y:S01]  /*10990*/  LDL.LU.64 R56, [R1+0x258] ;  /* 0x0002580001387983 */ /* 0x000f220000300a00 */
[----:B------:R-:W-:-:S03]  /*109a0*/  SEL R84, R54, RZ, P3 ;  /* 0x000000ff36547207 */ /* 0x000fc60001800000 */
[----:B------:R-:W4:Y:S01]  /*109b0*/  LDL.LU.64 R54, [R1+0x250] ;  /* 0x0002500001367983 */ /* 0x000f220000300a00 */
[----:B-1----:R-:W-:-:S04]  /*109c0*/  LOP3.LUT R69, R69, 0x7f, RZ, 0xc0, !PT ;  /* 0x0000007f45457812 */ /* 0x002fc800078ec0ff */
[----:B------:R-:W-:Y:S02]  /*109d0*/  ISETP.GE.AND P5, PT, R69, UR8, PT ;  /* 0x0000000845007c0c */ /* 0x000fe4000bfa6270 */
[----:B------:R-:W-:Y:S02]  /*109e0*/  SEL R69, R68, RZ, P3 ;  /* 0x000000ff44457207 */ /* 0x000fe40001800000 */
[----:B------:R-:W-:Y:S02]  /*109f0*/  SEL R68, RZ, 0x4, P5 ;  /* 0x00000004ff447807 */ /* 0x000fe40002800000 */
[----:B------:R-:W-:Y:S02]  /*10a00*/  ISETP.NE.U32.AND P5, PT, R69, RZ, PT ;  /* 0x000000ff4500720c */ /* 0x000fe40003fa5070 */
[----:B------:R-:W-:Y:S02]  /*10a10*/  SEL R67, R67, RZ, P3 ;  /* 0x000000ff43437207 */ /* 0x000fe40001800000 */
[----:B------:R-:W-:-:S02]  /*10a20*/  SEL R66, R66, RZ, P3 ;  /* 0x000000ff42427207 */ /* 0x000fc40001800000 */
[----:B------:R-:W-:Y:S02]  /*10a30*/  SEL R65, R65, RZ, P3 ;  /* 0x000000ff41417207 */ /* 0x000fe40001800000 */
[----:B------:R-:W-:Y:S02]  /*10a40*/  SEL R64, R64, RZ, P3 ;  /* 0x000000ff40407207 */ /* 0x000fe40001800000 */
[----:B------:R-:W-:Y:S02]  /*10a50*/  SEL R63, R63, RZ, P3 ;  /* 0x000000ff3f3f7207 */ /* 0x000fe40001800000 */
[----:B------:R-:W-:Y:S02]  /*10a60*/  SEL R74, R62, RZ, P3 ;  /* 0x000000ff3e4a7207 */ /* 0x000fe40001800000 */
        /* <DEDUP_REMOVED lines=32> */
[----:B------:R-:W-:Y:S01]  /*10c70*/  ISETP.NE.U32.AND P3, PT, R67, RZ, PT ;  /* 0x000000ff4300720c */ /* 0x000fe20003f65070 */
[----:B--2---:R-:W-:-:S04]  /*10c80*/  IMAD.WIDE R72, R5, 0x4, R72 ;  /* 0x0000000405487825 */ /* 0x004fc800078e0248 */
[----:B---3--:R-:W-:Y:S01]  /*10c90*/  IMAD.WIDE R70, R5, 0x4, R70 ;  /* 0x0000000405467825 */ /* 0x008fe200078e0246 */
[----:B------:R1:W-:Y:S01]  /*10ca0*/  LDGSTS.E [R2+0x51400], [R72.64], P5 ;  /* 0x5140000048027fae */ /* 0x0003e2000a92184c */
[----:B------:R-:W-:-:S03]  /*10cb0*/  ISETP.NE.U32.AND P5, PT, R66, RZ, PT ;  /* 0x000000ff4200720c */ /* 0x000fc60003fa5070 */
[----:B------:R1:W-:Y:S01]  /*10cc0*/  LDGSTS.E [R2+0x51800], [R70.64], P1 ;  /* 0x5180000046027fae */ /* 0x0003e2000892184c */
[----:B----4-:R-:W-:Y:S01]  /*10cd0*/  IMAD.WIDE R68, R5, 0x4, R52 ;  /* 0x0000000405447825 */ /* 0x010fe200078e0234 */
[----:B------:R-:W-:Y:S02]  /*10ce0*/  ISETP.NE.U32.AND P1, PT, R65, RZ, PT ;  /* 0x000000ff4100720c */ /* 0x000fe40003f25070 */
[----:B------:R-:W2:Y:S04]  /*10cf0*/  LDL.LU.64 R52, [R1+0x248] ;  /* 0x0002480001347983 */ /* 0x000ea80000300a00 */
[----:B------:R1:W-:Y:S01]  /*10d00*/  LDGSTS.E [R2+0x51c00], [R68.64], P0 ;  /* 0x51c0000044027fae */ /* 0x0003e2000812184c */
[----:B------:R-:W-:Y:S01]  /*10d10*/  IMAD.WIDE R66, R5, 0x4, R46 ;  /* 0x0000000405427825 */ /* 0x000fe200078e022e */
[----:B------:R-:W-:-:S02]  /*10d20*/  ISETP.NE.U32.AND P0, PT, R64, RZ, PT ;  /* 0x000000ff4000720c */ /* 0x000fc40003f05070 */
[----:B------:R-:W3:Y:S01]  /*10d30*/  LDL.LU.64 R50, [R1+0x230] ;  /* 0x0002300001327983 */ /* 0x000ee20000300a00 */
[----:B------:R-:W-:-:S03]  /*10d40*/  IMAD.WIDE R64, R5, 0x4, R48 ;  /* 0x0000000405407825 */ /* 0x000fc600078e0230 */
[----:B------:R1:W-:Y:S01]  /*10d50*/  LDGSTS.E [R2+0x52000], [R66.64], P6 ;  /* 0x5200000042027fae */ /* 0x0003e2000b12184c */
[----:B------:R-:W-:-:S03]  /*10d60*/  ISETP.NE.U32.AND P6, PT, R63, RZ, PT ;  /* 0x000000ff3f00720c */ /* 0x000fc60003fc5070 */
[----:B------:R1:W-:Y:S01]  /*10d70*/  LDGSTS.E [R2+0x52400], [R64.64], P2 ;  /* 0x5240000040027fae */ /* 0x0003e2000912184c */
[----:B------:R-:W-:-:S03]  /*10d80*/  IMAD.WIDE R62, R5, 0x4, R42 ;  /* 0x00000004053e7825 */ /* 0x000fc600078e022a */
[----:B------:R-:W4:Y:S04]  /*10d90*/  LDL.LU.64 R48, [R1+0x228] ;  /* 0x0002280001307983 */ /* 0x000f280000300a00 */
[----:B------:R1:W-:Y:S01]  /*10da0*/  LDGSTS.E [R2+0x52800], [R62.64], P4 ;  /* 0x528000003e027fae */ /* 0x0003e2000a12184c */
[----:B------:R-:W-:Y:S01]  /*10db0*/  ISETP.NE.U32.AND P4, PT, R61, RZ, PT ;  /* 0x000000ff3d00720c */ /* 0x000fe20003f85070 */
[C---:B------:R-:W-:Y:S02]  /*10dc0*/  IMAD.WIDE R60, R5.reuse, 0x4, R44 ;  /* 0x00000004053c7825 */ /* 0x040fe400078e022c */
[----:B------:R-:W4:Y:S04]  /*10dd0*/  LDL.LU.64 R46, [R1+0x110] ;  /* 0x00011000012e7983 */ /* 0x000f280000300a00 */
        /* <DEDUP_REMOVED lines=10> */
[----:B------:R-:W4:Y:S01]  /*10e80*/  LDL.LU.64 R22, [R1+0x60] ;  /* 0x0000600001167983 */ /* 0x000f220000300a00 */
[----:B------:R-:W-:-:S03]  /*10e90*/  IMAD.WIDE R58, R5, 0x4, R58 ;  /* 0x00000004053a7825 */ /* 0x000fc600078e023a */
[----:B------:R1:W-:Y:S01]  /*10ea0*/  LDGSTS.E [R2+0x52c00], [R60.64], P3 ;  /* 0x52c000003c027fae */ /* 0x0003e2000992184c */
[----:B------:R-:W-:-:S03]  /*10eb0*/  IMAD.WIDE R56, R5, 0x4, R56 ;  /* 0x0000000405387825 */ /* 0x000fc600078e0238 */
[----:B------:R-:W4:Y:S01]  /*10ec0*/  LDL.LU.64 R26, [R1+0x50] ;  /* 0x00005000011a7983 */ /* 0x000f220000300a00 */
[----:B------:R-:W-:Y:S01]  /*10ed0*/  IMAD.WIDE R54, R5, 0x4, R54 ;  /* 0x0000000405367825 */ /* 0x000fe200078e0236 */
[----:B------:R-:W-:Y:S02]  /*10ee0*/  ISETP.NE.U32.AND P2, PT, R74, RZ, PT ;  /* 0x000000ff4a00720c */ /* 0x000fe40003f45070 */
[----:B------:R1:W-:Y:S01]  /*10ef0*/  LDGSTS.E [R2+0x53000], [R58.64], P5 ;  /* 0x530000003a027fae */ /* 0x0003e2000a92184c */
[----:B------:R-:W-:-:S03]  /*10f00*/  ISETP.NE.U32.AND P5, PT, R75, RZ, PT ;  /* 0x000000ff4b00720c */ /* 0x000fc60003fa5070 */
[----:B------:R-:W4:Y:S01]  /*10f10*/  LDL.64 R30, [R1+0x40] ;  /* 0x00004000011e7983 */ /* 0x000f220000100a00 */
[----:B------:R-:W-:-:S03]  /*10f20*/  ISETP.NE.U32.AND P3, PT, R76, RZ, PT ;  /* 0x000000ff4c00720c */ /* 0x000fc60003f65070 */
[----:B------:R1:W-:Y:S04]  /*10f30*/  LDGSTS.E [R2+0x53400], [R56.64], P1 ;  /* 0x5340000038027fae */ /* 0x0003e8000892184c */
[----:B------:R-:W4:Y:S04]  /*10f40*/  LDL.LU.64 R16, [R1+0x30] ;  /* 0x0000300001107983 */ /* 0x000f280000300a00 */
[----:B------:R1:W-:Y:S01]  /*10f50*/  LDGSTS.E [R2+0x53800], [R54.64], P0 ;  /* 0x5380000036027fae */ /* 0x0003e2000812184c */
[----:B------:R-:W-:-:S03]  /*10f60*/  ISETP.NE.U32.AND P0, PT, R77, RZ, PT ;  /* 0x000000ff4d00720c */ /* 0x000fc60003f05070 */
[----:B------:R-:W4:Y:S04]  /*10f70*/  LDL.LU.64 R18, [R1+0x20] ;  /* 0x0000200001127983 */ /* 0x000f280000300a00 */
[----:B------:R-:W4:Y:S04]  /*10f80*/  LDL.LU.64 R74, [R1+0x10] ;  /* 0x00001000014a7983 */ /* 0x000f280000300a00 */
[----:B------:R-:W4:Y:S04]  /*10f90*/  LDL.64 R76, [R1] ;  /* 0x00000000014c7983 */ /* 0x000f280000100a00 */
[----:B------:R-:W4:Y:S01]  /*10fa0*/  LDL R252, [R1+0x57c] ;  /* 0x00057c0001fc7983 */ /* 0x000f220000100800 */
[----:B------:R-:W-:Y:S01]  /*10fb0*/  ISETP.NE.U32.AND P1, PT, R79, RZ, PT ;  /* 0x000000ff4f00720c */ /* 0x000fe20003f25070 */
[----:B-----5:R-:W-:-:S04]  /*10fc0*/  IMAD.WIDE R248, R5, 0x4, R248 ;  /* 0x0000000405f87825 */ /* 0x020fc800078e02f8 */
        /* <DEDUP_REMOVED lines=16> */
[----:B------:R-:W-:Y:S01]  /*110d0*/  IMAD.WIDE R206, R5, 0x4, R206 ;  /* 0x0000000405ce7825 */ /* 0x000fe200078e02ce */
[----:B------:R-:W-:-:S03]  /*110e0*/  UIADD3 UR7, UR4, -0x180, URZ ;  /* 0xfffffe8004077890 */ /* 0x000fc6000fffe03f */
[----:B------:R-:W-:-:S04]  /*110f0*/  IMAD.WIDE R210, R5, 0x4, R210 ;  /* 0x0000000405d27825 */ /* 0x000fc800078e02d2 */
[----:B------:R-:W-:-:S04]  /*11100*/  IMAD.WIDE R214, R5, 0x4, R214 ;  /* 0x0000000405d67825 */ /* 0x000fc800078e02d6 */
[----:B------:R-:W-:-:S04]  /*11110*/  IMAD.WIDE R218, R5, 0x4, R218 ;  /* 0x0000000405da7825 */ /* 0x000fc800078e02da */
[C---:B------:R-:W-:Y:S01]  /*11120*/  IMAD.WIDE R222, R5.reuse, 0x4, R222 ;  /* 0x0000000405de7825 */ /* 0x040fe200078e02de */
[----:B------:R1:W-:Y:S03]  /*11130*/  STL.64 [R1+0x7c8], R2 ;  /* 0x0007c80201007387 */ /* 0x0003e60000100a00 */
[----:B------:R-:W-:-:S04]  /*11140*/  IMAD.WIDE R6, R5, 0x4, R6 ;  /* 0x0000000405067825 */ /* 0x000fc800078e0206 */
[----:B------:R-:W-:-:S04]  /*11150*/  IMAD.WIDE R8, R5, 0x4, R8 ;  /* 0x0000000405087825 */ /* 0x000fc800078e0208 */
[----:B--2---:R-:W-:-:S05]  /*11160*/  IMAD.WIDE R52, R5, 0x4, R52 ;  /* 0x0000000405347825 */ /* 0x004fca00078e0234 */
[----:B------:R1:W-:Y:S01]  /*11170*/  LDGSTS.E [R2+0x53c00], [R52.64], P6 ;  /* 0x53c0000034027fae */ /* 0x0003e2000b12184c */
[----:B------:R-:W-:Y:S01]  /*11180*/  ISETP.NE.U32.AND P6, PT, R82, RZ, PT ;  /* 0x000000ff5200720c */ /* 0x000fe20003fc5070 */
[----:B---3--:R-:W-:-:S05]  /*11190*/  IMAD.WIDE R50, R5, 0x4, R50 ;  /* 0x0000000405327825 */ /* 0x008fca00078e0232 */
[----:B------:R1:W-:Y:S01]  /*111a0*/  LDGSTS.E [R2+0x54000], [R50.64], P2 ;  /* 0x5400000032027fae */ /* 0x0003e2000912184c */
[----:B------:R-:W-:Y:S01]  /*111b0*/  ISETP.NE.U32.AND P2, PT, R81, RZ, PT ;  /* 0x000000ff5100720c */ /* 0x000fe20003f45070 */
[----:B----4-:R-:W-:-:S05]  /*111c0*/  IMAD.WIDE R48, R5, 0x4, R48 ;  /* 0x0000000405307825 */ /* 0x010fca00078e0230 */
[----:B------:R1:W-:Y:S01]  /*111d0*/  LDGSTS.E [R2+0x54400], [R48.64], P4 ;  /* 0x5440000030027fae */ /* 0x0003e2000a12184c */
[----:B------:R-:W-:-:S04]  /*111e0*/  IMAD.WIDE R46, R5, 0x4, R46 ;  /* 0x00000004052e7825 */ /* 0x000fc800078e022e */
[C---:B------:R-:W-:Y:S01]  /*111f0*/  IMAD.WIDE R44, R5.reuse, 0x4, R44 ;  /* 0x00000004052c7825 */ /* 0x040fe200078e022c */
[----:B------:R-:W-:Y:S01]  /*11200*/  ISETP.NE.U32.AND P4, PT, R84, RZ, PT ;  /* 0x000000ff5400720c */ /* 0x000fe20003f85070 */
[----:B------:R1:W-:Y:S02]  /*11210*/  LDGSTS.E [R2+0x54800], [R46.64], P3 ;  /* 0x548000002e027fae */ /* 0x0003e4000992184c */
[----:B------:R-:W-:Y:S01]  /*11220*/  IMAD.WIDE R42, R5, 0x4, R42 ;  /* 0x00000004052a7825 */ /* 0x000fe200078e022a */
[----:B------:R-:W-:Y:S01]  /*11230*/  ISETP.NE.U32.AND P3, PT, R83, RZ, PT ;  /* 0x000000ff5300720c */ /* 0x000fe20003f65070 */
[----:B------:R1:W-:Y:S02]  /*11240*/  LDGSTS.E [R2+0x54c00], [R44.64], P5 ;  /* 0x54c000002c027fae */ /* 0x0003e4000a92184c */
[C---:B------:R-:W-:Y:S01]  /*11250*/  IMAD.WIDE R40, R5.reuse, 0x4, R40 ;  /* 0x0000000405287825 */ /* 0x040fe200078e0228 */
[----:B------:R-:W-:Y:S01]  /*11260*/  ISETP.NE.U32.AND P5, PT, R86, RZ, PT ;  /* 0x000000ff5600720c */ /* 0x000fe20003fa5070 */
[----:B------:R1:W-:Y:S02]  /*11270*/  LDGSTS.E [R2+0x55000], [R42.64], P1 ;  /* 0x550000002a027fae */ /* 0x0003e4000892184c */
[----:B------:R-:W-:Y:S01]  /*11280*/  IMAD.WIDE R38, R5, 0x4, R38 ;  /* 0x0000000405267825 */ /* 0x000fe200078e0226 */
[----:B------:R-:W-:Y:S01]  /*11290*/  ISETP.NE.U32.AND P1, PT, R85, RZ, PT ;  /* 0x000000ff5500720c */ /* 0x000fe20003f25070 */
[----:B------:R1:W-:Y:S01]  /*112a0*/  LDGSTS.E [R2+0x55400], [R40.64], P0 ;  /* 0x5540000028027fae */ /* 0x0003e2000812184c */
[----:B------:R-:W-:-:S03]  /*112b0*/  ISETP.NE.U32.AND P0, PT, R88, RZ, PT ;  /* 0x000000ff5800720c */ /* 0x000fc60003f05070 */
[----:B------:R1:W-:Y:S01]  /*112c0*/  LDGSTS.E [R2+0x55800], [R38.64], P6 ;  /* 0x5580000026027fae */ /* 0x0003e2000b12184c */
[----:B------:R-:W-:Y:S01]  /*112d0*/  ISETP.NE.U32.AND P6, PT, R87, RZ, PT ;  /* 0x000000ff5700720c */ /* 0x000fe20003fc5070 */
[----:B------:R-:W-:-:S04]  /*112e0*/  IMAD.WIDE R36, R5, 0x4, R36 ;  /* 0x0000000405247825 */ /* 0x000fc800078e0224 */
[C---:B------:R-:W-:Y:S01]  /*112f0*/  IMAD.WIDE R34, R5.reuse, 0x4, R34 ;  /* 0x0000000405227825 */ /* 0x040fe200078e0222 */
[----:B------:R1:W-:Y:S03]  /*11300*/  LDGSTS.E [R2+0x55c00], [R36.64], P2 ;  /* 0x55c0000024027fae */ /* 0x0003e6000912184c */
        /* <DEDUP_REMOVED lines=19> */
[----:B------:R-:W-:Y:S01]  /*11440*/  IMAD.WIDE R30, R5, 0x4, R30 ;  /* 0x00000004051e7825 */ /* 0x000fe200078e021e */
[----:B------:R1:W-:Y:S01]  /*11450*/  LDGSTS.E [R2+0x57800], [R26.64], P2 ;  /* 0x578000001a027fae */ /* 0x0003e2000912184c */
[----:B------:R-:W-:-:S03]  /*11460*/  ISETP.NE.U32.AND P2, PT, R95, RZ, PT ;  /* 0x000000ff5f00720c */ /* 0x000fc60003f45070 */
[----:B------:R1:W-:Y:S01]  /*11470*/  LDGSTS.E [R2+0x57c00], [R30.64], P4 ;  /* 0x57c000001e027fae */ /* 0x0003e2000a12184c */
[----:B------:R-:W-:Y:S01]  /*11480*/  IMAD.WIDE R16, R5, 0x4, R16 ;  /* 0x0000000405107825 */ /* 0x000fe200078e0210 */
[----:B------:R-:W-:-:S03]  /*11490*/  ISETP.NE.U32.AND P4, PT, R96, RZ, PT ;  /* 0x000000ff6000720c */ /* 0x000fc60003f85070 */
[----:B------:R-:W-:-:S04]  /*114a0*/  IMAD.WIDE R18, R5, 0x4, R18 ;  /* 0x0000000405127825 */ /* 0x000fc800078e0212 */
[----:B------:R-:W-:-:S04]  /*114b0*/  IMAD.WIDE R74, R5, 0x4, R74 ;  /* 0x00000004054a7825 */ /* 0x000fc800078e024a */
[----:B------:R-:W-:Y:S01]  /*114c0*/  IMAD.WIDE R76, R5, 0x4, R76 ;  /* 0x00000004054c7825 */ /* 0x000fe200078e024c */
[----:B------:R2:W-:Y:S01]  /*114d0*/  LDGSTS.E [R252+0x50200], [R16.64], P3 ;  /* 0x5020000010fc7fae */ /* 0x0005e2000992184c */
[----:B------:R-:W-:-:S03]  /*114e0*/  ISETP.NE.U32.AND P3, PT, R99, RZ, PT ;  /* 0x000000ff6300720c */ /* 0x000fc60003f65070 */
        /* <DEDUP_REMOVED lines=36> */
[----:B------:R1:W-:Y:S04]  /*11730*/  LDGSTS.E [R252+0x54e00], [R198.64], P2 ;  /* 0x54e00000c6fc7fae */ /* 0x0003e8000912184c */
[----:B------:R1:W-:Y:S04]  /*11740*/  LDGSTS.E [R252+0x55200], [R202.64], P4 ;  /* 0x55200000cafc7fae */ /* 0x0003e8000a12184c */
[----:B------:R1:W-:Y:S04]  /*11750*/  LDGSTS.E [R252+0x55600], [R206.64], P3 ;  /* 0x55600000cefc7fae */ /* 0x0003e8000992184c */
[----:B------:R1:W-:Y:S01]  /*11760*/  LDGSTS.E [R252+0x55a00], [R210.64], P5 ;  /* 0x55a00000d2fc7fae */ /* 0x0003e2000a92184c */
[----:B------:R-:W-:-:S03]  /*11770*/  IMAD.WIDE R10, R5, 0x4, R10 ;  /* 0x00000004050a7825 */ /* 0x000fc600078e020a */
[----:B------:R2:W-:Y:S01]  /*11780*/  LDGSTS.E [R252+0x55e00], [R214.64], P1 ;  /* 0x55e00000d6fc7fae */ /* 0x0005e2000892184c */
[----:B------:R-:W-:-:S03]  /*11790*/  IMAD.WIDE R12, R5, 0x4, R12 ;  /* 0x00000004050c7825 */ /* 0x000fc600078e020c */
[----:B------:R2:W-:Y:S04]  /*117a0*/  LDGSTS.E [R252+0x56200], [R218.64], P0 ;  /* 0x56200000dafc7fae */ /* 0x0005e8000812184c */
[----:B------:R3:W-:Y:S01]  /*117b0*/  LDGSTS.E [R252+0x56600], [R222.64], P6 ;  /* 0x56600000defc7fae */ /* 0x0007e2000b12184c */
[----:B------:R-:W-:Y:S01]  /*117c0*/  ISETP.GE.AND P6, PT, R3, UR7, PT ;  /* 0x0000000703007c0c */ /* 0x000fe2000bfc6270 */
[C---:B-1----:R-:W-:Y:S02]  /*117d0*/  IMAD.WIDE R2, R5.reuse, 0x4, R14 ;  /* 0x0000000405027825 */ /* 0x042fe400078e020e */
[----:B------:R1:W-:Y:S02]  /*117e0*/  STL.64 [R1+0x7d0], R6 ;  /* 0x0007d00601007387 */ /* 0x0003e40000100a00 */
[----:B------:R-:W-:-:S02]  /*117f0*/  IMAD.WIDE R14, R5, 0x4, R16 ;  /* 0x00000004050e7825 */ /* 0x000fc400078e0210 */
[----:B------:R4:W-:Y:S02]  /*11800*/  STL.64 [R1+0x7d8], R8 ;  /* 0x0007d80801007387 */ /* 0x0009e40000100a00 */
[C---:B--2---:R-:W-:Y:S02]  /*11810*/  IMAD.WIDE R16, R5.reuse, 0x4, R18 ;  /* 0x0000000405107825 */ /* 0x044fe400078e0212 */
[----:B------:R-:W-:Y:S02]  /*11820*/  STL.64 [R1+0x7e0], R10 ;  /* 0x0007e00a01007387 */ /* 0x000fe40000100a00 */
[C---:B---3--:R-:W-:Y:S02]  /*11830*/  IMAD.WIDE R18, R5.reuse, 0x4, R74 ;  /* 0x0000000405127825 */ /* 0x048fe400078e024a */
[----:B------:R-:W-:Y:S02]  /*11840*/  STL.64 [R1+0x7e8], R12 ;  /* 0x0007e80c01007387 */ /* 0x000fe40000100a00 */
[----:B-1----:R-:W-:-:S02]  /*11850*/  IMAD.WIDE R6, R5, 0x4, R76 ;  /* 0x0000000405067825 */ /* 0x002fc400078e024c */
[----:B------:R-:W-:Y:S04]  /*11860*/  STL.64 [R1+0x7b0], R14 ;  /* 0x0007b00e01007387 */ /* 0x000fe80000100a00 */
[----:B------:R1:W-:Y:S01]  /*11870*/  STL.64 [R1+0x70], R2 ;  /* 0x0000700201007387 */ /* 0x0003e20000100a00 */
[----:B----4-:R-:W-:-:S03]  /*11880*/  IMAD.WIDE R8, R5, 0x4, R72 ;  /* 0x0000000405087825 */ /* 0x010fc600078e0248 */
[----:B------:R-:W-:Y:S04]  /*11890*/  STL.64 [R1+0x7b8], R16 ;  /* 0x0007b81001007387 */ /* 0x000fe80000100a00 */
[----:B------:R-:W-:Y:S01]  /*118a0*/  STL.64 [R1+0x7c0], R18 ;  /* 0x0007c01201007387 */ /* 0x000fe20000100a00 */
[----:B-1----:R-:W-:-:S03]  /*118b0*/  IMAD.WIDE R2, R5, 0x4, R248 ;  /* 0x0000000405027825 */ /* 0x002fc600078e02f8 */
[----:B------:R1:W-:Y:S04]  /*118c0*/  STL.64 [R1+0x68], R6 ;  /* 0x0000680601007387 */ /* 0x0003e80000100a00 */
[----:B------:R2:W-:Y:S04]  /*118d0*/  STL.64 [R1+0x78], R2 ;  /* 0x0000780201007387 */ /* 0x0005e80000100a00 */
[----:B------:R3:W-:Y:S01]  /*118e0*/  STL.64 [R1+0x80], R8 ;  /* 0x0000800801007387 */ /* 0x0007e20000100a00 */
[----:B-1----:R-:W-:-:S04]  /*118f0*/  IMAD.WIDE R6, R5, 0x4, R244 ;  /* 0x0000000405067825 */ /* 0x002fc800078e02f4 */
[C---:B--2---:R-:W-:Y:S01]  /*11900*/  IMAD.WIDE R2, R5.reuse, 0x4, R70 ;  /* 0x0000000405027825 */ /* 0x044fe200078e0246 */
[----:B------:R1:W-:Y:S03]  /*11910*/  STL.64 [R1+0x88], R6 ;  /* 0x0000880601007387 */ /* 0x0003e60000100a00 */
[C---:B---3--:R-:W-:Y:S01]  /*11920*/  IMAD.WIDE R8, R5.reuse, 0x4, R240 ;  /* 0x0000000405087825 */ /* 0x048fe200078e02f0 */
[----:B------:R2:W-:Y:S04]  /*11930*/  STL.64 [R1+0x90], R2 ;  /* 0x0000900201007387 */ /* 0x0005e80000100a00 */
[----:B------:R3:W-:Y:S01]  /*11940*/  STL.64 [R1+0x98], R8 ;  /* 0x0000980801007387 */ /* 0x0007e20000100a00 */
[----:B-1----:R-:W-:-:S04]  /*11950*/  IMAD.WIDE R6, R5, 0x4, R68 ;  /* 0x0000000405067825 */ /* 0x002fc800078e0244 */
[C---:B--2---:R-:W-:Y:S01]  /*11960*/  IMAD.WIDE R2, R5.reuse, 0x4, R236 ;  /* 0x0000000405027825 */ /* 0x044fe200078e02ec */
[----:B------:R1:W-:Y:S03]  /*11970*/  STL.64 [R1+0xa0], R6 ;  /* 0x0000a00601007387 */ /* 0x0003e60000100a00 */
[C---:B---3--:R-:W-:Y:S01]  /*11980*/  IMAD.WIDE R8, R5.reuse, 0x4, R232 ;  /* 0x0000000405087825 */ /* 0x048fe200078e02e8 */
[----:B------:R2:W-:Y:S03]  /*11990*/  STL.64 [R1+0xa8], R2 ;  /* 0x0000a80201007387 */ /* 0x0005e60000100a00 */
[C---:B------:R-:W-:Y:S01]  /*119a0*/  IMAD.WIDE R18, R5.reuse, 0x4, R66 ;  /* 0x0000000405127825 */ /* 0x040fe200078e0242 */
[----:B------:R3:W-:Y:S03]  /*119b0*/  STL.64 [R1+0xb8], R8 ;  /* 0x0000b80801007387 */ /* 0x0007e60000100a00 */
[C---:B-1----:R-:W-:Y:S01]  /*119c0*/  IMAD.WIDE R6, R5.reuse, 0x4, R64 ;  /* 0x0000000405067825 */ /* 0x042fe200078e0240 */
[----:B------:R-:W-:Y:S03]  /*119d0*/  STL.64 [R1+0xb0], R18 ;  /* 0x0000b01201007387 */ /* 0x000fe60000100a00 */
[C---:B--2---:R-:W-:Y:S01]  /*119e0*/  IMAD.WIDE R2, R5.reuse, 0x4, R228 ;  /* 0x0000000405027825 */ /* 0x044fe200078e02e4 */
[----:B------:R1:W-:Y:S04]  /*119f0*/  STL.64 [R1+0xc0], R6 ;  /* 0x0000c00601007387 */ /* 0x0003e80000100a00 */
[----:B------:R-:W-:Y:S01]  /*11a00*/  STL.64 [R1+0x7f0], R18 ;  /* 0x0007f01201007387 */ /* 0x000fe20000100a00 */
[----:B---3--:R-:W-:-:S03]  /*11a10*/  IMAD.WIDE R8, R5, 0x4, R224 ;  /* 0x0000000405087825 */ /* 0x008fc600078e02e0 */
[----:B------:R2:W-:Y:S01]  /*11a20*/  STL.64 [R1+0xc8], R2 ;  /* 0x0000c80201007387 */ /* 0x0005e20000100a00 */
[----:B-1----:R-:W-:-:S04]  /*11a30*/  IMAD.WIDE R6, R5, 0x4, R60 ;  /* 0x0000000405067825 */ /* 0x002fc800078e023c */
[----:B--2---:R-:W-:-:S05]  /*11a40*/  IMAD.WIDE R2, R5, 0x4, R62 ;  /* 0x0000000405027825 */ /* 0x004fca00078e023e */
        /* <DEDUP_REMOVED lines=16> */
[----:B-1----:R-:W-:-:S04]  /*11b50*/  IMAD.WIDE R2, R5, 0x4, R208 ;  /* 0x0000000405027825 */ /* 0x002fc800078e02d0 */
[C---:B--2---:R-:W-:Y:S01]  /*11b60*/  IMAD.WIDE R8, R5.reuse, 0x4, R204 ;  /* 0x0000000405087825 */ /* 0x044fe200078e02cc */
[----:B------:R1:W-:Y:S03]  /*11b70*/  STL.64 [R1+0x118], R2 ;  /* 0x0001180201007387 */ /* 0x0003e60000100a00 */
[C---:B---3--:R-:W-:Y:S01]  /*11b80*/  IMAD.WIDE R6, R5.reuse, 0x4, R50 ;  /* 0x0000000405067825 */ /* 0x048fe200078e0232 */
[----:B------:R-:W-:Y:S04]  /*11b90*/  STL.64 [R1+0x130], R8 ;  /* 0x0001300801007387 */ /* 0x000fe80000100a00 */
[----:B------:R-:W-:Y:S01]  /*11ba0*/  STL.64 [R1+0x128], R16 ;  /* 0x0001281001007387 */ /* 0x000fe20000100a00 */
[----:B-1----:R-:W-:-:S03]  /*11bb0*/  IMAD.WIDE R2, R5, 0x4, R200 ;  /* 0x0000000405027825 */ /* 0x002fc600078e02c8 */
[----:B------:R1:W-:Y:S04]  /*11bc0*/  STL.64 [R1+0x148], R6 ;  /* 0x0001480601007387 */ /* 0x0003e80000100a00 */
[----:B------:R-:W-:Y:S04]  /*11bd0*/  STL.64 [R1+0x7f8], R16 ;  /* 0x0007f81001007387 */ /* 0x000fe80000100a00 */
[----:B------:R2:W-:Y:S01]  /*11be0*/  STL.64 [R1+0x150], R2 ;  /* 0x0001500201007387 */ /* 0x0005e20000100a00 */
[----:B-1----:R-:W-:-:S03]  /*11bf0*/  IMAD.WIDE R6, R5, 0x4, R250 ;  /* 0x0000000405067825 */ /* 0x002fc600078e02fa */
[----:B------:R-:W3:Y:S01]  /*11c00*/  LDL.LU.64 R92, [R1+0x4f8] ;  /* 0x0004f800015c7983 */ /* 0x000ee20000300a00 */
[----:B--2---:R-:W-:-:S05]  /*11c10*/  IMAD.WIDE R2, R5, 0x4, R48 ;  /* 0x0000000405027825 */ /* 0x004fca00078e0230 */
[----:B------:R1:W-:Y:S01]  /*11c20*/  STL.64 [R1+0x168], R2 ;  /* 0x0001680201007387 */ /* 0x0003e20000100a00 */
[----:B------:R-:W-:-:S03]  /*11c30*/  IMAD.WIDE R8, R5, 0x4, R196 ;  /* 0x0000000405087825 */ /* 0x000fc600078e02c4 */
[----:B------:R2:W-:Y:S01]  /*11c40*/  STL.64 [R1+0x170], R6 ;  /* 0x0001700601007387 */ /* 0x0005e20000100a00 */
[----:B-1----:R-:W-:-:S04]  /*11c50*/  IMAD.WIDE R2, R5, 0x4, R46 ;  /* 0x0000000405027825 */ /* 0x002fc800078e022e */
[C---:B--2---:R-:W-:Y:S01]  /*11c60*/  IMAD.WIDE R6, R5.reuse, 0x4, R44 ;  /* 0x0000000405067825 */ /* 0x044fe200078e022c */
[----:B------:R1:W-:Y:S04]  /*11c70*/  STL.64 [R1+0x188], R2 ;  /* 0x0001880201007387 */ /* 0x0003e80000100a00 */
[----:B------:R2:W-:Y:S04]  /*11c80*/  STL.64 [R1+0x190], R8 ;  /* 0x0001900801007387 */ /* 0x0005e80000100a00 */
[----:B------:R4:W-:Y:S01]  /*11c90*/  STL.64 [R1+0x1a8], R6 ;  /* 0x0001a80601007387 */ /* 0x0009e20000100a00 */
[----:B-1----:R-:W-:-:S04]  /*11ca0*/  IMAD.WIDE R2, R5, 0x4, R198 ;  /* 0x0000000405027825 */ /* 0x002fc800078e02c6 */
[C---:B--2---:R-:W-:Y:S01]  /*11cb0*/  IMAD.WIDE R8, R5.reuse, 0x4, R42 ;  /* 0x0000000405087825 */ /* 0x044fe200078e022a */
[----:B------:R1:W-:Y:S03]  /*11cc0*/  STL.64 [R1+0x1b0], R2 ;  /* 0x0001b00201007387 */ /* 0x0003e60000100a00 */
[C---:B----4-:R-:W-:Y:S01]  /*11cd0*/  IMAD.WIDE R6, R5.reuse, 0x4, R202 ;  /* 0x0000000405067825 */ /* 0x050fe200078e02ca */
[----:B------:R-:W-:Y:S04]  /*11ce0*/  STL.64 [R1+0x1c8], R8 ;  /* 0x0001c80801007387 */ /* 0x000fe80000100a00 */
[----:B------:R-:W2:Y:S01]  /*11cf0*/  LDL.LU.64 R90, [R1+0x4f0] ;  /* 0x0004f000015a7983 */ /* 0x000ea20000300a00 */
[----:B-1----:R-:W-:-:S03]  /*11d00*/  IMAD.WIDE R2, R5, 0x4, R40 ;  /* 0x0000000405027825 */ /* 0x002fc600078e0228 */
[----:B------:R-:W-:Y:S04]  /*11d10*/  STL.64 [R1+0x1d0], R6 ;  /* 0x0001d00601007387 */ /* 0x000fe80000100a00 */
[----:B------:R-:W4:Y:S04]  /*11d20*/  LDL.LU.64 R88, [R1+0x58] ;  /* 0x0000580001587983 */ /* 0x000f280000300a00 */
[----:B------:R1:W-:Y:S04]  /*11d30*/  STL.64 [R1+0x1e8], R2 ;  /* 0x0001e80201007387 */ /* 0x0003e80000100a00 */
[----:B------:R-:W4:Y:S04]  /*11d40*/  LDL.LU.64 R86, [R1+0x4e8] ;  /* 0x0004e80001567983 */ /* 0x000f280000300a00 */
[----:B------:R-:W4:Y:S04]  /*11d50*/  LDL.LU.64 R84, [R1+0x48] ;  /* 0x0000480001547983 */ /* 0x000f280000300a00 */
[----:B------:R-:W1:Y:S01]  /*11d60*/  S2R R79, SR_TID.X ;  /* 0x00000000004f7919 */ /* 0x000e620000002100 */
[----:B------:R-:W-:Y:S01]  /*11d70*/  ISETP.NE.U32.AND P2, PT, R116, RZ, PT ;  /* 0x000000ff7400720c */ /* 0x000fe20003f45070 */
[----:B------:R-:W-:Y:S01]  /*11d80*/  IMAD.WIDE R226, R5, 0x4, R226 ;  /* 0x0000000405e27825 */ /* 0x000fe200078e02e2 */
[----:B------:R-:W-:-:S03]  /*11d90*/  ISETP.NE.U32.AND P4, PT, R119, RZ, PT ;  /* 0x000000ff7700720c */ /* 0x000fc60003f85070 */
[----:B------:R-:W-:-:S08]  /*11da0*/  IMAD.WIDE R230, R5, 0x4, R230 ;  /* 0x0000000405e67825 */ /* 0x000fd000078e02e6 */
[----:B------:R2:W-:Y:S01]  /*11db0*/  LDGSTS.E [R252+0x56a00], [R226.64], P2 ;  /* 0x56a00000e2fc7fae */ /* 0x0005e2000912184c */
[----:B-1----:R-:W-:-:S03]  /*11dc0*/  IMAD.WIDE R2, R5, 0x4, R206 ;  /* 0x0000000405027825 */ /* 0x002fc600078e02ce */
[----:B------:R1:W-:Y:S01]  /*11dd0*/  LDGSTS.E [R252+0x56e00], [R230.64], P4 ;  /* 0x56e00000e6fc7fae */ /* 0x0003e2000a12184c */
[----:B------:R-:W-:-:S04]  /*11de0*/  SHF.R.U32.HI R82, RZ, 0x6, R79 ;  /* 0x00000006ff527819 */ /* 0x000fc8000001164f */
[----:B------:R-:W-:-:S04]  /*11df0*/  SGXT.U32 R82, R82, 0x1 ;  /* 0x000000015252781a */ /* 0x000fc80000000000 */
[----:B------:R-:W-:-:S04]  /*11e00*/  LOP3.LUT R82, R82, 0x4, RZ, 0xfc, !PT ;  /* 0x0000000452527812 */ /* 0x000fc800078efcff */
[----:B------:R-:W-:Y:S01]  /*11e10*/  ISETP.GE.AND P2, PT, R82, UR7, PT ;  /* 0x0000000752007c0c */ /* 0x000fe2000bf46270 */
[----:B------:R-:W-:-:S05]  /*11e20*/  IMAD.MOV.U32 R82, RZ, RZ, 0x7f ;  /* 0x0000007fff527424 */ /* 0x000fca00078e00ff */
[----:B------:R-:W-:Y:S01]  /*11e30*/  IADD3 R82, R82, c[0x0][0x180], RZ ;  /* 0x0000600052527a10 */ /* 0x000fe20007ffe0ff */
[----:B------:R-:W-:-:S03]  /*11e40*/  IMAD.WIDE R8, R5, 0x4, R210 ;  /* 0x0000000405087825 */ /* 0x000fc600078e02d2 */
[----:B------:R-:W-:Y:S01]  /*11e50*/  ISETP.GT.AND P4, PT, R82, 0x1ff, PT ;  /* 0x000001ff5200780c */ /* 0x000fe20003f84270 */
[C---:B------:R-:W-:Y:S01]  /*11e60*/  IMAD.WIDE R14, R5.reuse, 0x4, R38 ;  /* 0x00000004050e7825 */ /* 0x040fe200078e0226 */
[----:B------:R-:W4:Y:S03]  /*11e70*/  LDL.LU.64 R82, [R1+0x4e0] ;  /* 0x0004e00001527983 */ /* 0x000f260000300a00 */
[C---:B------:R-:W-:Y:S01]  /*11e80*/  IMAD.WIDE R6, R5.reuse, 0x4, R36 ;  /* 0x0000000405067825 */ /* 0x040fe200078e0224 */
[----:B------:R1:W-:Y:S04]  /*11e90*/  STL.64 [R1+0x1f0], R2 ;  /* 0x0001f00201007387 */ /* 0x0003e80000100a00 */
[----:B------:R-:W-:Y:S04]  /*11ea0*/  STL.64 [R1+0x210], R8 ;  /* 0x0002100801007387 */ /* 0x000fe80000100a00 */
[----:B------:R-:W-:Y:S01]  /*11eb0*/  STL.64 [R1+0x208], R14 ;  /* 0x0002080e01007387 */ /* 0x000fe20000100a00 */
[----:B-1----:R-:W-:-:S03]  /*11ec0*/  IMAD.WIDE R2, R5, 0x4, R214 ;  /* 0x0000000405027825 */ /* 0x002fc600078e02d6 */
[----:B------:R1:W-:Y:S04]  /*11ed0*/  STL.64 [R1+0x228], R6 ;  /* 0x0002280601007387 */ /* 0x0003e80000100a00 */
[----:B------:R-:W-:Y:S04]  /*11ee0*/  STL.64 [R1+0x800], R14 ;  /* 0x0008000e01007387 */ /* 0x000fe80000100a00 */
[----:B------:R1:W-:Y:S02]  /*11ef0*/  STL.64 [R1+0x230], R2 ;  /* 0x0002300201007387 */ /* 0x0003e40000100a00 */
[----:B-1----:R-:W-:-:S04]  /*11f00*/  IMAD.WIDE R6, R5, 0x4, R34 ;  /* 0x0000000405067825 */ /* 0x002fc800078e0222 */
[----:B------:R-:W-:-:S04]  /*11f10*/  IMAD.WIDE R8, R5, 0x4, R32 ;  /* 0x0000000405087825 */ /* 0x000fc800078e0220 */
[C---:B------:R-:W-:Y:S01]  /*11f20*/  IMAD.WIDE R2, R5.reuse, 0x4, R218 ;  /* 0x0000000405027825 */ /* 0x040fe200078e02da */
[----:B------:R1:W-:Y:S04]  /*11f30*/  STL.64 [R1+0x248], R6 ;  /* 0x0002480601007387 */ /* 0x0003e80000100a00 */
[----:B------:R1:W-:Y:S01]  /*11f40*/  STL.64 [R1+0x250], R2 ;  /* 0x0002500201007387 */ /* 0x0003e20000100a00 */
[----:B------:R-:W-:-:S03]  /*11f50*/  IMAD.WIDE R234, R5, 0x4, R234 ;  /* 0x0000000405ea7825 */ /* 0x000fc600078e02ea */
[----:B------:R1:W-:Y:S02]  /*11f60*/  STL.64 [R1+0x258], R8 ;  /* 0x0002580801007387 */ /* 0x0003e40000100a00 */
[----:B-1----:R-:W-:-:S04]  /*11f70*/  IMAD.WIDE R6, R5, 0x4, R222 ;  /* 0x0000000405067825 */ /* 0x002fc800078e02de */
[C---:B------:R-:W-:Y:S01]  /*11f80*/  IMAD.WIDE R2, R5.reuse, 0x4, R28 ;  /* 0x0000000405027825 */ /* 0x040fe200078e021c */
[----:B------:R1:W-:Y:S03]  /*11f90*/  STL.64 [R1+0x268], R6 ;  /* 0x0002680601007387 */ /* 0x0003e60000100a00 */
[C---:B------:R-:W-:Y:S01]  /*11fa0*/  IMAD.WIDE R8, R5.reuse, 0x4, R226 ;  /* 0x0000000405087825 */ /* 0x040fe200078e02e2 */
[----:B------:R1:W-:Y:S04]  /*11fb0*/  STL.64 [R1+0x270], R2 ;  /* 0x0002700201007387 */ /* 0x0003e80000100a00 */
[----:B------:R1:W-:Y:S02]  /*11fc0*/  STL.64 [R1+0x278], R8 ;  /* 0x0002780801007387 */ /* 0x0003e40000100a00 */
[----:B-1----:R-:W-:-:S04]  /*11fd0*/  IMAD.WIDE R6, R5, 0x4, R24 ;  /* 0x0000000405067825 */ /* 0x002fc800078e0218 */
[C---:B------:R-:W-:Y:S01]  /*11fe0*/  IMAD.WIDE R2, R5.reuse, 0x4, R230 ;  /* 0x0000000405027825 */ /* 0x040fe200078e02e6 */
[----:B------:R1:W-:Y:S03]  /*11ff0*/  STL.64 [R1+0x280], R6 ;  /* 0x0002800601007387 */ /* 0x0003e60000100a00 */
[C---:B------:R-:W-:Y:S01]  /*12000*/  IMAD.WIDE R8, R5.reuse, 0x4, R20 ;  /* 0x0000000405087825 */ /* 0x040fe200078e0214 */
[----:B------:R1:W-:Y:S03]  /*12010*/  STL.64 [R1+0x288], R2 ;  /* 0x0002880201007387 */ /* 0x0003e60000100a00 */
[C---:B------:R-:W-:Y:S01]  /*12020*/  IMAD.WIDE R238, R5.reuse, 0x4, R238 ;  /* 0x0000000405ee7825 */ /* 0x040fe200078e02ee */
[----:B------:R-:W-:Y:S03]  /*12030*/  STL.64 [R1+0x290], R8 ;  /* 0x0002900801007387 */ /* 0x000fe60000100a00 */
[----:B-1----:R-:W-:-:S04]  /*12040*/  IMAD.WIDE R6, R5, 0x4, R234 ;  /* 0x0000000405067825 */ /* 0x002fc800078e02ea */
[C---:B------:R-:W-:Y:S01]  /*12050*/  IMAD.WIDE R2, R5.reuse, 0x4, R22 ;  /* 0x0000000405027825 */ /* 0x040fe200078e0216 */
[----:B------:R1:W-:Y:S03]  /*12060*/  STL.64 [R1+0x508], R6 ;  /* 0x0005080601007387 */ /* 0x0003e60000100a00 */
[C---:B------:R-:W-:Y:S01]  /*12070*/  IMAD.WIDE R242, R5.reuse, 0x4, R242 ;  /* 0x0000000405f27825 */ /* 0x040fe200078e02f2 */
[----:B------:R1:W-:Y:S03]  /*12080*/  STL.64 [R1+0x520], R2 ;  /* 0x0005200201007387 */ /* 0x0003e60000100a00 */
[----:B-1----:R-:W-:-:S04]  /*12090*/  IMAD.WIDE R6, R5, 0x4, R238 ;  /* 0x0000000405067825 */ /* 0x002fc800078e02ee */
[C---:B------:R-:W-:Y:S01]  /*120a0*/  IMAD.WIDE R2, R5.reuse, 0x4, R26 ;  /* 0x0000000405027825 */ /* 0x040fe200078e021a */
[----:B------:R-:W-:Y:S03]  /*120b0*/  STL.64 [R1+0x518], R6 ;  /* 0x0005180601007387 */ /* 0x000fe60000100a00 */
[C---:B------:R-:W-:Y:S01]  /*120c0*/  IMAD.WIDE R8, R5.reuse, 0x4, R242 ;  /* 0x0000000405087825 */ /* 0x040fe200078e02f2 */
[----:B------:R1:W-:Y:S04]  /*120d0*/  STL.64 [R1+0x530], R2 ;  /* 0x0005300201007387 */ /* 0x0003e80000100a00 */
[----:B------:R-:W-:Y:S01]  /*120e0*/  STL.64 [R1+0x540], R8 ;  /* 0x0005400801007387 */ /* 0x000fe20000100a00 */
[----:B-1----:R-:W-:-:S05]  /*120f0*/  IMAD.WIDE R2, R5, 0x4, R30 ;  /* 0x0000000405027825 */ /* 0x002fca00078e021e */
[----:B------:R2:W-:Y:S01]  /*12100*/  STL.64 [R1+0x550], R2 ;  /* 0x0005500201007387 */ /* 0x0005e20000100a00 */
[----:B---3--:R-:W-:-:S06]  /*12110*/  IMAD.WIDE R20, R5, 0x4, R92 ;  /* 0x0000000405147825 */ /* 0x008fcc00078e025c */
[----:B------:R-:W-:-:S05]  /*12120*/  IMAD.WIDE R6, R5, 0x4, R20 ;  /* 0x0000000405067825 */ /* 0x000fca00078e0214 */
[----:B------:R4:W-:Y:S01]  /*12130*/  STL.64 [R1+0x558], R6 ;  /* 0x0005580601007387 */ /* 0x0009e20000100a00 */
[----:B--2---:R-:W-:-:S05]  /*12140*/  IMAD.WIDE R2, R195, 0x4, R90 ;  /* 0x00000004c3027825 */ /* 0x004fca00078e025a */
[----:B------:R1:W-:Y:S01]  /*12150*/  STL.64 [R1+0x60], R2 ;  /* 0x0000600201007387 */ /* 0x0003e20000100a00 */
[----:B----4-:R-:W-:-:S04]  /*12160*/  IMAD.WIDE R6, R195, 0x4, R88 ;  /* 0x00000004c3067825 */ /* 0x010fc800078e0258 */
[C---:B------:R-:W-:Y:S01]  /*12170*/  IMAD.WIDE R8, R195.reuse, 0x4, R86 ;  /* 0x00000004c3087825 */ /* 0x040fe200078e0256 */
[----:B------:R-:W-:Y:S03]  /*12180*/  STL.64 [R1+0x58], R6 ;  /* 0x0000580601007387 */ /* 0x000fe60000100a00 */
[----:B-1----:R-:W-:Y:S01]  /*12190*/  IMAD.WIDE R2, R195, 0x4, R84 ;  /* 0x00000004c3027825 */ /* 0x002fe200078e0254 */
[----:B------:R1:W-:Y:S04]  /*121a0*/  STL.64 [R1+0x50], R8 ;  /* 0x0000500801007387 */ /* 0x0003e80000100a00 */
[----:B------:R-:W2:Y:S04]  /*121b0*/  LDL.LU.64 R72, [R1+0x38] ;  /* 0x0000380001487983 */ /* 0x000ea80000300a00 */
[----:B------:R3:W-:Y:S04]  /*121c0*/  STL.64 [R1+0x48], R2 ;  /* 0x0000480201007387 */ /* 0x0007e80000100a00 */
[----:B------:R-:W4:Y:S01]  /*121d0*/  LDL.LU.64 R248, [R1+0x4d8] ;  /* 0x0004d80001f87983 */ /* 0x000f220000300a00 */
[----:B------:R-:W-:-:S02]  /*121e0*/  SHF.R.U32.HI R79, RZ, 0x6, R79 ;  /* 0x00000006ff4f7819 */ /* 0x000fc4000001164f */
[----:B------:R-:W-:Y:S01]  /*121f0*/  ISETP.NE.U32.AND P3, PT, R121, RZ, PT ;  /* 0x000000ff7900720c */ /* 0x000fe20003f65070 */
[----:B------:R-:W4:Y:S01]  /*12200*/  LDL.LU.64 R76, [R1+0x28] ;  /* 0x00002800014c7983 */ /* 0x000f220000300a00 */
[----:B------:R-:W-:Y:S02]  /*12210*/  SGXT.U32 R79, R79, 0x1 ;  /* 0x000000014f4f781a */ /* 0x000fe40000000000 */
[----:B------:R-:W-:Y:S01]  /*12220*/  ISETP.NE.U32.AND P0, PT, R78, RZ, PT ;  /* 0x000000ff4e00720c */ /* 0x000fe20003f05070 */
[----:B------:R-:W4:Y:S01]  /*12230*/  LDL.LU.64 R74, [R1+0x4d0] ;  /* 0x0004d000014a7983 */ /* 0x000f220000300a00 */
[----:B------:R-:W-:Y:S02]  /*12240*/  LOP3.LUT R79, R79, 0x8, RZ, 0xfc, !PT ;  /* 0x000000084f4f7812 */ /* 0x000fe400078efcff */
[----:B------:R-:W-:Y:S01]  /*12250*/  ISETP.NE.U32.AND P5, PT, R118, RZ, PT ;  /* 0x000000ff7600720c */ /* 0x000fe20003fa5070 */
[----:B------:R-:W4:Y:S01]  /*12260*/  LDL.LU.64 R12, [R1+0x18] ;  /* 0x00001800010c7983 */ /* 0x000f220000300a00 */
[----:B------:R-:W-:-:S02]  /*12270*/  SEL R78, RZ, 0x4, P6 ;  /* 0x00000004ff4e7807 */ /* 0x000fc40003000000 */
[----:B------:R-:W-:Y:S01]  /*12280*/  ISETP.GE.AND P6, PT, R79, UR7, PT ;  /* 0x000000074f007c0c */ /* 0x000fe2000bfc6270 */
[----:B------:R1:W-:Y:S01]  /*12290*/  LDGSTS.E [R252+0x57200], [R234.64], P3 ;  /* 0x57200000eafc7fae */ /* 0x0003e2000992184c */
[----:B------:R-:W-:Y:S02]  /*122a0*/  SEL R79, RZ, 0x4, P2 ;  /* 0x00000004ff4f7807 */ /* 0x000fe40001000000 */
[----:B------:R-:W-:Y:S01]  /*122b0*/  ISETP.NE.U32.AND P2, PT, R80, RZ, PT ;  /* 0x000000ff5000720c */ /* 0x000fe20003f45070 */
[----:B------:R-:W4:Y:S01]  /*122c0*/  LDL.LU.64 R10, [R1+0x4c8] ;  /* 0x0004c800010a7983 */ /* 0x000f220000300a00 */
[----:B------:R-:W-:Y:S02]  /*122d0*/  SEL R80, R78, RZ, P4 ;  /* 0x000000ff4e507207 */ /* 0x000fe40002000000 */
[----:B------:R-:W-:Y:S01]  /*122e0*/  SEL R78, RZ, 0x4, P6 ;  /* 0x00000004ff4e7807 */ /* 0x000fe20003000000 */
[----:B------:R2:W-:Y:S01]  /*122f0*/  LDGSTS.E [R252+0x57600], [R238.64], P5 ;  /* 0x57600000eefc7fae */ /* 0x0005e2000a92184c */
[----:B------:R-:W-:-:S02]  /*12300*/  SEL R79, R79, RZ, P4 ;  /* 0x000000ff4f4f7207 */ /* 0x000fc40002000000 */
[----:B------:R-:W-:Y:S01]  /*12310*/  SEL R78, R78, RZ, P4 ;  /* 0x000000ff4e4e7207 */ /* 0x000fe20002000000 */
[----:B-1----:R-:W4:Y:S01]  /*12320*/  LDL.LU.64 R8, [R1+0x8] ;  /* 0x0000080001087983 */ /* 0x002f220000300a00 */
[----:B------:R-:W-:Y:S02]  /*12330*/  ISETP.NE.U32.AND P3, PT, R79, RZ, PT ;  /* 0x000000ff4f00720c */ /* 0x000fe40003f65070 */
[----:B------:R-:W-:Y:S01]  /*12340*/  ISETP.NE.U32.AND P5, PT, R78, RZ, PT ;  /* 0x000000ff4e00720c */ /* 0x000fe20003fa5070 */
[----:B---3--:R-:W3:Y:S01]  /*12350*/  LDL.LU.64 R2, [R1+0x4c0] ;  /* 0x0004c00001027983 */ /* 0x008ee20000300a00 */
[----:B------:R-:W-:Y:S02]  /*12360*/  ISETP.NE.U32.AND P6, PT, R80, RZ, PT ;  /* 0x000000ff5000720c */ /* 0x000fe40003fc5070 */
[----:B------:R-:W-:Y:S01]  /*12370*/  ISETP.NE.U32.AND P1, PT, R120, RZ, PT ;  /* 0x000000ff7800720c */ /* 0x000fe20003f25070 */
[----:B------:R-:W3:Y:S04]  /*12380*/  LDL.LU.64 R78, [R1+0x4b8] ;  /* 0x0004b800014e7983 */ /* 0x000ee80000300a00 */
        /* <DEDUP_REMOVED lines=15> */
[----:B------:R-:W3:Y:S01]  /*12480*/  LDL.LU.64 R92, [R1+0x438] ;  /* 0x00043800015c7983 */ /* 0x000ee20000300a00 */
[----:B------:R-:W-:-:S03]  /*12490*/  IMAD.WIDE R6, R195, 0x4, R82 ;  /* 0x00000004c3067825 */ /* 0x000fc600078e0252 */
[----:B------:R-:W3:Y:S04]  /*124a0*/  LDL.LU.64 R90, [R1+0x430] ;  /* 0x00043000015a7983 */ /* 0x000ee80000300a00 */
[----:B------:R-:W3:Y:S04]  /*124b0*/  LDL.LU.64 R88, [R1+0x428] ;  /* 0x0004280001587983 */ /* 0x000ee80000300a00 */
[----:B------:R-:W3:Y:S04]  /*124c0*/  LDL.LU.64 R86, [R1+0x420] ;  /* 0x0004200001567983 */ /* 0x000ee80000300a00 */
[----:B------:R-:W3:Y:S04]  /*124d0*/  LDL.LU.64 R84, [R1+0x418] ;  /* 0x0004180001547983 */ /* 0x000ee80000300a00 */
[----:B------:R-:W3:Y:S04]  /*124e0*/  LDL.LU.64 R82, [R1+0x410] ;  /* 0x0004100001527983 */ /* 0x000ee80000300a00 */
[----:B------:R2:W-:Y:S04]  /*124f0*/  STL.64 [R1+0x810], R6 ;  /* 0x0008100601007387 */ /* 0x0005e80000100a00 */
[----:B------:R1:W-:Y:S04]  /*12500*/  LDGSTS.E [R252+0x57a00], [R242.64], P1 ;  /* 0x57a00000f2fc7fae */ /* 0x0003e8000892184c */
[----:B------:R1:W-:Y:S04]  /*12510*/  LDGSTS.E [R252+0x57e00], [R20.64], P0 ;  /* 0x57e0000014fc7fae */ /* 0x0003e8000812184c */
[----:B------:R-:W0:Y:S01]  /*12520*/  LDGDEPBAR ;  /* 0x00000000000079af */ /* 0x000e220000000000 */
[----:B--2---:R-:W-:-:S04]  /*12530*/  IMAD.WIDE R6, R195, 0x4, R72 ;  /* 0x00000004c3067825 */ /* 0x004fc800078e0248 */
[----:B----4-:R-:W-:-:S05]  /*12540*/  IMAD.WIDE R14, R195, 0x4, R248 ;  /* 0x00000004c30e7825 */ /* 0x010fca00078e02f8 */
[----:B------:R-:W-:Y:S04]  /*12550*/  STL.64 [R1+0x808], R14 ;  /* 0x0008080e01007387 */ /* 0x000fe80000100a00 */
[----:B------:R2:W-:Y:S04]  /*12560*/  STL.64 [R1+0x38], R6 ;  /* 0x0000380601007387 */ /* 0x0005e80000100a00 */
[----:B------:R-:W4:Y:S04]  /*12570*/  LDL.LU.64 R66, [R1+0x408] ;  /* 0x0004080001427983 */ /* 0x000f280000300a00 */
[----:B------:R-:W2:Y:S04]  /*12580*/  LDL.LU.64 R236, [R1+0x400] ;  /* 0x0004000001ec7983 */ /* 0x000ea80000300a00 */
[----:B------:R-:W2:Y:S04]  /*12590*/  LDL.LU.64 R68, [R1+0x3f8] ;  /* 0x0003f80001447983 */ /* 0x000ea80000300a00 */
[----:B------:R-:W2:Y:S04]  /*125a0*/  LDL.LU.64 R240, [R1+0x3f0] ;  /* 0x0003f00001f07983 */ /* 0x000ea80000300a00 */
[----:B------:R-:W2:Y:S04]  /*125b0*/  LDL.LU.64 R70, [R1+0x3e8] ;  /* 0x0003e80001467983 */ /* 0x000ea80000300a00 */
[----:B------:R-:W2:Y:S01]  /*125c0*/  LDL.LU.64 R244, [R1+0x3e0] ;  /* 0x0003e00001f47983 */ /* 0x000ea20000300a00 */
[----:B------:R-:W-:-:S03]  /*125d0*/  IMAD.WIDE R18, R195, 0x4, R74 ;  /* 0x00000004c3127825 */ /* 0x000fc600078e024a */
[----:B------:R-:W2:Y:S01]  /*125e0*/  LDL.LU.64 R72, [R1+0x3d8] ;  /* 0x0003d80001487983 */ /* 0x000ea20000300a00 */
[----:B------:R-:W-:-:S03]  /*125f0*/  IMAD.WIDE R16, R195, 0x4, R76 ;  /* 0x00000004c3107825 */ /* 0x000fc600078e024c */
[----:B------:R-:W2:Y:S01]  /*12600*/  LDL.LU.64 R74, [R1+0x3d0] ;  /* 0x0003d000014a7983 */ /* 0x000ea20000300a00 */
[----:B---3--:R-:W-:-:S03]  /*12610*/  IMAD.WIDE R250, R195, 0x4, R78 ;  /* 0x00000004c3fa7825 */ /* 0x008fc600078e024e */
[----:B------:R-:W3:Y:S01]  /*12620*/  LDL.LU.64 R76, [R1+0x3c8] ;  /* 0x0003c800014c7983 */ /* 0x000ee20000300a00 */
[----:B------:R-:W-:-:S03]  /*12630*/  IMAD.WIDE R248, R195, 0x4, R80 ;  /* 0x00000004c3f87825 */ /* 0x000fc600078e0250 */
[----:B------:R-:W3:Y:S04]  /*12640*/  LDL.LU.64 R78, [R1+0x3c0] ;  /* 0x0003c000014e7983 */ /* 0x000ee80000300a00 */
[----:B------:R-:W3:Y:S01]  /*12650*/  LDL.LU.64 R80, [R1+0x3b8] ;  /* 0x0003b80001507983 */ /* 0x000ee20000300a00 */
        /* <DEDUP_REMOVED lines=17> */
[C---:B------:R-:W-:Y:S02]  /*12770*/  IMAD.WIDE R58, R195.reuse, 0x4, R82 ;  /* 0x00000004c33a7825 */ /* 0x040fe400078e0252 */
        /* <DEDUP_REMOVED lines=15> */
[----:B------:R-:W3:Y:S01]  /*12870*/  LDL.LU.64 R110, [R1+0x340] ;  /* 0x00034000016e7983 */ /* 0x000ee20000300a00 */
[----:B-1----:R-:W-:-:S03]  /*12880*/  IMAD.WIDE R20, R195, 0x4, R120 ;  /* 0x00000004c3147825 */ /* 0x002fc600078e0278 */
[----:B------:R-:W3:Y:S04]  /*12890*/  LDL.LU.64 R112, [R1+0x338] ;  /* 0x0003380001707983 */ /* 0x000ee80000300a00 */
[----:B------:R-:W3:Y:S04]  /*128a0*/  LDL.LU.64 R114, [R1+0x330] ;  /* 0x0003300001727983 */ /* 0x000ee80000300a00 */
[----:B------:R-:W3:Y:S04]  /*128b0*/  LDL.LU.64 R116, [R1+0x328] ;  /* 0x0003280001747983 */ /* 0x000ee80000300a00 */
[----:B------:R-:W3:Y:S04]  /*128c0*/  LDL.LU.64 R118, [R1+0x320] ;  /* 0x0003200001767983 */ /* 0x000ee80000300a00 */
[----:B------:R-:W3:Y:S04]  /*128d0*/  LDL.LU.64 R120, [R1+0x318] ;  /* 0x0003180001787983 */ /* 0x000ee80000300a00 */
[----:B------:R-:W3:Y:S04]  /*128e0*/  LDL.64 R196, [R1+0x2f0] ;  /* 0x0002f00001c47983 */ /* 0x000ee80000100a00 */
        /* <DEDUP_REMOVED lines=17> */
[----:B------:R-:W3:Y:S04]  /*12a00*/  LDL.64 R232, [R1+0x180] ;  /* 0x0001800001e87983 */ /* 0x000ee80000100a00 */
[----:B------:R-:W3:Y:S01]  /*12a10*/  LDL.LU.64 R234, [R1+0x178] ;  /* 0x0001780001ea7983 */ /* 0x000ee20000300a00 */
[----:B----4-:R-:W-:-:S04]  /*12a20*/  IMAD.WIDE R60, R195, 0x4, R66 ;  /* 0x00000004c33c7825 */ /* 0x010fc800078e0242 */
[C---:B--2---:R-:W-:Y:S02]  /*12a30*/  IMAD.WIDE R62, R195.reuse, 0x4, R236 ;  /* 0x00000004c33e7825 */ /* 0x044fe400078e02ec */
[----:B------:R-:W2:Y:S02]  /*12a40*/  LDL.LU.64 R236, [R1+0x160] ;  /* 0x0001600001ec7983 */ /* 0x000ea40000300a00 */
[C---:B------:R-:W-:Y:S02]  /*12a50*/  IMAD.WIDE R64, R195.reuse, 0x4, R68 ;  /* 0x00000004c3407825 */ /* 0x040fe400078e0244 */
[----:B------:R-:W4:Y:S02]  /*12a60*/  LDL.LU.64 R238, [R1+0x158] ;  /* 0x0001580001ee7983 */ /* 0x000f240000300a00 */
[C---:B------:R-:W-:Y:S02]  /*12a70*/  IMAD.WIDE R66, R195.reuse, 0x4, R240 ;  /* 0x00000004c3427825 */ /* 0x040fe400078e02f0 */
[----:B------:R-:W2:Y:S02]  /*12a80*/  LDL.LU.64 R240, [R1+0x140] ;  /* 0x0001400001f07983 */ /* 0x000ea40000300a00 */
[----:B------:R-:W-:-:S02]  /*12a90*/  IMAD.WIDE R68, R195, 0x4, R70 ;  /* 0x00000004c3447825 */ /* 0x000fc400078e0246 */
[----:B------:R-:W2:Y:S02]  /*12aa0*/  LDL.64 R242, [R1+0x138] ;  /* 0x0001380001f27983 */ /* 0x000ea40000100a00 */
[C---:B------:R-:W-:Y:S02]  /*12ab0*/  IMAD.WIDE R70, R195.reuse, 0x4, R244 ;  /* 0x00000004c3467825 */ /* 0x040fe400078e02f4 */
[----:B------:R-:W2:Y:S04]  /*12ac0*/  LDL.LU.64 R244, [R1+0x120] ;  /* 0x0001200001f47983 */ /* 0x000ea80000300a00 */
[----:B------:R-:W2:Y:S04]  /*12ad0*/  LDL.LU.64 R6, [R1+0x60] ;  /* 0x0000600001067983 */ /* 0x000ea80000300a00 */
[----:B------:R-:W4:Y:S01]  /*12ae0*/  LDL.LU.64 R14, [R1+0x58] ;  /* 0x00005800010e7983 */ /* 0x000f220000300a00 */
[----:B------:R-:W-:-:S04]  /*12af0*/  IMAD.WIDE R134, R195, 0x4, R134 ;  /* 0x00000004c3867825 */ /* 0x000fc800078e0286 */
[----:B------:R-:W-:-:S04]  /*12b00*/  IMAD.WIDE R150, R195, 0x4, R150 ;  /* 0x00000004c3967825 */ /* 0x000fc800078e0296 */
[----:B------:R-:W-:-:S04]  /*12b10*/  IMAD.WIDE R166, R195, 0x4, R166 ;  /* 0x00000004c3a67825 */ /* 0x000fc800078e02a6 */
[----:B------:R-:W-:Y:S01]  /*12b20*/  IMAD.WIDE R182, R195, 0x4, R182 ;  /* 0x00000004c3b67825 */ /* 0x000fe200078e02b6 */
[----:B------:R-:W-:-:S03]  /*12b30*/  LOP3.LUT R252, R4, 0x10, RZ, 0x3c, !PT ;  /* 0x0000001004fc7812 */ /* 0x000fc600078e3cff */
[----:B---3--:R-:W-:-:S04]  /*12b40*/  IMAD.WIDE R86, R195, 0x4, R86 ;  /* 0x00000004c3567825 */ /* 0x008fc800078e0256 */
[----:B------:R-:W-:-:S04]  /*12b50*/  IMAD.WIDE R102, R195, 0x4, R102 ;  /* 0x00000004c3667825 */ /* 0x000fc800078e0266 */
[----:B------:R-:W-:-:S04]  /*12b60*/  IMAD.WIDE R118, R195, 0x4, R118 ;  /* 0x00000004c3767825 */ /* 0x000fc800078e0276 */
[----:B------:R-:W-:-:S04]  /*12b70*/  IMAD.WIDE R200, R195, 0x4, R200 ;  /* 0x00000004c3c87825 */ /* 0x000fc800078e02c8 */
[----:B------:R-:W-:-:S04]  /*12b80*/  IMAD.WIDE R216, R195, 0x4, R216 ;  /* 0x00000004c3d87825 */ /* 0x000fc800078e02d8 */
[C---:B------:R-:W-:Y:S01]  /*12b90*/  IMAD.WIDE R232, R195.reuse, 0x4, R232 ;  /* 0x00000004c3e87825 */ /* 0x040fe200078e02e8 */
[----:B--2---:R1:W-:Y:S04]  /*12ba0*/  LDGSTS.E [R4+0x20000], [R6.64], P2 ;  /* 0x2000000006047fae */ /* 0x0043e8000912184c */
[----:B------:R2:W-:Y:S04]  /*12bb0*/  LDGSTS.E [R4+0x21000], [R18.64], P2 ;  /* 0x2100000012047fae */ /* 0x0005e8000912184c */
[----:B------:R3:W-:Y:S01]  /*12bc0*/  LDGSTS.E [R4+0x22000], [R22.64], P2 ;  /* 0x2200000016047fae */ /* 0x0007e2000912184c */
[----:B-1----:R-:W-:-:S03]  /*12bd0*/  IMAD.WIDE R6, R195, 0x4, R6 ;  /* 0x00000004c3067825 */ /* 0x002fc600078e0206 */
[----:B------:R1:W-:Y:S04]  /*12be0*/  LDGSTS.E [R4+0x23000], [R38.64], P2 ;  /* 0x2300000026047fae */ /* 0x0003e8000912184c */
[----:B------:R1:W-:Y:S04]  /*12bf0*/  LDGSTS.E [R4+0x24000], [R54.64], P2 ;  /* 0x2400000036047fae */ /* 0x0003e8000912184c */
[----:B------:R1:W-:Y:S04]  /*12c00*/  LDGSTS.E [R4+0x25000], [R70.64], P2 ;  /* 0x2500000046047fae */ /* 0x0003e8000912184c */
[----:B------:R1:W-:Y:S04]  /*12c10*/  STL.64 [R1+0x60], R6 ;  /* 0x0000600601007387 */ /* 0x0003e80000100a00 */
[----:B------:R2:W-:Y:S04]  /*12c20*/  LDGSTS.E [R4+0x26000], [R86.64], P2 ;  /* 0x2600000056047fae */ /* 0x0005e8000912184c */
[----:B------:R2:W-:Y:S04]  /*12c30*/  LDGSTS.E [R4+0x27000], [R102.64], P2 ;  /* 0x2700000066047fae */ /* 0x0005e8000912184c */
[----:B-1----:R-:W2:Y:S04]  /*12c40*/  LDL.LU.64 R6, [R1+0x50] ;  /* 0x0000500001067983 */ /* 0x002ea80000300a00 */
        /* <DEDUP_REMOVED lines=8> */
[----:B----4-:R4:W-:Y:S02]  /*12cd0*/  LDGSTS.E [R252+0x20200], [R14.64], P2 ;  /* 0x202000000efc7fae */ /* 0x0109e4000912184c */
[----:B----4-:R-:W-:-:S05]  /*12ce0*/  IMAD.WIDE R14, R195, 0x4, R14 ;  /* 0x00000004c30e7825 */ /* 0x010fca00078e020e */
[----:B------:R4:W-:Y:S04]  /*12cf0*/  STL.64 [R1+0x58], R14 ;  /* 0x0000580e01007387 */ /* 0x0009e80000100a00 */
[----:B----4-:R-:W4:Y:S01]  /*12d00*/  LDL.LU.64 R14, [R1+0x48] ;  /* 0x00004800010e7983 */ /* 0x010f220000300a00 */
[----:B------:R-:W-:-:S04]  /*12d10*/  IMAD.WIDE R12, R195, 0x4, R12 ;  /* 0x00000004c30c7825 */ /* 0x000fc800078e020c */
[C---:B------:R-:W-:Y:S01]  /*12d20*/  IMAD.WIDE R72, R195.reuse, 0x4, R72 ;  /* 0x00000004c3487825 */ /* 0x040fe200078e0248 */
[----:B------:R1:W-:Y:S03]  /*12d30*/  LDGSTS.E [R252+0x21200], [R12.64], P2 ;  /* 0x212000000cfc7fae */ /* 0x0003e6000912184c */
        /* <DEDUP_REMOVED lines=14> */
[----:B------:R-:W-:Y:S01]  /*12e20*/  IMAD.WIDE R202, R195, 0x4, R202 ;  /* 0x00000004c3ca7825 */ /* 0x000fe200078e02ca */
[----:B------:R1:W-:Y:S01]  /*12e30*/  LDGSTS.E [R252+0x29200], [R136.64], P2 ;  /* 0x2920000088fc7fae */ /* 0x0003e2000912184c */
[----:B------:R-:W-:-:S02]  /*12e40*/  LOP3.LUT R5, R4, 0x20, RZ, 0x3c, !PT ;  /* 0x0000002004057812 */ /* 0x000fc400078e3cff */
[C---:B------:R-:W-:Y:S01]  /*12e50*/  IMAD.WIDE R218, R195.reuse, 0x4, R218 ;  /* 0x00000004c3da7825 */ /* 0x040fe200078e02da */
[----:B------:R1:W-:Y:S03]  /*12e60*/  LDGSTS.E [R252+0x2a200], [R152.64], P2 ;  /* 0x2a20000098fc7fae */ /* 0x0003e6000912184c */
[C---:B------:R-:W-:Y:S01]  /*12e70*/  IMAD.WIDE R234, R195.reuse, 0x4, R234 ;  /* 0x00000004c3ea7825 */ /* 0x040fe200078e02ea */
[----:B------:R1:W-:Y:S03]  /*12e80*/  LDGSTS.E [R252+0x2b200], [R168.64], P2 ;  /* 0x2b200000a8fc7fae */ /* 0x0003e6000912184c */
[C---:B------:R-:W-:Y:S01]  /*12e90*/  IMAD.WIDE R10, R195.reuse, 0x4, R10 ;  /* 0x00000004c30a7825 */ /* 0x040fe200078e020a */
[----:B------:R1:W-:Y:S04]  /*12ea0*/  LDGSTS.E [R252+0x2c200], [R184.64], P2 ;  /* 0x2c200000b8fc7fae */ /* 0x0003e8000912184c */
[----:B------:R1:W-:Y:S01]  /*12eb0*/  LDGSTS.E [R252+0x2d200], [R202.64], P2 ;  /* 0x2d200000cafc7fae */ /* 0x0003e2000912184c */
[----:B------:R-:W-:-:S03]  /*12ec0*/  IMAD.WIDE R74, R195, 0x4, R74 ;  /* 0x00000004c34a7825 */ /* 0x000fc600078e024a */
[----:B------:R1:W-:Y:S01]  /*12ed0*/  LDGSTS.E [R252+0x2e200], [R218.64], P2 ;  /* 0x2e200000dafc7fae */ /* 0x0003e2000912184c */
[----:B------:R-:W-:-:S03]  /*12ee0*/  IMAD.WIDE R90, R195, 0x4, R90 ;  /* 0x00000004c35a7825 */ /* 0x000fc600078e025a */
[----:B------:R1:W-:Y:S01]  /*12ef0*/  LDGSTS.E [R252+0x2f200], [R234.64], P2 ;  /* 0x2f200000eafc7fae */ /* 0x0003e2000912184c */
[----:B------:R-:W-:-:S04]  /*12f00*/  IMAD.WIDE R106, R195, 0x4, R106 ;  /* 0x00000004c36a7825 */ /* 0x000fc800078e026a */
[----:B------:R-:W-:-:S04]  /*12f10*/  IMAD.WIDE R122, R195, 0x4, R122 ;  /* 0x00000004c37a7825 */ /* 0x000fc800078e027a */
[----:B------:R-:W-:-:S04]  /*12f20*/  IMAD.WIDE R138, R195, 0x4, R138 ;  /* 0x00000004c38a7825 */ /* 0x000fc800078e028a */
[----:B------:R-:W-:-:S04]  /*12f30*/  IMAD.WIDE R154, R195, 0x4, R154 ;  /* 0x00000004c39a7825 */ /* 0x000fc800078e029a */
[----:B------:R-:W-:-:S04]  /*12f40*/  IMAD.WIDE R170, R195, 0x4, R170 ;  /* 0x00000004c3aa7825 */ /* 0x000fc800078e02aa */
[----:B------:R-:W-:Y:S01]  /*12f50*/  IMAD.WIDE R186, R195, 0x4, R186 ;  /* 0x00000004c3ba7825 */ /* 0x000fe200078e02ba */
[----:B-1----:R-:W-:-:S03]  /*12f60*/  LOP3.LUT R252, R4, 0x30, RZ, 0x3c, !PT ;  /* 0x0000003004fc7812 */ /* 0x002fc600078e3cff */
        /* <DEDUP_REMOVED lines=13> */
[----:B-1----:R-:W3:Y:S04]  /*13040*/  LDL.LU.64 R6, [R1+0x810] ;  /* 0x0008100001067983 */ /* 0x002ee80000300a00 */
        /* <DEDUP_REMOVED lines=9> */
[----:B-1----:R-:W-:-:S05]  /*130e0*/  IMAD.WIDE R14, R195, 0x4, R14 ;  /* 0x00000004c30e7825 */ /* 0x002fca00078e020e */
[----:B------:R1:W-:Y:S04]  /*130f0*/  STL.64 [R1+0x48], R14 ;  /* 0x0000480e01007387 */ /* 0x0003e80000100a00 */
[----:B-1----:R-:W4:Y:S01]  /*13100*/  LDL.LU.64 R14, [R1+0x38] ;  /* 0x00003800010e7983 */ /* 0x002f220000300a00 */
        /* <DEDUP_REMOVED lines=19> */
[----:B--2---:R-:W-:-:S02]  /*13240*/  LOP3.LUT R5, R4, 0x40, RZ, 0x3c, !PT ;  /* 0x0000004004057812 */ /* 0x004fc400078e3cff */
        /* <DEDUP_REMOVED lines=37> */
[----:B----4-:R2:W-:Y:S01]  /*134a0*/  LDGSTS.E [R252+0x20a00], [R14.64], P2 ;  /* 0x20a000000efc7fae */ /* 0x0105e2000912184c */
[----:B------:R-:W-:-:S03]  /*134b0*/  IMAD.WIDE R80, R195, 0x4, R80 ;  /* 0x00000004c3507825 */ /* 0x000fc600078e0250 */
[----:B------:R3:W-:Y:S01]  /*134c0*/  LDGSTS.E [R252+0x21a00], [R250.64], P2 ;  /* 0x21a00000fafc7fae */ /* 0x0007e2000912184c */
[----:B------:R-:W-:-:S03]  /*134d0*/  IMAD.WIDE R96, R195, 0x4, R96 ;  /* 0x00000004c3607825 */ /* 0x000fc600078e0260 */
[----:B------:R3:W-:Y:S01]  /*134e0*/  LDGSTS.E [R252+0x22a00], [R32.64], P2 ;  /* 0x22a0000020fc7fae */ /* 0x0007e2000912184c */
[----:B--2---:R-:W-:-:S03]  /*134f0*/  IMAD.WIDE R14, R195, 0x4, R14 ;  /* 0x00000004c30e7825 */ /* 0x004fc600078e020e */
[----:B------:R3:W-:Y:S04]  /*13500*/  LDGSTS.E [R252+0x23a00], [R48.64], P2 ;  /* 0x23a0000030fc7fae */ /* 0x0007e8000912184c */
[----:B------:R2:W-:Y:S01]  /*13510*/  STL.64 [R1+0x38], R14 ;  /* 0x0000380e01007387 */ /* 0x0005e20000100a00 */
[----:B------:R-:W-:-:S03]  /*13520*/  IMAD.WIDE R112, R195, 0x4, R112 ;  /* 0x00000004c3707825 */ /* 0x000fc600078e0270 */
[----:B------:R3:W-:Y:S01]  /*13530*/  LDGSTS.E [R252+0x24a00], [R64.64], P2 ;  /* 0x24a0000040fc7fae */ /* 0x0007e2000912184c */
[----:B------:R-:W-:-:S03]  /*13540*/  IMAD.WIDE R128, R195, 0x4, R128 ;  /* 0x00000004c3807825 */ /* 0x000fc600078e0280 */
[----:B------:R3:W-:Y:S04]  /*13550*/  LDGSTS.E [R252+0x25a00], [R80.64], P2 ;  /* 0x25a0000050fc7fae */ /* 0x0007e8000912184c */
[----:B--2---:R-:W2:Y:S01]  /*13560*/  LDL.LU.64 R14, [R1+0x808] ;  /* 0x00080800010e7983 */ /* 0x004ea20000300a00 */
[----:B------:R-:W-:-:S03]  /*13570*/  IMAD.WIDE R144, R195, 0x4, R144 ;  /* 0x00000004c3907825 */ /* 0x000fc600078e0290 */
[----:B------:R3:W-:Y:S01]  /*13580*/  LDGSTS.E [R252+0x26a00], [R96.64], P2 ;  /* 0x26a0000060fc7fae */ /* 0x0007e2000912184c */
[----:B------:R-:W-:-:S03]  /*13590*/  IMAD.WIDE R160, R195, 0x4, R160 ;  /* 0x00000004c3a07825 */ /* 0x000fc600078e02a0 */
[----:B------:R3:W-:Y:S01]  /*135a0*/  LDGSTS.E [R252+0x27a00], [R112.64], P2 ;  /* 0x27a0000070fc7fae */ /* 0x0007e2000912184c */
[----:B------:R-:W-:-:S03]  /*135b0*/  IMAD.WIDE R176, R195, 0x4, R176 ;  /* 0x00000004c3b07825 */ /* 0x000fc600078e02b0 */
[----:B------:R3:W-:Y:S01]  /*135c0*/  LDGSTS.E [R252+0x28a00], [R128.64], P2 ;  /* 0x28a0000080fc7fae */ /* 0x0007e2000912184c */
[C---:B------:R-:W-:Y:S01]  /*135d0*/  IMAD.WIDE R192, R195.reuse, 0x4, R192 ;  /* 0x00000004c3c07825 */ /* 0x040fe200078e02c0 */
[----:B-1----:R-:W-:Y:S02]  /*135e0*/  LOP3.LUT R5, R4, 0x60, RZ, 0x3c, !PT ;  /* 0x0000006004057812 */ /* 0x002fe400078e3cff */
[----:B------:R3:W-:Y:S01]  /*135f0*/  LDGSTS.E [R252+0x29a00], [R144.64], P2 ;  /* 0x29a0000090fc7fae */ /* 0x0007e2000912184c */
[----:B------:R-:W-:-:S03]  /*13600*/  IMAD.WIDE R210, R195, 0x4, R210 ;  /* 0x00000004c3d27825 */ /* 0x000fc600078e02d2 */
        /* <DEDUP_REMOVED lines=15> */
[----:B------:R-:W-:Y:S01]  /*13700*/  IMAD.WIDE R196, R195, 0x4, R196 ;  /* 0x00000004c3c47825 */ /* 0x000fe200078e02c4 */
[----:B---3--:R-:W-:-:S03]  /*13710*/  LOP3.LUT R252, R4, 0x70, RZ, 0x3c, !PT ;  /* 0x0000007004fc7812 */ /* 0x008fc600078e3cff */
        /* <DEDUP_REMOVED lines=12> */
[C---:B------:R-:W-:Y:S01]  /*137e0*/  IMAD.WIDE R30, R195.reuse, 0x4, R30 ;  /* 0x00000004c31e7825 */ /* 0x040fe200078e021e */
        /* <DEDUP_REMOVED lines=12> */
[----:B-1----:R-:W-:-:S03]  /*138b0*/  IMAD.WIDE R14, R195, 0x4, R14 ;  /* 0x00000004c30e7825 */ /* 0x002fc600078e020e */
[----:B------:R4:W-:Y:S04]  /*138c0*/  LDGSTS.E [R5+0x2cc00], [R196.64], P2 ;  /* 0x2cc00000c4057fae */ /* 0x0009e8000912184c */
[----:B------:R4:W-:Y:S04]  /*138d0*/  LDGSTS.E [R5+0x2dc00], [R212.64], P2 ;  /* 0x2dc00000d4057fae */ /* 0x0009e8000912184c */
[----:B------:R4:W-:Y:S04]  /*138e0*/  LDGSTS.E [R5+0x2ec00], [R228.64], P2 ;  /* 0x2ec00000e4057fae */ /* 0x0009e8000912184c */
[----:B------:R4:W-:Y:S04]  /*138f0*/  LDGSTS.E [R5+0x2fc00], [R244.64], P2 ;  /* 0x2fc00000f4057fae */ /* 0x0009e8000912184c */
[----:B------:R1:W-:Y:S04]  /*13900*/  LDGSTS.E [R252+0x20e00], [R16.64], P2 ;  /* 0x20e0000010fc7fae */ /* 0x0003e8000912184c */
[----:B------:R2:W-:Y:S04]  /*13910*/  STL.64 [R1+0x30], R14 ;  /* 0x0000300e01007387 */ /* 0x0005e80000100a00 */
[----:B------:R3:W-:Y:S01]  /*13920*/  LDGSTS.E [R252+0x21e00], [R20.64], P2 ;  /* 0x21e0000014fc7fae */ /* 0x0007e2000912184c */
[----:B-1----:R-:W-:-:S03]  /*13930*/  IMAD.WIDE R16, R195, 0x4, R16 ;  /* 0x00000004c3107825 */ /* 0x002fc600078e0210 */
[----:B------:R1:W-:Y:S04]  /*13940*/  LDGSTS.E [R252+0x22e00], [R36.64], P2 ;  /* 0x22e0000024fc7fae */ /* 0x0003e8000912184c */
[----:B--2---:R-:W2:Y:S04]  /*13950*/  LDL.LU.64 R14, [R1+0x800] ;  /* 0x00080000010e7983 */ /* 0x004ea80000300a00 */
[----:B------:R1:W-:Y:S01]  /*13960*/  STL.64 [R1+0x28], R16 ;  /* 0x0000281001007387 */ /* 0x0003e20000100a00 */
[----:B---3--:R-:W-:-:S03]  /*13970*/  IMAD.WIDE R20, R195, 0x4, R20 ;  /* 0x00000004c3147825 */ /* 0x008fc600078e0214 */
[----:B------:R3:W-:Y:S01]  /*13980*/  LDGSTS.E [R252+0x23e00], [R52.64], P2 ;  /* 0x23e0000034fc7fae */ /* 0x0007e2000912184c */
[----:B------:R-:W-:-:S03]  /*13990*/  IMAD.WIDE R248, R195, 0x4, R248 ;  /* 0x00000004c3f87825 */ /* 0x000fc600078e02f8 */
[----:B------:R2:W-:Y:S04]  /*139a0*/  LDGSTS.E [R252+0x24e00], [R68.64], P2 ;  /* 0x24e0000044fc7fae */ /* 0x0005e8000912184c */
[----:B-1----:R-:W2:Y:S04]  /*139b0*/  LDL.LU.64 R16, [R1+0x7f8] ;  /* 0x0007f80001107983 */ /* 0x002ea80000300a00 */
[----:B------:R1:W-:Y:S04]  /*139c0*/  STL.64 [R1+0x20], R18 ;  /* 0x0000201201007387 */ /* 0x0003e80000100a00 */
[----:B-1----:R-:W2:Y:S04]  /*139d0*/  LDL.LU.64 R18, [R1+0x7f0] ;  /* 0x0007f00001127983 */ /* 0x002ea80000300a00 */
[----:B------:R1:W-:Y:S04]  /*139e0*/  STL.64 [R1+0x18], R12 ;  /* 0x0000180c01007387 */ /* 0x0003e80000100a00 */
[----:B-1----:R-:W2:Y:S04]  /*139f0*/  LDL.LU.64 R12, [R1+0x7e8] ;  /* 0x0007e800010c7983 */ /* 0x002ea80000300a00 */
[----:B------:R1:W-:Y:S04]  /*13a00*/  STL.64 [R1+0x10], R10 ;  /* 0x0000100a01007387 */ /* 0x0003e80000100a00 */
[----:B-1----:R-:W2:Y:S04]  /*13a10*/  LDL.LU.64 R10, [R1+0x7e0] ;  /* 0x0007e000010a7983 */ /* 0x002ea80000300a00 */
[----:B------:R1:W-:Y:S04]  /*13a20*/  STL.64 [R1+0x8], R8 ;  /* 0x0000080801007387 */ /* 0x0003e80000100a00 */
[----:B-1----:R-:W4:Y:S04]  /*13a30*/  LDL.LU.64 R8, [R1+0x7d8] ;  /* 0x0007d80001087983 */ /* 0x002f280000300a00 */
[----:B------:R1:W-:Y:S02]  /*13a40*/  STL.64 [R1+0x120], R250 ;  /* 0x000120fa01007387 */ /* 0x0003e40000100a00 */
[----:B-1----:R-:W-:-:S02]  /*13a50*/  IMAD.MOV.U32 R250, RZ, RZ, R6 ;  /* 0x000000fffffa7224 */ /* 0x002fc400078e0006 */
[----:B------:R-:W-:Y:S02]  /*13a60*/  IMAD.MOV.U32 R251, RZ, RZ, R7 ;  /* 0x000000fffffb7224 */ /* 0x000fe400078e0007 */
[----:B------:R-:W4:Y:S04]  /*13a70*/  LDL.LU.64 R6, [R1+0x7d0] ;  /* 0x0007d00001067983 */ /* 0x000f280000300a00 */
[----:B------:R1:W-:Y:S02]  /*13a80*/  STL.64 [R1+0x140], R20 ;  /* 0x0001401401007387 */ /* 0x0003e40000100a00 */
[----:B-1----:R-:W-:Y:S02]  /*13a90*/  IMAD.MOV.U32 R20, RZ, RZ, R2 ;  /* 0x000000ffff147224 */ /* 0x002fe400078e0002 */
[----:B------:R-:W-:-:S02]  /*13aa0*/  IMAD.MOV.U32 R21, RZ, RZ, R3 ;  /* 0x000000ffff157224 */ /* 0x000fc400078e0003 */
[----:B------:R-:W4:Y:S04]  /*13ab0*/  LDL.LU.64 R2, [R1+0x7c8] ;  /* 0x0007c80001027983 */ /* 0x000f280000300a00 */
[----:B------:R1:W-:Y:S01]  /*13ac0*/  STL.64 [R1+0x158], R22 ;  /* 0x0001581601007387 */ /* 0x0003e20000100a00 */
[----:B------:R-:W-:-:S04]  /*13ad0*/  IMAD.WIDE R32, R195, 0x4, R32 ;  /* 0x00000004c3207825 */ /* 0x000fc800078e0220 */
[----:B------:R-:W-:-:S04]  /*13ae0*/  IMAD.WIDE R34, R195, 0x4, R34 ;  /* 0x00000004c3227825 */ /* 0x000fc800078e0222 */
[----:B-1----:R-:W-:-:S04]  /*13af0*/  IMAD.WIDE R22, R195, 0x4, R24 ;  /* 0x00000004c3167825 */ /* 0x002fc800078e0218 */
[C---:B------:R-:W-:Y:S01]  /*13b00*/  IMAD.WIDE R24, R195.reuse, 0x4, R26 ;  /* 0x00000004c3187825 */ /* 0x040fe200078e021a */
[----:B------:R1:W-:Y:S03]  /*13b10*/  STL.64 [R1+0x160], R22 ;  /* 0x0001601601007387 */ /* 0x0003e60000100a00 */
[----:B------:R-:W-:Y:S01]  /*13b20*/  IMAD.WIDE R26, R195, 0x4, R40 ;  /* 0x00000004c31a7825 */ /* 0x000fe200078e0228 */
[----:B------:R3:W-:Y:S04]  /*13b30*/  STL.64 [R1+0x178], R24 ;  /* 0x0001781801007387 */ /* 0x0007e80000100a00 */
[----:B------:R-:W-:Y:S01]  /*13b40*/  STL.64 [R1+0x740], R28 ;  /* 0x0007401c01007387 */ /* 0x000fe20000100a00 */
[----:B-1----:R-:W-:-:S02]  /*13b50*/  IMAD.MOV.U32 R22, RZ, RZ, R20 ;  /* 0x000000ffff167224 */ /* 0x002fc400078e0014 */
[----:B------:R-:W-:Y:S02]  /*13b60*/  IMAD.MOV.U32 R23, RZ, RZ, R21 ;  /* 0x000000ffff177224 */ /* 0x000fe400078e0015 */
[----:B------:R-:W-:Y:S02]  /*13b70*/  IMAD.MOV.U32 R20, RZ, RZ, R248 ;  /* 0x000000ffff147224 */ /* 0x000fe400078e00f8 */
[----:B------:R-:W-:Y:S01]  /*13b80*/  IMAD.MOV.U32 R21, RZ, RZ, R249 ;  /* 0x000000ffff157224 */ /* 0x000fe200078e00f9 */
[----:B------:R-:W-:Y:S01]  /*13b90*/  STL.64 [R1+0x718], R30 ;  /* 0x0007181e01007387 */ /* 0x000fe20000100a00 */
[----:B------:R-:W-:-:S03]  /*13ba0*/  IMAD.WIDE R248, R195, 0x4, R38 ;  /* 0x00000004c3f87825 */ /* 0x000fc600078e0226 */
[----:B------:R1:W-:Y:S01]  /*13bb0*/  STL.64 [R1+0x6f8], R32 ;  /* 0x0006f82001007387 */ /* 0x0003e20000100a00 */
[----:B---3--:R-:W-:-:S03]  /*13bc0*/  IMAD.WIDE R24, R195, 0x4, R42 ;  /* 0x00000004c3187825 */ /* 0x008fc600078e022a */
[----:B------:R-:W-:Y:S04]  /*13bd0*/  STL.64 [R1+0x6b8], R34 ;  /* 0x0006b82201007387 */ /* 0x000fe80000100a00 */
[----:B------:R3:W-:Y:S04]  /*13be0*/  STL.64 [R1+0x1a0], R26 ;  /* 0x0001a01a01007387 */ /* 0x0007e80000100a00 */
[----:B------:R-:W-:Y:S01]  /*13bf0*/  STL.64 [R1+0x198], R248 ;  /* 0x000198f801007387 */ /* 0x000fe20000100a00 */
[----:B-1----:R-:W-:-:S03]  /*13c00*/  IMAD.WIDE R32, R195, 0x4, R36 ;  /* 0x00000004c3207825 */ /* 0x002fc600078e0224 */
[----:B------:R1:W-:Y:S01]  /*13c10*/  STL.64 [R1+0x1b8], R24 ;  /* 0x0001b81801007387 */ /* 0x0003e20000100a00 */
[----:B------:R-:W-:-:S03]  /*13c20*/  IMAD.WIDE R28, R195, 0x4, R46 ;  /* 0x00000004c31c7825 */ /* 0x000fc600078e022e */
[----:B------:R-:W-:Y:S01]  /*13c30*/  STL.64 [R1+0x730], R32 ;  /* 0x0007302001007387 */ /* 0x000fe20000100a00 */
[----:B---3--:R-:W-:-:S04]  /*13c40*/  IMAD.WIDE R26, R195, 0x4, R48 ;  /* 0x00000004c31a7825 */ /* 0x008fc800078e0230 */
[----:B-1----:R-:W-:-:S05]  /*13c50*/  IMAD.WIDE R24, R195, 0x4, R44 ;  /* 0x00000004c3187825 */ /* 0x002fca00078e022c */
[----:B------:R1:W-:Y:S01]  /*13c60*/  STL.64 [R1+0x1c0], R24 ;  /* 0x0001c01801007387 */ /* 0x0003e20000100a00 */
[----:B------:R-:W-:-:S03]  /*13c70*/  IMAD.WIDE R52, R195, 0x4, R52 ;  /* 0x00000004c3347825 */ /* 0x000fc600078e0234 */
[----:B------:R3:W-:Y:S04]  /*13c80*/  STL.64 [R1+0x1d8], R28 ;  /* 0x0001d81c01007387 */ /* 0x0007e80000100a00 */
[----:B------:R3:W-:Y:S01]  /*13c90*/  STL.64 [R1+0x1e0], R26 ;  /* 0x0001e01a01007387 */ /* 0x0007e20000100a00 */
[----:B-1----:R-:W-:-:S04]  /*13ca0*/  IMAD.WIDE R24, R195, 0x4, R50 ;  /* 0x00000004c3187825 */ /* 0x002fc800078e0232 */
[C---:B---3--:R-:W-:Y:S01]  /*13cb0*/  IMAD.WIDE R28, R195.reuse, 0x4, R56 ;  /* 0x00000004c31c7825 */ /* 0x048fe200078e0238 */
[----:B------:R1:W-:Y:S03]  /*13cc0*/  STL.64 [R1+0x1f8], R24 ;  /* 0x0001f81801007387 */ /* 0x0003e60000100a00 */
[C---:B------:R-:W-:Y:S01]  /*13cd0*/  IMAD.WIDE R26, R195.reuse, 0x4, R58 ;  /* 0x00000004c31a7825 */ /* 0x040fe200078e023a */
[----:B------:R-:W-:Y:S04]  /*13ce0*/  STL.64 [R1+0x690], R52 ;  /* 0x0006903401007387 */ /* 0x000fe80000100a00 */
[----:B------:R3:W-:Y:S01]  /*13cf0*/  STL.64 [R1+0x200], R28 ;  /* 0x0002001c01007387 */ /* 0x0007e20000100a00 */
[----:B-1----:R-:W-:-:S03]  /*13d00*/  IMAD.WIDE R24, R195, 0x4, R60 ;  /* 0x00000004c3187825 */ /* 0x002fc600078e023c */
[----:B------:R1:W-:Y:S04]  /*13d10*/  STL.64 [R1+0x218], R26 ;  /* 0x0002181a01007387 */ /* 0x0003e80000100a00 */
[----:B------:R1:W-:Y:S01]  /*13d20*/  STL.64 [R1+0x220], R24 ;  /* 0x0002201801007387 */ /* 0x0003e20000100a00 */
[----:B---3--:R-:W-:-:S04]  /*13d30*/  IMAD.WIDE R28, R195, 0x4, R62 ;  /* 0x00000004c31c7825 */ /* 0x008fc800078e023e */
[C---:B-1----:R-:W-:Y:S01]  /*13d40*/  IMAD.WIDE R26, R195.reuse, 0x4, R64 ;  /* 0x00000004c31a7825 */ /* 0x042fe200078e0240 */
[----:B------:R-:W-:Y:S03]  /*13d50*/  STL.64 [R1+0x238], R28 ;  /* 0x0002381c01007387 */ /* 0x000fe60000100a00 */
[C---:B------:R-:W-:Y:S01]  /*13d60*/  IMAD.WIDE R24, R195.reuse, 0x4, R66 ;  /* 0x00000004c3187825 */ /* 0x040fe200078e0242 */
[----:B------:R1:W-:Y:S04]  /*13d70*/  STL.64 [R1+0x240], R26 ;  /* 0x0002401a01007387 */ /* 0x0003e80000100a00 */
[----:B------:R3:W-:Y:S01]  /*13d80*/  STL.64 [R1+0x260], R24 ;  /* 0x0002601801007387 */ /* 0x0007e20000100a00 */
[----:B------:R-:W-:-:S04]  /*13d90*/  IMAD.WIDE R72, R195, 0x4, R72 ;  /* 0x00000004c3487825 */ /* 0x000fc800078e0248 */
[----:B-1----:R-:W-:-:S04]  /*13da0*/  IMAD.WIDE R26, R195, 0x4, R68 ;  /* 0x00000004c31a7825 */ /* 0x002fc800078e0244 */
[C---:B---3--:R-:W-:Y:S01]  /*13db0*/  IMAD.WIDE R24, R195.reuse, 0x4, R70 ;  /* 0x00000004c3187825 */ /* 0x048fe200078e0246 */
[----:B------:R-:W-:Y:S03]  /*13dc0*/  STL.64 [R1+0x298], R26 ;  /* 0x0002981a01007387 */ /* 0x000fe60000100a00 */
[C---:B------:R-:W-:Y:S01]  /*13dd0*/  IMAD.WIDE R74, R195.reuse, 0x4, R74 ;  /* 0x00000004c34a7825 */ /* 0x040fe200078e024a */
[----:B------:R1:W-:Y:S03]  /*13de0*/  STL.64 [R1+0x2a0], R24 ;  /* 0x0002a01801007387 */ /* 0x0003e60000100a00 */
[C---:B------:R-:W-:Y:S01]  /*13df0*/  IMAD.WIDE R84, R195.reuse, 0x4, R84 ;  /* 0x00000004c3547825 */ /* 0x040fe200078e0254 */
[----:B------:R-:W-:Y:S03]  /*13e00*/  STL.64 [R1+0x7a0], R72 ;  /* 0x0007a04801007387 */ /* 0x000fe60000100a00 */
[C---:B------:R-:W-:Y:S01]  /*13e10*/  IMAD.WIDE R88, R195.reuse, 0x4, R88 ;  /* 0x00000004c3587825 */ /* 0x040fe200078e0258 */
[----:B------:R-:W-:Y:S03]  /*13e20*/  STL.64 [R1+0x758], R74 ;  /* 0x0007584a01007387 */ /* 0x000fe60000100a00 */
[C---:B-1----:R-:W-:Y:S01]  /*13e30*/  IMAD.WIDE R24, R195.reuse, 0x4, R82 ;  /* 0x00000004c3187825 */ /* 0x042fe200078e0252 */
[----:B------:R1:W-:Y:S04]  /*13e40*/  LDGSTS.E [R252+0x25e00], [R84.64], P2 ;  /* 0x25e0000054fc7fae */ /* 0x0003e8000912184c */
[----:B------:R3:W-:Y:S01]  /*13e50*/  STL.64 [R1+0x2c0], R24 ;  /* 0x0002c01801007387 */ /* 0x0007e20000100a00 */
[----:B------:R-:W-:-:S04]  /*13e60*/  IMAD.WIDE R90, R195, 0x4, R90 ;  /* 0x00000004c35a7825 */ /* 0x000fc800078e025a */
[C---:B------:R-:W-:Y:S01]  /*13e70*/  IMAD.WIDE R70, R195.reuse, 0x4, R84 ;  /* 0x00000004c3467825 */ /* 0x040fe200078e0254 */
[----:B------:R-:W-:Y:S03]  /*13e80*/  STL.64 [R1+0x7a8], R88 ;  /* 0x0007a85801007387 */ /* 0x000fe60000100a00 */
[----:B---3--:R-:W-:-:S04]  /*13e90*/  IMAD.WIDE R24, R195, 0x4, R86 ;  /* 0x00000004c3187825 */ /* 0x008fc800078e0256 */
[C---:B------:R-:W-:Y:S01]  /*13ea0*/  IMAD.WIDE R92, R195.reuse, 0x4, R92 ;  /* 0x00000004c35c7825 */ /* 0x040fe200078e025c */
[----:B------:R3:W-:Y:S03]  /*13eb0*/  STL.64 [R1+0x2d0], R24 ;  /* 0x0002d01801007387 */ /* 0x0007e60000100a00 */
[C---:B------:R-:W-:Y:S01]  /*13ec0*/  IMAD.WIDE R94, R195.reuse, 0x4, R94 ;  /* 0x00000004c35e7825 */ /* 0x040fe200078e025e */
[----:B------:R-:W-:Y:S03]  /*13ed0*/  STL.64 [R1+0x760], R90 ;  /* 0x0007605a01007387 */ /* 0x000fe60000100a00 */
[C---:B------:R-:W-:Y:S01]  /*13ee0*/  IMAD.WIDE R100, R195.reuse, 0x4, R100 ;  /* 0x00000004c3647825 */ /* 0x040fe200078e0264 */
[----:B------:R-:W-:Y:S03]  /*13ef0*/  STL.64 [R1+0x2c8], R70 ;  /* 0x0002c84601007387 */ /* 0x000fe60000100a00 */
[C---:B------:R-:W-:Y:S01]  /*13f00*/  IMAD.WIDE R26, R195.reuse, 0x4, R96 ;  /* 0x00000004c31a7825 */ /* 0x040fe200078e0260 */
[----:B------:R-:W-:Y:S03]  /*13f10*/  STL.64 [R1+0x688], R70 ;  /* 0x0006884601007387 */ /* 0x000fe60000100a00 */
[C---:B---3--:R-:W-:Y:S01]  /*13f20*/  IMAD.WIDE R24, R195.reuse, 0x4, R98 ;  /* 0x00000004c3187825 */ /* 0x048fe200078e0262 */
[----:B------:R-:W-:Y:S04]  /*13f30*/  STL.64 [R1+0x738], R92 ;  /* 0x0007385c01007387 */ /* 0x000fe80000100a00 */
[----:B------:R-:W-:Y:S04]  /*13f40*/  STL.64 [R1+0x720], R94 ;  /* 0x0007205e01007387 */ /* 0x000fe80000100a00 */
[----:B------:R3:W-:Y:S04]  /*13f50*/  LDGSTS.E [R252+0x26e00], [R100.64], P2 ;  /* 0x26e0000064fc7fae */ /* 0x0007e8000912184c */
[----:B------:R-:W-:Y:S04]  /*13f60*/  STL.64 [R1+0x2d8], R26 ;  /* 0x0002d81a01007387 */ /* 0x000fe80000100a00 */
[----:B------:R1:W-:Y:S01]  /*13f70*/  STL.64 [R1+0x2e0], R24 ;  /* 0x0002e01801007387 */ /* 0x0003e20000100a00 */
[----:B---3--:R-:W-:-:S04]  /*13f80*/  IMAD.WIDE R100, R195, 0x4, R100 ;  /* 0x00000004c3647825 */ /* 0x008fc800078e0264 */
[----:B------:R-:W-:-:S04]  /*13f90*/  IMAD.WIDE R116, R195, 0x4, R116 ;  /* 0x00000004c3747825 */ /* 0x000fc800078e0274 */
[C---:B-1----:R-:W-:Y:S01]  /*13fa0*/  IMAD.WIDE R24, R195.reuse, 0x4, R104 ;  /* 0x00000004c3187825 */ /* 0x042fe200078e0268 */
[----:B------:R-:W-:Y:S03]  /*13fb0*/  STL.64 [R1+0x698], R100 ;  /* 0x0006986401007387 */ /* 0x000fe60000100a00 */
[C---:B------:R-:W-:Y:S01]  /*13fc0*/  IMAD.WIDE R26, R195.reuse, 0x4, R108 ;  /* 0x00000004c31a7825 */ /* 0x040fe200078e026c */
[----:B------:R1:W-:Y:S03]  /*13fd0*/  STL.64 [R1+0x2e8], R24 ;  /* 0x0002e81801007387 */ /* 0x0003e60000100a00 */
[C---:B------:R-:W-:Y:S01]  /*13fe0*/  IMAD.WIDE R112, R195.reuse, 0x4, R112 ;  /* 0x00000004c3707825 */ /* 0x040fe200078e0270 */
[----:B------:R3:W-:Y:S03]  /*13ff0*/  STL.64 [R1+0x2f8], R26 ;  /* 0x0002f81a01007387 */ /* 0x0007e60000100a00 */
[C---:B------:R-:W-:Y:S01]  /*14000*/  IMAD.WIDE R114, R195.reuse, 0x4, R114 ;  /* 0x00000004c3727825 */ /* 0x040fe200078e0272 */
[----:B------:R2:W-:Y:S03]  /*14010*/  LDGSTS.E [R252+0x27e00], [R116.64], P2 ;  /* 0x27e0000074fc7fae */ /* 0x0005e6000912184c */
[----:B-1----:R-:W-:-:S04]  /*14020*/  IMAD.WIDE R24, R195, 0x4, R110 ;  /* 0x00000004c3187825 */ /* 0x002fc800078e026e */
[C---:B------:R-:W-:Y:S01]  /*14030*/  IMAD.WIDE R28, R195.reuse, 0x4, R118 ;  /* 0x00000004c31c7825 */ /* 0x040fe200078e0276 */
[----:B------:R1:W-:Y:S03]  /*14040*/  STL.64 [R1+0x300], R24 ;  /* 0x0003001801007387 */ /* 0x0003e60000100a00 */
[C---:B--2---:R-:W-:Y:S01]  /*14050*/  IMAD.WIDE R68, R195.reuse, 0x4, R116 ;  /* 0x00000004c3447825 */ /* 0x044fe200078e0274 */
[----:B------:R-:W-:Y:S03]  /*14060*/  STL.64 [R1+0x6f0], R112 ;  /* 0x0006f07001007387 */ /* 0x000fe60000100a00 */
[C---:B---3--:R-:W-:Y:S01]  /*14070*/  IMAD.WIDE R26, R195.reuse, 0x4, R120 ;  /* 0x00000004c31a7825 */ /* 0x048fe200078e0278 */
[----:B------:R-:W-:Y:S03]  /*14080*/  STL.64 [R1+0x6a0], R114 ;  /* 0x0006a07201007387 */ /* 0x000fe60000100a00 */
[C---:B------:R-:W-:Y:S01]  /*14090*/  IMAD.WIDE R124, R195.reuse, 0x4, R124 ;  /* 0x00000004c37c7825 */ /* 0x040fe200078e027c */
[----:B------:R2:W-:Y:S03]  /*140a0*/  STL.64 [R1+0x310], R28 ;  /* 0x0003101c01007387 */ /* 0x0005e60000100a00 */
[C---:B-1----:R-:W-:Y:S01]  /*140b0*/  IMAD.WIDE R24, R195.reuse, 0x4, R122 ;  /* 0x00000004c3187825 */ /* 0x042fe200078e027a */
[----:B------:R-:W-:Y:S03]  /*140c0*/  STL.64 [R1+0x308], R68 ;  /* 0x0003084401007387 */ /* 0x000fe60000100a00 */
[C---:B------:R-:W-:Y:S01]  /*140d0*/  IMAD.WIDE R126, R195.reuse, 0x4, R126 ;  /* 0x00000004c37e7825 */ /* 0x040fe200078e027e */
[----:B------:R1:W-:Y:S03]  /*140e0*/  STL.64 [R1+0x318], R26 ;  /* 0x0003181a01007387 */ /* 0x0003e60000100a00 */
[C---:B------:R-:W-:Y:S01]  /*140f0*/  IMAD.WIDE R128, R195.reuse, 0x4, R128 ;  /* 0x00000004c3807825 */ /* 0x040fe200078e0280 */
[----:B------:R-:W-:Y:S03]  /*14100*/  STL.64 [R1+0x680], R68 ;  /* 0x0006804401007387 */ /* 0x000fe60000100a00 */
[C---:B------:R-:W-:Y:S01]  /*14110*/  IMAD.WIDE R132, R195.reuse, 0x4, R132 ;  /* 0x00000004c3847825 */ /* 0x040fe200078e0284 */
[----:B------:R3:W-:Y:S03]  /*14120*/  STL.64 [R1+0x320], R24 ;  /* 0x0003201801007387 */ /* 0x0007e60000100a00 */
[C---:B------:R-:W-:Y:S01]  /*14130*/  IMAD.WIDE R130, R195.reuse, 0x4, R130 ;  /* 0x00000004c3827825 */ /* 0x040fe200078e0282 */
[----:B------:R-:W-:Y:S03]  /*14140*/  STL.64 [R1+0x748], R124 ;  /* 0x0007487c01007387 */ /* 0x000fe60000100a00 */
[C---:B--2---:R-:W-:Y:S01]  /*14150*/  IMAD.WIDE R28, R195.reuse, 0x4, R134 ;  /* 0x00000004c31c7825 */ /* 0x044fe200078e0286 */
[----:B------:R-:W-:Y:S03]  /*14160*/  STL.64 [R1+0x728], R126 ;  /* 0x0007287e01007387 */ /* 0x000fe60000100a00 */
[C---:B-1----:R-:W-:Y:S01]  /*14170*/  IMAD.WIDE R26, R195.reuse, 0x4, R136 ;  /* 0x00000004c31a7825 */ /* 0x042fe200078e0288 */
[----:B------:R-:W-:Y:S03]  /*14180*/  STL.64 [R1+0x700], R128 ;  /* 0x0007008001007387 */ /* 0x000fe60000100a00 */
[C---:B---3--:R-:W-:Y:S01]  /*14190*/  IMAD.WIDE R24, R195.reuse, 0x4, R138 ;  /* 0x00000004c3187825 */ /* 0x048fe200078e028a */
[----:B------:R-:W-:Y:S03]  /*141a0*/  STL.64 [R1+0x6a8], R130 ;  /* 0x0006a88201007387 */ /* 0x000fe60000100a00 */
[C---:B------:R-:W-:Y:S01]  /*141b0*/  IMAD.WIDE R58, R195.reuse, 0x4, R132 ;  /* 0x00000004c33a7825 */ /* 0x040fe200078e0284 */
[----:B------:R-:W-:Y:S04]  /*141c0*/  STL.64 [R1+0x330], R28 ;  /* 0x0003301c01007387 */ /* 0x000fe80000100a00 */
[----:B------:R1:W-:Y:S01]  /*141d0*/  STL.64 [R1+0x338], R26 ;  /* 0x0003381a01007387 */ /* 0x0003e20000100a00 */
[----:B------:R-:W-:-:S03]  /*141e0*/  IMAD.WIDE R32, R195, 0x4, R140 ;  /* 0x00000004c3207825 */ /* 0x000fc600078e028c */
[----:B------:R2:W-:Y:S01]  /*141f0*/  STL.64 [R1+0x340], R24 ;  /* 0x0003401801007387 */ /* 0x0005e20000100a00 */
[----:B------:R-:W-:-:S03]  /*14200*/  IMAD.WIDE R100, R195, 0x4, R146 ;  /* 0x00000004c3647825 */ /* 0x000fc600078e0292 */
[----:B------:R-:W-:Y:S01]  /*14210*/  STL.64 [R1+0x328], R58 ;  /* 0x0003283a01007387 */ /* 0x000fe20000100a00 */
[----:B-1----:R-:W-:-:S03]  /*14220*/  IMAD.WIDE R26, R195, 0x4, R142 ;  /* 0x00000004c31a7825 */ /* 0x002fc600078e028e */
[----:B------:R-:W-:Y:S01]  /*14230*/  STL.64 [R1+0x6b0], R58 ;  /* 0x0006b03a01007387 */ /* 0x000fe20000100a00 */
[----:B--2---:R-:W-:-:S03]  /*14240*/  IMAD.WIDE R24, R195, 0x4, R144 ;  /* 0x00000004c3187825 */ /* 0x004fc600078e0290 */
[----:B------:R-:W-:Y:S01]  /*14250*/  STL.64 [R1+0x350], R26 ;  /* 0x0003501a01007387 */ /* 0x000fe20000100a00 */
[----:B------:R-:W-:-:S03]  /*14260*/  IMAD.WIDE R148, R195, 0x4, R148 ;  /* 0x00000004c3947825 */ /* 0x000fc600078e0294 */
[----:B------:R-:W-:Y:S04]  /*14270*/  STL.64 [R1+0x348], R32 ;  /* 0x0003482001007387 */ /* 0x000fe80000100a00 */
[----:B------:R1:W-:Y:S01]  /*14280*/  STL.64 [R1+0x358], R24 ;  /* 0x0003581801007387 */ /* 0x0003e20000100a00 */
[----:B------:R-:W-:-:S03]  /*14290*/  IMAD.WIDE R56, R195, 0x4, R148 ;  /* 0x00000004c3387825 */ /* 0x000fc600078e0294 */
[----:B------:R2:W-:Y:S04]  /*142a0*/  STL.64 [R1+0x750], R32 ;  /* 0x0007502001007387 */ /* 0x0005e80000100a00 */
[----:B------:R-:W-:Y:S01]  /*142b0*/  STL.64 [R1+0x360], R100 ;  /* 0x0003606401007387 */ /* 0x000fe20000100a00 */
[----:B-1----:R-:W-:-:S03]  /*142c0*/  IMAD.WIDE R24, R195, 0x4, R150 ;  /* 0x00000004c3187825 */ /* 0x002fc600078e0296 */
[----:B------:R-:W-:Y:S04]  /*142d0*/  STL.64 [R1+0x6c0], R100 ;  /* 0x0006c06401007387 */ /* 0x000fe80000100a00 */
[----:B------:R1:W-:Y:S01]  /*142e0*/  STL.64 [R1+0x370], R24 ;  /* 0x0003701801007387 */ /* 0x0003e20000100a00 */
[----:B--2---:R-:W-:-:S03]  /*142f0*/  IMAD.WIDE R32, R195, 0x4, R154 ;  /* 0x00000004c3207825 */ /* 0x004fc600078e029a */
[----:B------:R-:W-:Y:S01]  /*14300*/  STL.64 [R1+0x368], R56 ;  /* 0x0003683801007387 */ /* 0x000fe20000100a00 */
[----:B------:R-:W-:-:S04]  /*14310*/  IMAD.WIDE R164, R195, 0x4, R164 ;  /* 0x00000004c3a47825 */ /* 0x000fc800078e02a4 */
[----:B------:R-:W-:-:S04]  /*14320*/  IMAD.WIDE R180, R195, 0x4, R180 ;  /* 0x00000004c3b47825 */ /* 0x000fc800078e02b4 */
[----:B------:R-:W-:Y:S01]  /*14330*/  IMAD.WIDE R198, R195, 0x4, R198 ;  /* 0x00000004c3c67825 */ /* 0x000fe200078e02c6 */
[----:B----4-:R-:W-:Y:S01]  /*14340*/  LOP3.LUT R5, R3, 0xc, RZ, 0xfc, !PT ;  /* 0x0000000c03057812 */ /* 0x010fe200078efcff */
[----:B------:R2:W-:Y:S02]  /*14350*/  LDGSTS.E [R252+0x28e00], [R132.64], P2 ;  /* 0x28e0000084fc7fae */ /* 0x0005e4000912184c */
[----:B-1----:R-:W-:-:S04]  /*14360*/  IMAD.WIDE R24, R195, 0x4, R152 ;  /* 0x00000004c3187825 */ /* 0x002fc800078e0298 */
[C---:B------:R-:W-:Y:S01]  /*14370*/  IMAD.WIDE R130, R195.reuse, 0x4, R158 ;  /* 0x00000004c3827825 */ /* 0x040fe200078e029e */
[----:B------:R1:W-:Y:S04]  /*14380*/  STL.64 [R1+0x378], R24 ;  /* 0x0003781801007387 */ /* 0x0003e80000100a00 */
[----:B------:R-:W-:Y:S04]  /*14390*/  STL.64 [R1+0x6c8], R56 ;  /* 0x0006c83801007387 */ /* 0x000fe80000100a00 */
[----:B------:R-:W-:Y:S01]  /*143a0*/  STL.64 [R1+0x380], R32 ;  /* 0x0003802001007387 */ /* 0x000fe20000100a00 */
[----:B-1----:R-:W-:-:S03]  /*143b0*/  IMAD.WIDE R24, R195, 0x4, R156 ;  /* 0x00000004c3187825 */ /* 0x002fc600078e029c */
[----:B------:R-:W-:Y:S04]  /*143c0*/  STL.64 [R1+0x768], R32 ;  /* 0x0007682001007387 */ /* 0x000fe80000100a00 */
[----:B------:R1:W-:Y:S01]  /*143d0*/  STL.64 [R1+0x388], R24 ;  /* 0x0003881801007387 */ /* 0x0003e20000100a00 */
        /* <DEDUP_REMOVED lines=18> */
[----:B------:R-:W-:Y:S01]  /*14500*/  ISETP.GE.AND P0, PT, R5, UR7, PT ;  /* 0x0000000705007c0c */ /* 0x000fe2000bf06270 */
        /* <DEDUP_REMOVED lines=8> */
[----:B------:R-:W-:Y:S04]  /*14590*/  STL.64 [R1+0x6d0], R52 ;  /* 0x0006d03401007387 */ /* 0x000fe80000100a00 */
[----:B------:R-:W-:Y:S04]  /*145a0*/  STL.64 [R1+0x3f0], R24 ;  /* 0x0003f01801007387 */ /* 0x000fe80000100a00 */
[----:B------:R-:W-:Y:S04]  /*145b0*/  STL.64 [R1+0x3e8], R88 ;  /* 0x0003e85801007387 */ /* 0x000fe80000100a00 */
[----:B------:R-:W-:Y:S04]  /*145c0*/  STL.64 [R1+0x3e0], R46 ;  /* 0x0003e02e01007387 */ /* 0x000fe80000100a00 */
[----:B------:R1:W-:Y:S04]  /*145d0*/  STL.64 [R1+0x6d8], R46 ;  /* 0x0006d82e01007387 */ /* 0x0003e80000100a00 */
[----:B------:R-:W-:Y:S04]  /*145e0*/  STL.64 [R1+0x3f8], R124 ;  /* 0x0003f87c01007387 */ /* 0x000fe80000100a00 */
[----:B------:R4:W-:Y:S01]  /*145f0*/  STL.64 [R1+0x778], R124 ;  /* 0x0007787c01007387 */ /* 0x0009e20000100a00 */
[----:B-1----:R-:W-:-:S03]  /*14600*/  IMAD.WIDE R46, R195, 0x4, R176 ;  /* 0x00000004c32e7825 */ /* 0x002fc600078e02b0 */
[----:B------:R-:W-:Y:S04]  /*14610*/  STL.64 [R1+0x400], R126 ;  /* 0x0004007e01007387 */ /* 0x000fe80000100a00 */
[----:B------:R1:W-:Y:S04]  /*14620*/  STL.64 [R1+0x780], R126 ;  /* 0x0007807e01007387 */ /* 0x0003e80000100a00 */
[----:B------:R-:W-:Y:S01]  /*14630*/  STL.64 [R1+0x408], R114 ;  /* 0x0004087201007387 */ /* 0x000fe20000100a00 */
[----:B----4-:R-:W-:-:S03]  /*14640*/  IMAD.WIDE R124, R195, 0x4, R184 ;  /* 0x00000004c37c7825 */ /* 0x010fc600078e02b8 */
[----:B------:R-:W-:Y:S01]  /*14650*/  STL.64 [R1+0x788], R114 ;  /* 0x0007887201007387 */ /* 0x000fe20000100a00 */
[----:B-1----:R-:W-:-:S03]  /*14660*/  IMAD.WIDE R126, R195, 0x4, R182 ;  /* 0x00000004c37e7825 */ /* 0x002fc600078e02b6 */
[----:B------:R-:W-:Y:S04]  /*14670*/  STL.64 [R1+0x410], R46 ;  /* 0x0004102e01007387 */ /* 0x000fe80000100a00 */
[----:B------:R-:W-:Y:S04]  /*14680*/  STL.64 [R1+0x6e0], R46 ;  /* 0x0006e02e01007387 */ /* 0x000fe80000100a00 */
[----:B------:R-:W-:Y:S04]  /*14690*/  STL.64 [R1+0x418], R70 ;  /* 0x0004184601007387 */ /* 0x000fe80000100a00 */
[----:B------:R-:W-:Y:S04]  /*146a0*/  STL.64 [R1+0x6e8], R70 ;  /* 0x0006e84601007387 */ /* 0x000fe80000100a00 */
        /* <DEDUP_REMOVED lines=12> */
[----:B------:R1:W-:Y:S01]  /*14770*/  STL.64 [R1+0x710], R52 ;  /* 0x0007103401007387 */ /* 0x0003e20000100a00 */
[----:B------:R-:W-:-:S03]  /*14780*/  IMAD.WIDE R106, R195, 0x4, R212 ;  /* 0x00000004c36a7825 */ /* 0x000fc600078e02d4 */
[----:B------:R-:W-:Y:S01]  /*14790*/  STL.64 [R1+0x458], R68 ;  /* 0x0004584401007387 */ /* 0x000fe20000100a00 */
[----:B------:R-:W-:-:S03]  /*147a0*/  IMAD.WIDE R72, R195, 0x4, R216 ;  /* 0x00000004c3487825 */ /* 0x000fc600078e02d8 */
[----:B------:R4:W-:Y:S01]  /*147b0*/  STL.64 [R1+0x468], R84 ;  /* 0x0004685401007387 */ /* 0x0009e20000100a00 */
[----:B-1----:R-:W-:-:S03]  /*147c0*/  IMAD.WIDE R52, R195, 0x4, R208 ;  /* 0x00000004c3347825 */ /* 0x002fc600078e02d0 */
[----:B------:R-:W-:Y:S04]  /*147d0*/  STL.64 [R1+0x460], R42 ;  /* 0x0004602a01007387 */ /* 0x000fe80000100a00 */
[----:B------:R-:W-:Y:S01]  /*147e0*/  STL.64 [R1+0x470], R130 ;  /* 0x0004708201007387 */ /* 0x000fe20000100a00 */
[----:B------:R-:W-:-:S03]  /*147f0*/  IMAD.WIDE R40, R195, 0x4, R214 ;  /* 0x00000004c3287825 */ /* 0x000fc600078e02d6 */
[----:B------:R-:W-:Y:S01]  /*14800*/  STL.64 [R1+0x478], R92 ;  /* 0x0004785c01007387 */ /* 0x000fe20000100a00 */
[----:B------:R-:W-:Y:S01]  /*14810*/  IMAD.WIDE R32, R195, 0x4, R218 ;  /* 0x00000004c3207825 */ /* 0x000fe200078e02da */
[----:B------:R-:W-:Y:S02]  /*14820*/  LOP3.LUT R5, R3, 0x10, RZ, 0xfc, !PT ;  /* 0x0000001003057812 */ /* 0x000fe400078efcff */
[----:B------:R-:W-:Y:S01]  /*14830*/  STL.64 [R1+0x480], R30 ;  /* 0x0004801e01007387 */ /* 0x000fe20000100a00 */
[----:B------:R-:W-:-:S03]  /*14840*/  IMAD.WIDE R230, R195, 0x4, R230 ;  /* 0x00000004c3e67825 */ /* 0x000fc600078e02e6 */
[----:B------:R-:W-:Y:S01]  /*14850*/  STL.64 [R1+0x488], R52 ;  /* 0x0004883401007387 */ /* 0x000fe20000100a00 */
[----:B------:R-:W-:-:S03]  /*14860*/  IMAD.WIDE R70, R195, 0x4, R220 ;  /* 0x00000004c3467825 */ /* 0x000fc600078e02dc */
[----:B------:R-:W-:Y:S01]  /*14870*/  STL.64 [R1+0x490], R56 ;  /* 0x0004903801007387 */ /* 0x000fe20000100a00 */
[----:B------:R-:W-:-:S03]  /*14880*/  IMAD.WIDE R96, R195, 0x4, R222 ;  /* 0x00000004c3607825 */ /* 0x000fc600078e02de */
[----:B------:R-:W-:Y:S01]  /*14890*/  STL.64 [R1+0x498], R106 ;  /* 0x0004986a01007387 */ /* 0x000fe20000100a00 */
[----:B------:R-:W-:-:S03]  /*148a0*/  IMAD.WIDE R44, R195, 0x4, R224 ;  /* 0x00000004c32c7825 */ /* 0x000fc600078e02e0 */
[----:B------:R1:W-:Y:S01]  /*148b0*/  STL.64 [R1+0x4a8], R72 ;  /* 0x0004a84801007387 */ /* 0x0003e20000100a00 */
[----:B------:R-:W-:Y:S01]  /*148c0*/  IMAD.MOV.U32 R24, RZ, RZ, R20 ;  /* 0x000000ffff187224 */ /* 0x000fe200078e0014 */
[----:B------:R-:W-:Y:S01]  /*148d0*/  SEL R20, RZ, 0x4, P0 ;  /* 0x00000004ff147807 */ /* 0x000fe20000000000 */
[----:B------:R-:W-:Y:S01]  /*148e0*/  IMAD.WIDE R246, R195, 0x4, R246 ;  /* 0x00000004c3f67825 */ /* 0x000fe200078e02f6 */
[----:B------:R1:W-:Y:S01]  /*148f0*/  LDGSTS.E [R252+0x2ae00], [R164.64], P2 ;  /* 0x2ae00000a4fc7fae */ /* 0x0003e2000912184c */
[----:B------:R-:W-:Y:S02]  /*14900*/  ISETP.GE.AND P0, PT, R5, UR7, PT ;  /* 0x0000000705007c0c */ /* 0x000fe4000bf06270 */
[----:B------:R-:W-:Y:S01]  /*14910*/  IMAD.WIDE R100, R195, 0x4, R226 ;  /* 0x00000004c3647825 */ /* 0x000fe200078e02e2 */
[----:B------:R-:W-:Y:S01]  /*14920*/  STL.64 [R1+0x4a0], R40 ;  /* 0x0004a02801007387 */ /* 0x000fe20000100a00 */
[----:B------:R-:W-:Y:S02]  /*14930*/  LOP3.LUT R5, R3, 0x14, RZ, 0xfc, !PT ;  /* 0x0000001403057812 */ /* 0x000fe400078efcff */
[C---:B------:R-:W-:Y:S01]  /*14940*/  IMAD.WIDE R104, R195.reuse, 0x4, R228 ;  /* 0x00000004c3687825 */ /* 0x040fe200078e02e4 */
[----:B------:R1:W-:Y:S03]  /*14950*/  LDGSTS.E [R252+0x2be00], [R180.64], P2 ;  /* 0x2be00000b4fc7fae */ /* 0x0003e6000912184c */
[C---:B------:R-:W-:Y:S01]  /*14960*/  IMAD.WIDE R232, R195.reuse, 0x4, R232 ;  /* 0x00000004c3e87825 */ /* 0x040fe200078e02e8 */
[----:B------:R-:W-:Y:S03]  /*14970*/  STL.64 [R1+0x4b0], R32 ;  /* 0x0004b02001007387 */ /* 0x000fe60000100a00 */
[C---:B------:R-:W-:Y:S01]  /*14980*/  IMAD.WIDE R38, R195.reuse, 0x4, R230 ;  /* 0x00000004c3267825 */ /* 0x040fe200078e02e6 */
[----:B------:R1:W-:Y:S04]  /*14990*/  LDGSTS.E [R252+0x2ce00], [R198.64], P2 ;  /* 0x2ce00000c6fc7fae */ /* 0x0003e8000912184c */
[----:B------:R-:W-:Y:S01]  /*149a0*/  STL.64 [R1+0x4b8], R70 ;  /* 0x0004b84601007387 */ /* 0x000fe20000100a00 */
[----:B------:R-:W-:-:S03]  /*149b0*/  IMAD.WIDE R90, R195, 0x4, R234 ;  /* 0x00000004c35a7825 */ /* 0x000fc600078e02ea */
[----:B------:R1:W-:Y:S01]  /*149c0*/  LDGSTS.E [R252+0x2de00], [R214.64], P2 ;  /* 0x2de00000d6fc7fae */ /* 0x0003e2000912184c */
[----:B------:R-:W-:-:S03]  /*149d0*/  IMAD.WIDE R46, R195, 0x4, R236 ;  /* 0x00000004c32e7825 */ /* 0x000fc600078e02ec */
[----:B------:R-:W-:Y:S01]  /*149e0*/  STL.64 [R1+0x4c0], R96 ;  /* 0x0004c06001007387 */ /* 0x000fe20000100a00 */
[----:B------:R-:W-:-:S03]  /*149f0*/  IMAD.WIDE R86, R195, 0x4, R238 ;  /* 0x00000004c3567825 */ /* 0x000fc600078e02ee */
[----:B------:R1:W-:Y:S01]  /*14a00*/  LDGSTS.E [R252+0x2ee00], [R230.64], P2 ;  /* 0x2ee00000e6fc7fae */ /* 0x0003e2000912184c */
[----:B------:R-:W-:-:S03]  /*14a10*/  IMAD.MOV.U32 R25, RZ, RZ, R21 ;  /* 0x000000ffff197224 */ /* 0x000fc600078e0015 */
[----:B------:R-:W-:Y:S01]  /*14a20*/  STL.64 [R1+0x4c8], R44 ;  /* 0x0004c82c01007387 */ /* 0x000fe20000100a00 */
[----:B------:R-:W-:-:S03]  /*14a30*/  IMAD.WIDE R128, R195, 0x4, R240 ;  /* 0x00000004c3807825 */ /* 0x000fc600078e02f0 */
[----:B------:R-:W-:Y:S01]  /*14a40*/  STL.64 [R1+0x4d0], R100 ;  /* 0x0004d06401007387 */ /* 0x000fe20000100a00 */
[----:B------:R-:W-:-:S03]  /*14a50*/  IMAD.WIDE R34, R195, 0x4, R242 ;  /* 0x00000004c3227825 */ /* 0x000fc600078e02f2 */
[----:B------:R1:W-:Y:S01]  /*14a60*/  LDGSTS.E [R252+0x2fe00], [R246.64], P2 ;  /* 0x2fe00000f6fc7fae */ /* 0x0003e2000912184c */
[----:B------:R-:W-:Y:S02]  /*14a70*/  ISETP.GE.AND P2, PT, R5, UR7, PT ;  /* 0x0000000705007c0c */ /* 0x000fe4000bf46270 */
[----:B------:R-:W-:Y:S01]  /*14a80*/  SEL R5, RZ, 0x4, P0 ;  /* 0x00000004ff057807 */ /* 0x000fe20000000000 */
[----:B------:R-:W-:Y:S01]  /*14a90*/  STL.64 [R1+0x4d8], R104 ;  /* 0x0004d86801007387 */ /* 0x000fe20000100a00 */
[----:B------:R-:W-:Y:S01]  /*14aa0*/  LOP3.LUT R21, R3, 0x18, RZ, 0xfc, !PT ;  /* 0x0000001803157812 */ /* 0x000fe200078efcff */
[----:B------:R-:W-:Y:S02]  /*14ab0*/  IMAD.WIDE R98, R195, 0x4, R244 ;  /* 0x00000004c3627825 */ /* 0x000fe400078e02f4 */
[----:B------:R1:W-:Y:S01]  /*14ac0*/  STL.64 [R1+0x4e8], R232 ;  /* 0x0004e8e801007387 */ /* 0x0003e20000100a00 */
[----:B------:R-:W-:Y:S01]  /*14ad0*/  SEL R5, R5, RZ, P4 ;  /* 0x000000ff05057207 */ /* 0x000fe20002000000 */
[----:B------:R-:W-:-:S02]  /*14ae0*/  IMAD.WIDE R36, R195, 0x4, R246 ;  /* 0x00000004c3247825 */ /* 0x000fc400078e02f6 */
[----:B------:R-:W-:Y:S01]  /*14af0*/  STL.64 [R1+0x4e0], R38 ;  /* 0x0004e02601007387 */ /* 0x000fe20000100a00 */
[----:B------:R-:W-:Y:S01]  /*14b00*/  ISETP.GE.AND P1, PT, R21, UR7, PT ;  /* 0x0000000715007c0c */ /* 0x000fe2000bf26270 */
[----:B------:R-:W-:Y:S02]  /*14b10*/  IMAD.MOV.U32 R49, RZ, RZ, R25 ;  /* 0x000000ffff317224 */ /* 0x000fe400078e0019 */
[----:B------:R1:W-:Y:S01]  /*14b20*/  STL.64 [R1+0x4f0], R90 ;  /* 0x0004f05a01007387 */ /* 0x0003e20000100a00 */
[----:B------:R-:W-:-:S03]  /*14b30*/  LOP3.LUT R25, R3, 0x20, RZ, 0xfc, !PT ;  /* 0x0000002003197812 */ /* 0x000fc600078efcff */
[----:B------:R1:W-:Y:S01]  /*14b40*/  STL.64 [R1+0x4f8], R46 ;  /* 0x0004f82e01007387 */ /* 0x0003e20000100a00 */
[----:B------:R-:W-:-:S03]  /*14b50*/  SEL R21, RZ, 0x4, P2 ;  /* 0x00000004ff157807 */ /* 0x000fc60001000000 */
[----:B------:R1:W-:Y:S01]  /*14b60*/  STL.64 [R1+0x500], R86 ;  /* 0x0005005601007387 */ /* 0x0003e20000100a00 */
[----:B------:R-:W-:-:S03]  /*14b70*/  IMAD.WIDE R50, R195, 0x4, R76 ;  /* 0x00000004c3327825 */ /* 0x000fc600078e024c */
[----:B------:R1:W-:Y:S01]  /*14b80*/  STL.64 [R1+0x510], R128 ;  /* 0x0005108001007387 */ /* 0x0003e20000100a00 */
[----:B------:R-:W-:-:S03]  /*14b90*/  ISETP.NE.U32.AND P2, PT, R5, RZ, PT ;  /* 0x000000ff0500720c */ /* 0x000fc60003f45070 */
[----:B------:R1:W-:Y:S01]  /*14ba0*/  STL.64 [R1+0x528], R34 ;  /* 0x0005282201007387 */ /* 0x0003e20000100a00 */
[----:B------:R-:W-:-:S03]  /*14bb0*/  SEL R5, RZ, 0x4, P1 ;  /* 0x00000004ff057807 */ /* 0x000fc60000800000 */
[----:B------:R1:W-:Y:S01]  /*14bc0*/  STL.64 [R1+0x538], R98 ;  /* 0x0005386201007387 */ /* 0x0003e20000100a00 */
[----:B------:R-:W-:Y:S01]  /*14bd0*/  IMAD.MOV.U32 R48, RZ, RZ, R24 ;  /* 0x000000ffff307224 */ /* 0x000fe200078e0018 */
[----:B------:R-:W-:Y:S02]  /*14be0*/  ISETP.GE.AND P1, PT, R25, UR7, PT ;  /* 0x0000000719007c0c */ /* 0x000fe4000bf26270 */
[----:B------:R1:W-:Y:S04]  /*14bf0*/  STL.64 [R1+0x548], R36 ;  /* 0x0005482401007387 */ /* 0x0003e80000100a00 */
[----:B------:R-:W2:Y:S04]  /*14c00*/  LDL.64 R76, [R1+0x70] ;  /* 0x00007000014c7983 */ /* 0x000ea80000100a00 */
[----:B------:R-:W4:Y:S04]  /*14c10*/  LDL.64 R74, [R1+0x80] ;  /* 0x00008000014a7983 */ /* 0x000f280000100a00 */
[----:B------:R-:W4:Y:S04]  /*14c20*/  LDL.64 R24, [R1+0x90] ;  /* 0x0000900001187983 */ /* 0x000f280000100a00 */
[----:B------:R-:W4:Y:S04]  /*14c30*/  LDL.64 R64, [R1+0xa0] ;  /* 0x0000a00001407983 */ /* 0x000f280000100a00 */
[----:B------:R-:W0:Y:S04]  /*14c40*/  LDGDEPBAR ;  /* 0x00000000000079af */ /* 0x000e280000000000 */
[----:B------:R-:W-:Y:S01]  /*14c50*/  BAR.SYNC.DEFER_BLOCKING 0x0 ;  /* 0x0000000000007b1d */ /* 0x000fe20000010000 */
[----:B------:R-:W-:-:S02]  /*14c60*/  SEL R20, R20, RZ, P4 ;  /* 0x000000ff14147207 */ /* 0x000fc40002000000 */
[----:B------:R-:W-:Y:S02]  /*14c70*/  LOP3.LUT R27, R3, 0x1c, RZ, 0xfc, !PT ;  /* 0x0000001c031b7812 */ /* 0x000fe400078efcff */
[----:B------:R-:W-:Y:S01]  /*14c80*/  ISETP.NE.U32.AND P0, PT, R20, RZ, PT ;  /* 0x000000ff1400720c */ /* 0x000fe20003f05070 */
[----:B------:R-:W-:Y:S01]  /*14c90*/  IMAD.MOV.U32 R26, RZ, RZ, R22 ;  /* 0x000000ffff1a7224 */ /* 0x000fe200078e0016 */
[----:B------:R-:W-:Y:S01]  /*14ca0*/  SEL R21, R21, RZ, P4 ;  /* 0x000000ff15157207 */ /* 0x000fe20002000000 */
[----:B------:R-:W4:Y:S01]  /*14cb0*/  LDL.64 R136, [R1+0xc0] ;  /* 0x0000c00001887983 */ /* 0x000f220000100a00 */
[----:B------:R-:W-:Y:S02]  /*14cc0*/  SEL R20, R5, RZ, P4 ;  /* 0x000000ff05147207 */ /* 0x000fe40002000000 */
[----:B------:R-:W-:Y:S01]  /*14cd0*/  SEL R5, RZ, 0x4, P1 ;  /* 0x00000004ff057807 */ /* 0x000fe20000800000 */
[----:B------:R-:W4:Y:S01]  /*14ce0*/  LDL.64 R140, [R1+0xd0] ;  /* 0x0000d000018c7983 */ /* 0x000f220000100a00 */
[----:B------:R-:W-:-:S03]  /*14cf0*/  ISETP.NE.U32.AND P1, PT, R20, RZ, PT ;  /* 0x000000ff1400720c */ /* 0x000fc60003f25070 */
[----:B------:R-:W4:Y:S04]  /*14d00*/  LDL.64 R144, [R1+0xe0] ;  /* 0x0000e00001907983 */ /* 0x000f280000100a00 */
[----:B---3--:R-:W3:Y:S04]  /*14d10*/  LDL.64 R148, [R1+0xf0] ;  /* 0x0000f00001947983 */ /* 0x008ee80000100a00 */
[----:B------:R-:W-:Y:S01]  /*14d20*/  @!PT LDS RZ, [RZ] ;  /* 0x00000000fffff984 */ /* 0x000fe20000000800 */
[----:B------:R-:W-:Y:S01]  /*14d30*/  @!PT LDS RZ, [RZ] ;  /* 0x00000000fffff984 */ /* 0x000fe20000000800 */
[----:B------:R-:W-:Y:S01]  /*14d40*/  @!PT LDS RZ, [RZ] ;  /* 0x00000000fffff984 */ /* 0x000fe20000000800 */
[----:B------:R1:W-:Y:S01]  /*14d50*/  LDGSTS.E [R2+0x58000], [R6.64], P6 ;  /* 0x5800000006027fae */ /* 0x0003e2000b12184c */
[----:B------:R-:W-:Y:S02]  /*14d60*/  ISETP.GE.AND P6, PT, R27, UR7, PT ;  /* 0x000000071b007c0c */ /* 0x000fe4000bfc6270 */
[----:B------:R-:W-:Y:S01]  /*14d70*/  SEL R20, R5, RZ, P4 ;  /* 0x000000ff05147207 */ /* 0x000fe20002000000 */
[----:B------:R1:W-:Y:S01]  /*14d80*/  LDGSTS.E [R2+0x58400], [R8.64], P3 ;  /* 0x5840000008027fae */ /* 0x0003e2000992184c */
[----:B------:R-:W-:-:S02]  /*14d90*/  SEL R22, RZ, 0x4, P6 ;  /* 0x00000004ff167807 */ /* 0x000fc40003000000 */
[----:B------:R-:W-:Y:S01]  /*14da0*/  ISETP.NE.U32.AND P6, PT, R21, RZ, PT ;  /* 0x000000ff1500720c */ /* 0x000fe20003fc5070 */
[----:B------:R1:W-:Y:S01]  /*14db0*/  LDGSTS.E [R2+0x58800], [R10.64], P5 ;  /* 0x588000000a027fae */ /* 0x0003e2000a92184c */
[----:B------:R-:W-:-:S03]  /*14dc0*/  SEL R21, R22, RZ, P4 ;  /* 0x000000ff16157207 */ /* 0x000fc60002000000 */
[----:B------:R1:W-:Y:S01]  /*14dd0*/  LDGSTS.E [R2+0x58c00], [R12.64], P0 ;  /* 0x58c000000c027fae */ /* 0x0003e2000812184c */
[----:B------:R-:W-:Y:S02]  /*14de0*/  ISETP.NE.U32.AND P5, PT, R21, RZ, PT ;  /* 0x000000ff1500720c */ /* 0x000fe40003fa5070 */
[----:B------:R-:W-:Y:S01]  /*14df0*/  ISETP.NE.U32.AND P0, PT, R20, RZ, PT ;  /* 0x000000ff1400720c */ /* 0x000fe20003f05070 */
[----:B------:R-:W3:Y:S04]  /*14e00*/  LDL.64 R152, [R1+0x100] ;  /* 0x0001000001987983 */ /* 0x000ee80000100a00 */
[----:B--2---:R2:W-:Y:S04]  /*14e10*/  LDGSTS.E [R2+0x59000], [R76.64], P2 ;  /* 0x590000004c027fae */ /* 0x0045e8000912184c */
[----:B----4-:R4:W-:Y:S04]  /*14e20*/  LDGSTS.E [R2+0x59400], [R74.64], P6 ;  /* 0x594000004a027fae */ /* 0x0109e8000b12184c */
[----:B------:R1:W-:Y:S04]  /*14e30*/  LDGSTS.E [R2+0x59800], [R24.64], P1 ;  /* 0x5980000018027fae */ /* 0x0003e8000892184c */
[----:B------:R1:W-:Y:S04]  /*14e40*/  LDGSTS.E [R2+0x59c00], [R64.64], P5 ;  /* 0x59c0000040027fae */ /* 0x0003e8000a92184c */
[----:B------:R1:W-:Y:S04]  /*14e50*/  LDGSTS.E [R2+0x5a000], [R18.64], P0 ;  /* 0x5a00000012027fae */ /* 0x0003e8000812184c */
[----:B-1----:R-:W2:Y:S04]  /*14e60*/  LDL.LU.64 R18, [R1+0x7c0] ;  /* 0x0007c00001127983 */ /* 0x002ea80000300a00 */
[----:B------:R-:W2:Y:S01]  /*14e70*/  LDL.64 R156, [R1+0x110] ;  /* 0x00011000019c7983 */ /* 0x000ea20000100a00 */
[----:B------:R-:W-:Y:S01]  /*14e80*/  IMAD.MOV.U32 R27, RZ, RZ, R23 ;  /* 0x000000ffff1b7224 */ /* 0x000fe200078e0017 */
[----:B------:R-:W-:-:S02]  /*14e90*/  LOP3.LUT R23, R3, 0x24, RZ, 0xfc, !PT ;  /* 0x0000002403177812 */ /* 0x000fc400078efcff */
[----:B------:R-:W4:Y:S02]  /*14ea0*/  LDL.64 R164, [R1+0x148] ;  /* 0x0001480001a47983 */ /* 0x000f240000100a00 */
[----:B------:R-:W-:Y:S02]  /*14eb0*/  ISETP.GE.AND P3, PT, R23, UR7, PT ;  /* 0x0000000717007c0c */ /* 0x000fe4000bf66270 */
[----:B------:R-:W-:Y:S01]  /*14ec0*/  LOP3.LUT R23, R3, 0x28, RZ, 0xfc, !PT ;  /* 0x0000002803177812 */ /* 0x000fe200078efcff */
[----:B------:R-:W4:Y:S01]  /*14ed0*/  LDL.64 R168, [R1+0x168] ;  /* 0x0001680001a87983 */ /* 0x000f220000100a00 */
[----:B------:R-:W-:Y:S02]  /*14ee0*/  SEL R5, RZ, 0x4, P3 ;  /* 0x00000004ff057807 */ /* 0x000fe40001800000 */
[----:B------:R-:W-:Y:S01]  /*14ef0*/  ISETP.GE.AND P3, PT, R23, UR7, PT ;  /* 0x0000000717007c0c */ /* 0x000fe2000bf66270 */
[----:B------:R-:W4:Y:S01]  /*14f00*/  LDL.64 R172, [R1+0x188] ;  /* 0x0001880001ac7983 */ /* 0x000f220000100a00 */
[----:B------:R-:W-:-:S03]  /*14f10*/  LOP3.LUT R23, R3, 0x2c, RZ, 0xfc, !PT ;  /* 0x0000002c03177812 */ /* 0x000fc600078efcff */
[----:B------:R-:W4:Y:S01]  /*14f20*/  LDL.64 R176, [R1+0x1a8] ;  /* 0x0001a80001b07983 */ /* 0x000f220000100a00 */
[----:B------:R-:W-:Y:S02]  /*14f30*/  ISETP.GE.AND P2, PT, R23, UR7, PT ;  /* 0x0000000717007c0c */ /* 0x000fe4000bf46270 */
[----:B------:R-:W-:Y:S01]  /*14f40*/  LOP3.LUT R23, R3, 0x30, RZ, 0xfc, !PT ;  /* 0x0000003003177812 */ /* 0x000fe200078efcff */
[----:B------:R-:W4:Y:S01]  /*14f50*/  LDL.64 R180, [R1+0x1c8] ;  /* 0x0001c80001b47983 */ /* 0x000f220000100a00 */
[----:B------:R-:W-:Y:S02]  /*14f60*/  SEL R5, R5, RZ, P4 ;  /* 0x000000ff05057207 */ /* 0x000fe40002000000 */
[----:B------:R-:W-:Y:S02]  /*14f70*/  ISETP.GE.AND P6, PT, R23, UR7, PT ;  /* 0x0000000717007c0c */ /* 0x000fe4000bfc6270 */
[----:B------:R-:W-:Y:S02]  /*14f80*/  LOP3.LUT R23, R3, 0x34, RZ, 0xfc, !PT ;  /* 0x0000003403177812 */ /* 0x000fe400078efcff */
[----:B------:R-:W-:-:S02]  /*14f90*/  SEL R21, RZ, 0x4, P3 ;  /* 0x00000004ff157807 */ /* 0x000fc40001800000 */
[----:B------:R-:W-:Y:S02]  /*14fa0*/  ISETP.NE.U32.AND P3, PT, R5, RZ, PT ;  /* 0x000000ff0500720c */ /* 0x000fe40003f65070 */
[----:B------:R-:W-:Y:S02]  /*14fb0*/  SEL R5, RZ, 0x4, P2 ;  /* 0x00000004ff057807 */ /* 0x000fe40001000000 */
[----:B------:R-:W-:Y:S02]  /*14fc0*/  ISETP.GE.AND P2, PT, R23, UR7, PT ;  /* 0x0000000717007c0c */ /* 0x000fe4000bf46270 */
[----:B------:R-:W-:Y:S02]  /*14fd0*/  LOP3.LUT R23, R3, 0x38, RZ, 0xfc, !PT ;  /* 0x0000003803177812 */ /* 0x000fe400078efcff */
[----:B------:R-:W-:Y:S02]  /*14fe0*/  SEL R21, R21, RZ, P4 ;  /* 0x000000ff15157207 */ /* 0x000fe40002000000 */
[----:B------:R-:W-:-:S02]  /*14ff0*/  SEL R20, R5, RZ, P4 ;  /* 0x000000ff05147207 */ /* 0x000fc40002000000 */
[----:B------:R-:W-:Y:S01]  /*15000*/  SEL R5, RZ, 0x4, P2 ;  /* 0x00000004ff057807 */ /* 0x000fe20001000000 */
[----:B------:R1:W-:Y:S01]  /*15010*/  LDGSTS.E [R2+0x5a400], [R136.64], P3 ;  /* 0x5a40000088027fae */ /* 0x0003e2000992184c */
[----:B------:R-:W-:Y:S02]  /*15020*/  SEL R22, RZ, 0x4, P6 ;  /* 0x00000004ff167807 */ /* 0x000fe40003000000 */
[----:B------:R-:W-:Y:S02]  /*15030*/  ISETP.GE.AND P2, PT, R23, UR7, PT ;  /* 0x0000000717007c0c */ /* 0x000fe4000bf46270 */
[----:B------:R-:W-:Y:S02]  /*15040*/  ISETP.NE.U32.AND P6, PT, R21, RZ, PT ;  /* 0x000000ff1500720c */ /* 0x000fe40003fc5070 */
[----:B------:R-:W-:Y:S02]  /*15050*/  LOP3.LUT R23, R3, 0x3c, RZ, 0xfc, !PT ;  /* 0x0000003c03177812 */ /* 0x000fe400078efcff */
[----:B------:R-:W-:-:S02]  /*15060*/  ISETP.NE.U32.AND P1, PT, R20, RZ, PT ;  /* 0x000000ff1400720c */ /* 0x000fc40003f25070 */
[----:B------:R-:W-:Y:S02]  /*15070*/  SEL R20, R5, RZ, P4 ;  /* 0x000000ff05147207 */ /* 0x000fe40002000000 */
[----:B------:R-:W-:Y:S02]  /*15080*/  SEL R5, RZ, 0x4, P2 ;  /* 0x00000004ff057807 */ /* 0x000fe40001000000 */
[----:B------:R-:W-:Y:S02]  /*15090*/  ISETP.GE.AND P2, PT, R23, UR7, PT ;  /* 0x0000000717007c0c */ /* 0x000fe4000bf46270 */
[----:B------:R-:W-:Y:S01]  /*150a0*/  LOP3.LUT R23, R3, 0x40, RZ, 0xfc, !PT ;  /* 0x0000004003177812 */ /* 0x000fe200078efcff */
[----:B------:R1:W-:Y:S01]  /*150b0*/  LDGSTS.E [R2+0x5a800], [R140.64], P6 ;  /* 0x5a8000008c027fae */ /* 0x0003e2000b12184c */
[----:B------:R-:W-:Y:S02]  /*150c0*/  SEL R21, R22, RZ, P4 ;  /* 0x000000ff16157207 */ /* 0x000fe40002000000 */
[----:B------:R-:W-:Y:S01]  /*150d0*/  ISETP.GE.AND P3, PT, R23, UR7, PT ;  /* 0x0000000717007c0c */ /* 0x000fe2000bf66270 */
[----:B------:R1:W-:Y:S01]  /*150e0*/  LDGSTS.E [R2+0x5ac00], [R144.64], P1 ;  /* 0x5ac0000090027fae */ /* 0x0003e2000892184c */
[----:B------:R-:W-:-:S02]  /*150f0*/  ISETP.NE.U32.AND P5, PT, R21, RZ, PT ;  /* 0x000000ff1500720c */ /* 0x000fc40003fa5070 */
[----:B------:R-:W-:Y:S02]  /*15100*/  LOP3.LUT R23, R3, 0x44, RZ, 0xfc, !PT ;  /* 0x0000004403177812 */ /* 0x000fe400078efcff */
[----:B------:R-:W-:Y:S02]  /*15110*/  SEL R21, RZ, 0x4, P2 ;  /* 0x00000004ff157807 */ /* 0x000fe40001000000 */
[----:B------:R-:W-:Y:S02]  /*15120*/  SEL R5, R5, RZ, P4 ;  /* 0x000000ff05057207 */ /* 0x000fe40002000000 */
[----:B------:R-:W-:Y:S02]  /*15130*/  ISETP.GE.AND P6, PT, R23, UR7, PT ;  /* 0x0000000717007c0c */ /* 0x000fe4000bfc6270 */
[----:B------:R-:W-:Y:S02]  /*15140*/  SEL R21, R21, RZ, P4 ;  /* 0x000000ff15157207 */ /* 0x000fe40002000000 */
[----:B------:R-:W-:Y:S01]  /*15150*/  ISETP.NE.U32.AND P0, PT, R20, RZ, PT ;  /* 0x000000ff1400720c */ /* 0x000fe20003f05070 */
[----:B---3--:R1:W-:Y:S01]  /*15160*/  LDGSTS.E [R2+0x5b000], [R148.64], P5 ;  /* 0x5b00000094027fae */ /* 0x0083e2000a92184c */
[----:B------:R-:W-:-:S02]  /*15170*/  ISETP.NE.U32.AND P2, PT, R5, RZ, PT ;  /* 0x000000ff0500720c */ /* 0x000fc40003f45070 */
[----:B------:R-:W-:Y:S02]  /*15180*/  SEL R22, RZ, 0x4, P6 ;  /* 0x00000004ff167807 */ /* 0x000fe40003000000 */
[----:B------:R-:W-:-:S07]  /*15190*/  ISETP.NE.U32.AND P6, PT, R21, RZ, PT ;  /* 0x000000ff1500720c */ /* 0x000fce0003fc5070 */
[----:B------:R1:W-:Y:S04]  /*151a0*/  LDGSTS.E [R2+0x5b400], [R152.64], P0 ;  /* 0x5b40000098027fae */ /* 0x0003e8000812184c */
[----:B--2---:R1:W-:Y:S04]  /*151b0*/  LDGSTS.E [R2+0x5b800], [R156.64], P2 ;  /* 0x5b8000009c027fae */ /* 0x0043e8000912184c */
[----:B------:R2:W-:Y:S04]  /*151c0*/  LDGSTS.E [R2+0x5bc00], [R16.64], P6 ;  /* 0x5bc0000010027fae */ /* 0x0005e8000b12184c */
[----:B--2---:R-:W2:Y:S04]  /*151d0*/  LDL.LU.64 R16, [R1+0x7b8] ;  /* 0x0007b80001107983 */ /* 0x004ea80000300a00 */
[----:B------:R-:W3:Y:S01]  /*151e0*/  LDL.64 R184, [R1+0x1e8] ;  /* 0x0001e80001b87983 */ /* 0x000ee20000100a00 */
[----:B------:R-:W-:-:S02]  /*151f0*/  LOP3.LUT R23, R3, 0x48, RZ, 0xfc, !PT ;  /* 0x0000004803177812 */ /* 0x000fc400078efcff */
[----:B------:R-:W-:Y:S01]  /*15200*/  SEL R5, RZ, 0x4, P3 ;  /* 0x00000004ff057807 */ /* 0x000fe20001800000 */
[----:B------:R-:W2:Y:S01]  /*15210*/  LDL.64 R192, [R1+0x228] ;  /* 0x0002280001c07983 */ /* 0x000ea20000100a00 */
[----:B------:R-:W-:Y:S02]  /*15220*/  ISETP.GE.AND P3, PT, R23, UR7, PT ;  /* 0x0000000717007c0c */ /* 0x000fe4000bf66270 */
[----:B------:R-:W-:Y:S01]  /*15230*/  LOP3.LUT R23, R3, 0x4c, RZ, 0xfc, !PT ;  /* 0x0000004c03177812 */ /* 0x000fe200078efcff */
[----:B------:R-:W2:Y:S01]  /*15240*/  LDL.64 R196, [R1+0x248] ;  /* 0x0002480001c47983 */ /* 0x000ea20000100a00 */
[----:B------:R-:W-:Y:S02]  /*15250*/  SEL R20, R5, RZ, P4 ;  /* 0x000000ff05147207 */ /* 0x000fe40002000000 */
[----:B------:R-:W-:Y:S01]  /*15260*/  SEL R5, RZ, 0x4, P3 ;  /* 0x00000004ff057807 */ /* 0x000fe20001800000 */
[----:B------:R-:W2:Y:S01]  /*15270*/  LDL.64 R200, [R1+0x258] ;  /* 0x0002580001c87983 */ /* 0x000ea20000100a00 */
[----:B------:R-:W-:-:S02]  /*15280*/  ISETP.GE.AND P3, PT, R23, UR7, PT ;  /* 0x0000000717007c0c */ /* 0x000fc4000bf66270 */
[----:B------:R-:W-:Y:S01]  /*15290*/  LOP3.LUT R23, R3, 0x50, RZ, 0xfc, !PT ;  /* 0x0000005003177812 */ /* 0x000fe200078efcff */
[----:B------:R-:W2:Y:S01]  /*152a0*/  LDL.64 R204, [R1+0x270] ;  /* 0x0002700001cc7983 */ /* 0x000ea20000100a00 */
[----:B------:R-:W-:Y:S02]  /*152b0*/  ISETP.NE.U32.AND P1, PT, R20, RZ, PT ;  /* 0x000000ff1400720c */ /* 0x000fe40003f25070 */
[----:B------:R-:W-:Y:S01]  /*152c0*/  SEL R20, R5, RZ, P4 ;  /* 0x000000ff05147207 */ /* 0x000fe20002000000 */
[----:B------:R-:W2:Y:S01]  /*152d0*/  LDL.64 R208, [R1+0x280] ;  /* 0x0002800001d07983 */ /* 0x000ea20000100a00 */
[----:B------:R-:W-:Y:S02]  /*152e0*/  SEL R5, RZ, 0x4, P3 ;  /* 0x00000004ff057807 */ /* 0x000fe40001800000 */
[----:B------:R-:W-:Y:S01]  /*152f0*/  ISETP.GE.AND P3, PT, R23, UR7, PT ;  /* 0x0000000717007c0c */ /* 0x000fe2000bf66270 */
[----:B------:R-:W2:Y:S01]  /*15300*/  LDL.64 R212, [R1+0x290] ;  /* 0x0002900001d47983 */ /* 0x000ea20000100a00 */
[----:B------:R-:W-:-:S02]  /*15310*/  LOP3.LUT R23, R3, 0x54, RZ, 0xfc, !PT ;  /* 0x0000005403177812 */ /* 0x000fc400078efcff */
[----:B------:R-:W-:Y:S01]  /*15320*/  SEL R21, R22, RZ, P4 ;  /* 0x000000ff16157207 */ /* 0x000fe20002000000 */
[----:B------:R-:W2:Y:S01]  /*15330*/  LDL.64 R216, [R1+0x520] ;  /* 0x0005200001d87983 */ /* 0x000ea20000100a00 */
[----:B------:R-:W-:Y:S02]  /*15340*/  ISETP.GE.AND P2, PT, R23, UR7, PT ;  /* 0x0000000717007c0c */ /* 0x000fe4000bf46270 */
[----:B------:R-:W-:Y:S01]  /*15350*/  LOP3.LUT R23, R3, 0x58, RZ, 0xfc, !PT ;  /* 0x0000005803177812 */ /* 0x000fe200078efcff */
[----:B----4-:R1:W-:Y:S01]  /*15360*/  LDGSTS.E [R2+0x5c000], [R164.64], P1 ;  /* 0x5c000000a4027fae */ /* 0x0103e2000892184c */
[----:B------:R-:W-:Y:S02]  /*15370*/  ISETP.NE.U32.AND P5, PT, R21, RZ, PT ;  /* 0x000000ff1500720c */ /* 0x000fe40003fa5070 */
[----:B------:R-:W-:Y:S02]  /*15380*/  SEL R5, R5, RZ, P4 ;  /* 0x000000ff05057207 */ /* 0x000fe40002000000 */
[----:B------:R-:W-:-:S02]  /*15390*/  SEL R21, RZ, 0x4, P3 ;  /* 0x00000004ff157807 */ /* 0x000fc40001800000 */
[----:B------:R-:W-:Y:S02]  /*153a0*/  ISETP.GE.AND P6, PT, R23, UR7, PT ;  /* 0x0000000717007c0c */ /* 0x000fe4000bfc6270 */
[----:B------:R-:W-:Y:S02]  /*153b0*/  ISETP.NE.U32.AND P3, PT, R5, RZ, PT ;  /* 0x000000ff0500720c */ /* 0x000fe40003f65070 */
[----:B------:R-:W-:Y:S02]  /*153c0*/  SEL R5, RZ, 0x4, P2 ;  /* 0x00000004ff057807 */ /* 0x000fe40001000000 */
[----:B------:R-:W-:Y:S01]  /*153d0*/  SEL R21, R21, RZ, P4 ;  /* 0x000000ff15157207 */ /* 0x000fe20002000000 */
[----:B------:R1:W-:Y:S01]  /*153e0*/  LDGSTS.E [R2+0x5c400], [R168.64], P5 ;  /* 0x5c400000a8027fae */ /* 0x0003e2000a92184c */
[----:B------:R-:W-:Y:S02]  /*153f0*/  SEL R22, RZ, 0x4, P6 ;  /* 0x00000004ff167807 */ /* 0x000fe40003000000 */
[----:B------:R-:W-:-:S02]  /*15400*/  ISETP.NE.U32.AND P0, PT, R20, RZ, PT ;  /* 0x000000ff1400720c */ /* 0x000fc40003f05070 */
[----:B------:R-:W-:Y:S02]  /*15410*/  SEL R20, R5, RZ, P4 ;  /* 0x000000ff05147207 */ /* 0x000fe40002000000 */
[----:B------:R-:W-:Y:S02]  /*15420*/  ISETP.NE.U32.AND P6, PT, R21, RZ, PT ;  /* 0x000000ff1500720c */ /* 0x000fe40003fc5070 */
[----:B------:R-:W-:Y:S02]  /*15430*/  SEL R21, R22, RZ, P4 ;  /* 0x000000ff16157207 */ /* 0x000fe40002000000 */
[----:B------:R-:W-:Y:S02]  /*15440*/  ISETP.NE.U32.AND P1, PT, R20, RZ, PT ;  /* 0x000000ff1400720c */ /* 0x000fe40003f25070 */
[----:B------:R-:W-:-:S03]  /*15450*/  ISETP.NE.U32.AND P5, PT, R21, RZ, PT ;  /* 0x000000ff1500720c */ /* 0x000fc60003fa5070 */
[----:B------:R1:W-:Y:S04]  /*15460*/  LDGSTS.E [R2+0x5c800], [R172.64], P0 ;  /* 0x5c800000ac027fae */ /* 0x0003e8000812184c */
[----:B------:R1:W-:Y:S04]  /*15470*/  LDGSTS.E [R2+0x5cc00], [R176.64], P3 ;  /* 0x5cc00000b0027fae */ /* 0x0003e8000992184c */
[----:B------:R1:W-:Y:S04]  /*15480*/  LDGSTS.E [R2+0x5d000], [R180.64], P6 ;  /* 0x5d000000b4027fae */ /* 0x0003e8000b12184c */
[----:B---3--:R1:W-:Y:S04]  /*15490*/  LDGSTS.E [R2+0x5d400], [R184.64], P1 ;  /* 0x5d400000b8027fae */ /* 0x0083e8000892184c */
[----:B------:R3:W-:Y:S04]  /*154a0*/  LDGSTS.E [R2+0x5d800], [R14.64], P5 ;  /* 0x5d8000000e027fae */ /* 0x0007e8000a92184c */
[----:B---3--:R-:W3:Y:S04]  /*154b0*/  LDL.LU.64 R14, [R1+0x7b0] ;  /* 0x0007b000010e7983 */ /* 0x008ee80000300a00 */
[----:B------:R-:W4:Y:S04]  /*154c0*/  LDL.64 R220, [R1+0x530] ;  /* 0x0005300001dc7983 */ /* 0x000f280000100a00 */
[----:B------:R-:W3:Y:S01]  /*154d0*/  LDL.64 R224, [R1+0x550] ;  /* 0x0005500001e07983 */ /* 0x000ee20000100a00 */
[----:B------:R-:W-:-:S02]  /*154e0*/  LOP3.LUT R23, R3, 0x5c, RZ, 0xfc, !PT ;  /* 0x0000005c03177812 */ /* 0x000fc400078efcff */
[----:B------:R-:W-:Y:S01]  /*154f0*/  LOP3.LUT R65, R3, 0xe, RZ, 0xfc, !PT ;  /* 0x0000000e03417812 */ /* 0x000fe200078efcff */
[----:B------:R-:W-:Y:S01]  /*15500*/  IMAD.WIDE R62, R195, 0x4, R80 ;  /* 0x00000004c33e7825 */ /* 0x000fe200078e0250 */
[----:B------:R-:W-:Y:S01]  /*15510*/  ISETP.GE.AND P2, PT, R23, UR7, PT ;  /* 0x0000000717007c0c */ /* 0x000fe2000bf46270 */
[----:B------:R-:W3:Y:S01]  /*15520*/  LDL.64 R82, [R1+0x68] ;  /* 0x0000680001527983 */ /* 0x000ee20000100a00 */
[----:B------:R-:W-:Y:S02]  /*15530*/  LOP3.LUT R23, R3, 0x60, RZ, 0xfc, !PT ;  /* 0x0000006003177812 */ /* 0x000fe400078efcff */
[----:B------:R-:W-:Y:S01]  /*15540*/  SEL R5, RZ, 0x4, P2 ;  /* 0x00000004ff057807 */ /* 0x000fe20001000000 */
[----:B------:R-:W3:Y:S01]  /*15550*/  LDL.64 R80, [R1+0x78] ;  /* 0x0000780001507983 */ /* 0x000ee20000100a00 */
[----:B------:R-:W-:Y:S02]  /*15560*/  ISETP.GE.AND P2, PT, R23, UR7, PT ;  /* 0x0000000717007c0c */ /* 0x000fe4000bf46270 */
[----:B------:R-:W-:Y:S01]  /*15570*/  LOP3.LUT R23, R3, 0x64, RZ, 0xfc, !PT ;  /* 0x0000006403177812 */ /* 0x000fe200078efcff */
[----:B------:R-:W3:Y:S01]  /*15580*/  LDL.64 R74, [R1+0x88] ;  /* 0x00008800014a7983 */ /* 0x000ee20000100a00 */
[----:B------:R-:W-:-:S02]  /*15590*/  SEL R20, R5, RZ, P4 ;  /* 0x000000ff05147207 */ /* 0x000fc40002000000 */
[----:B------:R-:W-:Y:S02]  /*155a0*/  SEL R5, RZ, 0x4, P2 ;  /* 0x00000004ff057807 */ /* 0x000fe40001000000 */
[C---:B------:R-:W-:Y:S02]  /*155b0*/  LOP3.LUT R76, R3.reuse, 0x22, RZ, 0xfc, !PT ;  /* 0x00000022034c7812 */ /* 0x040fe400078efcff */
[----:B------:R-:W-:Y:S01]  /*155c0*/  LOP3.LUT R77, R3, 0x26, RZ, 0xfc, !PT ;  /* 0x00000026034d7812 */ /* 0x000fe200078efcff */
[----:B------:R-:W-:Y:S01]  /*155d0*/  IMAD.MOV.U32 R64, RZ, RZ, R26 ;  /* 0x000000ffff407224 */ /* 0x000fe200078e001a */
[----:B------:R-:W-:Y:S01]  /*155e0*/  ISETP.GE.AND P2, PT, R23, UR7, PT ;  /* 0x0000000717007c0c */ /* 0x000fe2000bf46270 */
[----:B------:R-:W3:Y:S01]  /*155f0*/  LDL.64 R134, [R1+0xb8] ;  /* 0x0000b80001867983 */ /* 0x000ee20000100a00 */
[----:B------:R-:W-:-:S03]  /*15600*/  LOP3.LUT R23, R3, 0x68, RZ, 0xfc, !PT ;  /* 0x0000006803177812 */ /* 0x000fc600078efcff */
[----:B------:R-:W3:Y:S01]  /*15610*/  LDL.64 R138, [R1+0xc8] ;  /* 0x0000c800018a7983 */ /* 0x000ee20000100a00 */
[----:B------:R-:W-:Y:S02]  /*15620*/  ISETP.GE.AND P3, PT, R23, UR7, PT ;  /* 0x0000000717007c0c */ /* 0x000fe4000bf66270 */
[----:B------:R-:W-:Y:S01]  /*15630*/  LOP3.LUT R23, R3, 0x6c, RZ, 0xfc, !PT ;  /* 0x0000006c03177812 */ /* 0x000fe200078efcff */
[----:B------:R-:W3:Y:S01]  /*15640*/  LDL.64 R142, [R1+0xd8] ;  /* 0x0000d800018e7983 */ /* 0x000ee20000100a00 */
[----:B------:R-:W-:Y:S02]  /*15650*/  SEL R5, R5, RZ, P4 ;  /* 0x000000ff05057207 */ /* 0x000fe40002000000 */
[----:B------:R-:W-:Y:S01]  /*15660*/  ISETP.GE.AND P6, PT, R23, UR7, PT ;  /* 0x0000000717007c0c */ /* 0x000fe2000bfc6270 */
[----:B------:R-:W3:Y:S01]  /*15670*/  LDL.64 R146, [R1+0xe8] ;  /* 0x0000e80001927983 */ /* 0x000ee20000100a00 */
[----:B------:R-:W-:Y:S02]  /*15680*/  LOP3.LUT R23, R3, 0x70, RZ, 0xfc, !PT ;  /* 0x0000007003177812 */ /* 0x000fe400078efcff */
[----:B------:R-:W-:Y:S01]  /*15690*/  SEL R21, RZ, 0x4, P2 ;  /* 0x00000004ff157807 */ /* 0x000fe20001000000 */
[----:B------:R-:W3:Y:S01]  /*156a0*/  LDL.64 R150, [R1+0xf8] ;  /* 0x0000f80001967983 */ /* 0x000ee20000100a00 */
[----:B------:R-:W-:-:S02]  /*156b0*/  ISETP.NE.U32.AND P2, PT, R5, RZ, PT ;  /* 0x000000ff0500720c */ /* 0x000fc40003f45070 */
[----:B------:R-:W-:Y:S01]  /*156c0*/  SEL R5, RZ, 0x4, P3 ;  /* 0x00000004ff057807 */ /* 0x000fe20001800000 */
[----:B------:R-:W3:Y:S01]  /*156d0*/  LDL.64 R154, [R1+0x108] ;  /* 0x00010800019a7983 */ /* 0x000ee20000100a00 */
[----:B------:R-:W-:Y:S02]  /*156e0*/  ISETP.NE.U32.AND P0, PT, R20, RZ, PT ;  /* 0x000000ff1400720c */ /* 0x000fe40003f05070 */
[----:B------:R-:W-:Y:S01]  /*156f0*/  ISETP.GE.AND P3, PT, R23, UR7, PT ;  /* 0x0000000717007c0c */ /* 0x000fe2000bf66270 */
[----:B------:R-:W3:Y:S01]  /*15700*/  LDL.64 R158, [R1+0x118] ;  /* 0x00011800019e7983 */ /* 0x000ee20000100a00 */
[----:B------:R-:W-:Y:S02]  /*15710*/  LOP3.LUT R23, R3, 0x74, RZ, 0xfc, !PT ;  /* 0x0000007403177812 */ /* 0x000fe400078efcff */
[----:B------:R-:W-:Y:S01]  /*15720*/  SEL R21, R21, RZ, P4 ;  /* 0x000000ff15157207 */ /* 0x000fe20002000000 */
[----:B------:R-:W-:Y:S01]  /*15730*/  IMAD.WIDE R66, R195, 0x4, R78 ;  /* 0x00000004c3427825 */ /* 0x000fe200078e024e */
[----:B------:R-:W-:Y:S01]  /*15740*/  SEL R20, R5, RZ, P4 ;  /* 0x000000ff05147207 */ /* 0x000fe20002000000 */
[----:B------:R-:W3:Y:S01]  /*15750*/  LDL.64 R162, [R1+0x130] ;  /* 0x0001300001a27983 */ /* 0x000ee20000100a00 */
[----:B------:R-:W-:-:S02]  /*15760*/  SEL R5, RZ, 0x4, P3 ;  /* 0x00000004ff057807 */ /* 0x000fc40001800000 */
[----:B------:R-:W-:Y:S01]  /*15770*/  SEL R22, RZ, 0x4, P6 ;  /* 0x00000004ff167807 */ /* 0x000fe20003000000 */
[----:B--2---:R1:W-:Y:S01]  /*15780*/  LDGSTS.E [R2+0x5dc00], [R192.64], P0 ;  /* 0x5dc00000c0027fae */ /* 0x0043e2000812184c */
[----:B------:R-:W-:Y:S02]  /*15790*/  ISETP.GE.AND P3, PT, R23, UR7, PT ;  /* 0x0000000717007c0c */ /* 0x000fe4000bf66270 */
[----:B------:R-:W-:Y:S01]  /*157a0*/  ISETP.NE.U32.AND P6, PT, R21, RZ, PT ;  /* 0x000000ff1500720c */ /* 0x000fe20003fc5070 */
[----:B------:R1:W-:Y:S01]  /*157b0*/  LDGSTS.E [R2+0x5e000], [R196.64], P2 ;  /* 0x5e000000c4027fae */ /* 0x0003e2000912184c */
[----:B------:R-:W-:Y:S02]  /*157c0*/  LOP3.LUT R23, R3, 0x78, RZ, 0xfc, !PT ;  /* 0x0000007803177812 */ /* 0x000fe400078efcff */
[----:B------:R-:W-:Y:S01]  /*157d0*/  ISETP.NE.U32.AND P1, PT, R20, RZ, PT ;  /* 0x000000ff1400720c */ /* 0x000fe20003f25070 */
[----:B------:R-:W2:Y:S01]  /*157e0*/  LDL.64 R166, [R1+0x150] ;  /* 0x0001500001a67983 */ /* 0x000ea20000100a00 */
[----:B------:R-:W-:-:S02]  /*157f0*/  SEL R20, R5, RZ, P4 ;  /* 0x000000ff05147207 */ /* 0x000fc40002000000 */
[----:B------:R-:W-:Y:S01]  /*15800*/  SEL R5, RZ, 0x4, P3 ;  /* 0x00000004ff057807 */ /* 0x000fe20001800000 */
[----:B------:R-:W2:Y:S01]  /*15810*/  LDL.64 R170, [R1+0x170] ;  /* 0x0001700001aa7983 */ /* 0x000ea20000100a00 */
[----:B------:R-:W-:Y:S02]  /*15820*/  ISETP.GE.AND P3, PT, R23, UR7, PT ;  /* 0x0000000717007c0c */ /* 0x000fe4000bf66270 */
[----:B------:R-:W-:Y:S01]  /*15830*/  LOP3.LUT R23, R3, 0x7c, RZ, 0xfc, !PT ;  /* 0x0000007c03177812 */ /* 0x000fe200078efcff */
[----:B------:R1:W-:Y:S01]  /*15840*/  LDGSTS.E [R2+0x5e400], [R200.64], P6 ;  /* 0x5e400000c8027fae */ /* 0x0003e2000b12184c */
[----:B------:R-:W-:Y:S02]  /*15850*/  SEL R21, R22, RZ, P4 ;  /* 0x000000ff16157207 */ /* 0x000fe40002000000 */
[----:B------:R-:W-:Y:S01]  /*15860*/  ISETP.GE.AND P2, PT, R23, UR7, PT ;  /* 0x0000000717007c0c */ /* 0x000fe2000bf46270 */
[----:B------:R1:W-:Y:S01]  /*15870*/  LDGSTS.E [R2+0x5e800], [R204.64], P1 ;  /* 0x5e800000cc027fae */ /* 0x0003e2000892184c */
[----:B------:R-:W-:-:S02]  /*15880*/  LOP3.LUT R23, R3, 0x2, RZ, 0xfc, !PT ;  /* 0x0000000203177812 */ /* 0x000fc400078efcff */
[----:B------:R-:W-:Y:S01]  /*15890*/  ISETP.NE.U32.AND P5, PT, R21, RZ, PT ;  /* 0x000000ff1500720c */ /* 0x000fe20003fa5070 */
[----:B------:R-:W2:Y:S01]  /*158a0*/  LDL.64 R174, [R1+0x190] ;  /* 0x0001900001ae7983 */ /* 0x000ea20000100a00 */
[----:B------:R-:W-:Y:S02]  /*158b0*/  SEL R5, R5, RZ, P4 ;  /* 0x000000ff05057207 */ /* 0x000fe40002000000 */
[----:B------:R-:W-:Y:S01]  /*158c0*/  SEL R21, RZ, 0x4, P3 ;  /* 0x00000004ff157807 */ /* 0x000fe20001800000 */
[----:B------:R-:W2:Y:S01]  /*158d0*/  LDL.64 R178, [R1+0x1b0] ;  /* 0x0001b00001b27983 */ /* 0x000ea20000100a00 */
[----:B------:R-:W-:Y:S02]  /*158e0*/  ISETP.GE.AND P6, PT, R23, UR7, PT ;  /* 0x0000000717007c0c */ /* 0x000fe4000bfc6270 */
[----:B------:R-:W-:Y:S01]  /*158f0*/  ISETP.NE.U32.AND P0, PT, R20, RZ, PT ;  /* 0x000000ff1400720c */ /* 0x000fe20003f05070 */
[----:B------:R-:W2:Y:S01]  /*15900*/  LDL.64 R182, [R1+0x1d0] ;  /* 0x0001d00001b67983 */ /* 0x000ea20000100a00 */
[----:B------:R-:W-:-:S02]  /*15910*/  LOP3.LUT R23, R3, 0x6, RZ, 0xfc, !PT ;  /* 0x0000000603177812 */ /* 0x000fc400078efcff */
[----:B------:R-:W-:Y:S01]  /*15920*/  ISETP.NE.U32.AND P3, PT, R5, RZ, PT ;  /* 0x000000ff0500720c */ /* 0x000fe20003f65070 */
[----:B------:R1:W-:Y:S01]  /*15930*/  LDGSTS.E [R2+0x5ec00], [R208.64], P5 ;  /* 0x5ec00000d0027fae */ /* 0x0003e2000a92184c */
[----:B------:R-:W-:Y:S02]  /*15940*/  SEL R21, R21, RZ, P4 ;  /* 0x000000ff15157207 */ /* 0x000fe40002000000 */
[----:B------:R-:W-:Y:S01]  /*15950*/  SEL R5, RZ, 0x4, P2 ;  /* 0x00000004ff057807 */ /* 0x000fe20001000000 */
[----:B------:R-:W2:Y:S01]  /*15960*/  LDL.64 R186, [R1+0x1f0] ;  /* 0x0001f00001ba7983 */ /* 0x000ea20000100a00 */
[----:B------:R-:W-:Y:S02]  /*15970*/  ISETP.GE.AND P2, PT, R23, UR7, PT ;  /* 0x0000000717007c0c */ /* 0x000fe4000bf46270 */
[----:B------:R-:W-:Y:S01]  /*15980*/  SEL R22, RZ, 0x4, P6 ;  /* 0x00000004ff167807 */ /* 0x000fe20003000000 */
[----:B------:R1:W-:Y:S01]  /*15990*/  LDGSTS.E [R2+0x5f000], [R212.64], P0 ;  /* 0x5f000000d4027fae */ /* 0x0003e2000812184c */
[----:B------:R-:W-:-:S02]  /*159a0*/  LOP3.LUT R23, R3, 0xa, RZ, 0xfc, !PT ;  /* 0x0000000a03177812 */ /* 0x000fc400078efcff */
[----:B------:R-:W-:Y:S01]  /*159b0*/  ISETP.NE.U32.AND P6, PT, R21, RZ, PT ;  /* 0x000000ff1500720c */ /* 0x000fe20003fc5070 */
[----:B------:R1:W-:Y:S01]  /*159c0*/  LDGSTS.E [R2+0x5f400], [R216.64], P3 ;  /* 0x5f400000d8027fae */ /* 0x0003e2000992184c */
[----:B------:R-:W-:Y:S02]  /*159d0*/  SEL R20, R5, RZ, P4 ;  /* 0x000000ff05147207 */ /* 0x000fe40002000000 */
[----:B------:R-:W-:Y:S01]  /*159e0*/  SEL R5, RZ, 0x4, P2 ;  /* 0x00000004ff057807 */ /* 0x000fe20001000000 */
[----:B------:R-:W2:Y:S01]  /*159f0*/  LDL.64 R190, [R1+0x210] ;  /* 0x0002100001be7983 */ /* 0x000ea20000100a00 */
[----:B------:R-:W-:Y:S02]  /*15a00*/  ISETP.GE.AND P2, PT, R23, UR7, PT ;  /* 0x0000000717007c0c */ /* 0x000fe4000bf46270 */
[----:B------:R-:W-:Y:S01]  /*15a10*/  ISETP.NE.U32.AND P1, PT, R20, RZ, PT ;  /* 0x000000ff1400720c */ /* 0x000fe20003f25070 */
[----:B------:R-:W-:Y:S01]  /*15a20*/  IMAD.WIDE R54, R195, 0x4, R54 ;  /* 0x00000004c3367825 */ /* 0x000fe200078e0236 */
[----:B------:R-:W-:Y:S01]  /*15a30*/  LOP3.LUT R23, R3, 0x12, RZ, 0xfc, !PT ;  /* 0x0000001203177812 */ /* 0x000fe200078efcff */
[----:B------:R-:W2:Y:S01]  /*15a40*/  LDL.64 R198, [R1+0x250] ;  /* 0x0002500001c67983 */ /* 0x000ea20000100a00 */
[----:B------:R-:W-:-:S02]  /*15a50*/  SEL R20, R5, RZ, P4 ;  /* 0x000000ff05147207 */ /* 0x000fc40002000000 */
[----:B------:R-:W-:Y:S01]  /*15a60*/  SEL R5, RZ, 0x4, P2 ;  /* 0x00000004ff057807 */ /* 0x000fe20001000000 */
[----:B------:R-:W-:Y:S01]  /*15a70*/  IMAD.WIDE R102, R195, 0x4, R102 ;  /* 0x00000004c3667825 */ /* 0x000fe200078e0266 */
[----:B------:R-:W-:Y:S01]  /*15a80*/  SEL R21, R22, RZ, P4 ;  /* 0x000000ff16157207 */ /* 0x000fe20002000000 */
[----:B------:R-:W2:Y:S01]  /*15a90*/  LDL.64 R202, [R1+0x268] ;  /* 0x0002680001ca7983 */ /* 0x000ea20000100a00 */
[----:B------:R-:W-:Y:S02]  /*15aa0*/  ISETP.GE.AND P3, PT, R23, UR7, PT ;  /* 0x0000000717007c0c */ /* 0x000fe4000bf66270 */
[----:B------:R-:W-:Y:S01]  /*15ab0*/  ISETP.GE.AND P2, PT, R65, UR7, PT ;  /* 0x0000000741007c0c */ /* 0x000fe2000bf46270 */
[----:B------:R-:W2:Y:S01]  /*15ac0*/  LDL.64 R206, [R1+0x278] ;  /* 0x0002780001ce7983 */ /* 0x000ea20000100a00 */
[----:B------:R-:W-:Y:S02]  /*15ad0*/  LOP3.LUT R23, R3, 0x16, RZ, 0xfc, !PT ;  /* 0x0000001603177812 */ /* 0x000fe400078efcff */
[----:B------:R-:W-:Y:S01]  /*15ae0*/  SEL R5, R5, RZ, P4 ;  /* 0x000000ff05057207 */ /* 0x000fe20002000000 */
[----:B------:R-:W2:Y:S01]  /*15af0*/  LDL.64 R210, [R1+0x288] ;  /* 0x0002880001d27983 */ /* 0x000ea20000100a00 */
[----:B------:R-:W-:-:S02]  /*15b00*/  ISETP.NE.U32.AND P5, PT, R21, RZ, PT ;  /* 0x000000ff1500720c */ /* 0x000fc40003fa5070 */
[----:B------:R-:W-:Y:S01]  /*15b10*/  ISETP.NE.U32.AND P0, PT, R20, RZ, PT ;  /* 0x000000ff1400720c */ /* 0x000fe20003f05070 */
[----:B------:R-:W2:Y:S01]  /*15b20*/  LDL.64 R234, [R1+0x508] ;  /* 0x0005080001ea7983 */ /* 0x000ea20000100a00 */
[----:B------:R-:W-:Y:S02]  /*15b30*/  SEL R21, RZ, 0x4, P2 ;  /* 0x00000004ff157807 */ /* 0x000fe40001000000 */
[----:B------:R-:W-:Y:S01]  /*15b40*/  ISETP.NE.U32.AND P2, PT, R5, RZ, PT ;  /* 0x000000ff0500720c */ /* 0x000fe20003f45070 */
[----:B------:R-:W-:Y:S01]  /*15b50*/  IMAD.MOV.U32 R65, RZ, RZ, R27 ;  /* 0x000000ffff417224 */ /* 0x000fe200078e001b */
[----:B------:R-:W-:Y:S01]  /*15b60*/  SEL R5, RZ, 0x4, P3 ;  /* 0x00000004ff057807 */ /* 0x000fe20001800000 */
[----:B------:R-:W2:Y:S01]  /*15b70*/  LDL.64 R218, [R1+0x518] ;  /* 0x0005180001da7983 */ /* 0x000ea20000100a00 */
[----:B------:R-:W-:Y:S02]  /*15b80*/  LOP3.LUT R27, R3, 0x1e, RZ, 0xfc, !PT ;  /* 0x0000001e031b7812 */ /* 0x000fe400078efcff */
[----:B------:R-:W-:Y:S01]  /*15b90*/  SEL R20, R5, RZ, P4 ;  /* 0x000000ff05147207 */ /* 0x000fe20002000000 */
[----:B------:R-:W2:Y:S04]  /*15ba0*/  LDL.64 R222, [R1+0x540] ;  /* 0x0005400001de7983 */ /* 0x000ea80000100a00 */
[----:B------:R-:W2:Y:S04]  /*15bb0*/  LDL.64 R226, [R1+0x558] ;  /* 0x0005580001e27983 */ /* 0x000ea80000100a00 */
[----:B------:R-:W2:Y:S04]  /*15bc0*/  LDL.64 R228, [R1+0x60] ;  /* 0x0000600001e47983 */ /* 0x000ea80000100a00 */
[----:B------:R-:W2:Y:S04]  /*15bd0*/  LDL.64 R244, [R1+0x20] ;  /* 0x0000200001f47983 */ /* 0x000ea80000100a00 */
[----:B------:R-:W2:Y:S04]  /*15be0*/  LDL.64 R238, [R1+0x2a0] ;  /* 0x0002a00001ee7983 */ /* 0x000ea80000100a00 */
[----:B------:R-:W2:Y:S04]  /*15bf0*/  LDL.64 R236, [R1+0x2d0] ;  /* 0x0002d00001ec7983 */ /* 0x000ea80000100a00 */
[----:B------:R-:W2:Y:S04]  /*15c00*/  LDL.64 R28, [R1+0x310] ;  /* 0x00031000011c7983 */ /* 0x000ea80000100a00 */
[----:B------:R-:W2:Y:S04]  /*15c10*/  LDL.64 R124, [R1+0x330] ;  /* 0x00033000017c7983 */ /* 0x000ea80000100a00 */
[----:B------:R-:W2:Y:S01]  /*15c20*/  LDL.64 R114, [R1+0x370] ;  /* 0x0003700001727983 */ /* 0x000ea20000100a00 */
[----:B------:R-:W-:-:S02]  /*15c30*/  IMAD.MOV.U32 R230, RZ, RZ, R60 ;  /* 0x000000ffffe67224 */ /* 0x000fc400078e003c */
[----:B------:R-:W-:Y:S01]  /*15c40*/  IMAD.MOV.U32 R231, RZ, RZ, R61 ;  /* 0x000000ffffe77224 */ /* 0x000fe200078e003d */
[----:B------:R-:W2:Y:S04]  /*15c50*/  LDL.64 R246, [R1+0x18] ;  /* 0x0000180001f67983 */ /* 0x000ea80000100a00 */
[----:B------:R-:W2:Y:S04]  /*15c60*/  LDL.64 R242, [R1+0x200] ;  /* 0x0002000001f27983 */ /* 0x000ea80000100a00 */
[----:B----4-:R1:W-:Y:S01]  /*15c70*/  LDGSTS.E [R2+0x5f800], [R220.64], P6 ;  /* 0x5f800000dc027fae */ /* 0x0103e2000b12184c */
[----:B------:R-:W-:-:S02]  /*15c80*/  ISETP.GE.AND P6, PT, R23, UR7, PT ;  /* 0x0000000717007c0c */ /* 0x000fc4000bfc6270 */
[----:B------:R-:W-:Y:S01]  /*15c90*/  LOP3.LUT R23, R3, 0x1a, RZ, 0xfc, !PT ;  /* 0x0000001a03177812 */ /* 0x000fe200078efcff */
[----:B---3--:R1:W-:Y:S03]  /*15ca0*/  LDGSTS.E [R2+0x5fc00], [R224.64], P1 ;  /* 0x5fc00000e0027fae */ /* 0x0083e6000892184c */
[----:B------:R-:W-:Y:S02]  /*15cb0*/  ISETP.GE.AND P3, PT, R23, UR7, PT ;  /* 0x0000000717007c0c */ /* 0x000fe4000bf66270 */
[----:B------:R-:W-:Y:S02]  /*15cc0*/  LOP3.LUT R23, R2, 0x40, RZ, 0x3c, !PT ;  /* 0x0000004002177812 */ /* 0x000fe400078e3cff */
[----:B------:R-:W-:Y:S02]  /*15cd0*/  SEL R5, RZ, 0x4, P3 ;  /* 0x00000004ff057807 */ /* 0x000fe40001800000 */
[----:B------:R-:W-:Y:S01]  /*15ce0*/  ISETP.GE.AND P3, PT, R27, UR7, PT ;  /* 0x000000071b007c0c */ /* 0x000fe2000bf66270 */
[----:B------:R3:W-:Y:S01]  /*15cf0*/  LDGSTS.E [R23+0x58200], [R14.64], P5 ;  /* 0x582000000e177fae */ /* 0x0007e2000a92184c */
[----:B------:R-:W-:-:S02]  /*15d00*/  ISETP.NE.U32.AND P1, PT, R20, RZ, PT ;  /* 0x000000ff1400720c */ /* 0x000fc40003f25070 */
[----:B------:R-:W-:Y:S01]  /*15d10*/  SEL R20, R5, RZ, P4 ;  /* 0x000000ff05147207 */ /* 0x000fe20002000000 */
[----:B------:R3:W-:Y:S01]  /*15d20*/  LDGSTS.E [R23+0x58600], [R16.64], P0 ;  /* 0x5860000010177fae */ /* 0x0007e2000812184c */
[----:B------:R-:W-:Y:S02]  /*15d30*/  SEL R5, RZ, 0x4, P3 ;  /* 0x00000004ff057807 */ /* 0x000fe40001800000 */
[----:B------:R-:W-:Y:S01]  /*15d40*/  ISETP.GE.AND P3, PT, R76, UR7, PT ;  /* 0x000000074c007c0c */ /* 0x000fe2000bf66270 */
[----:B------:R3:W-:Y:S01]  /*15d50*/  LDGSTS.E [R23+0x58a00], [R18.64], P2 ;  /* 0x58a0000012177fae */ /* 0x0007e2000912184c */
[----:B------:R-:W-:-:S03]  /*15d60*/  ISETP.GE.AND P2, PT, R77, UR7, PT ;  /* 0x000000074d007c0c */ /* 0x000fc6000bf46270 */
[----:B------:R-:W4:Y:S04]  /*15d70*/  LDL.64 R26, [R1+0x98] ;  /* 0x00009800011a7983 */ /* 0x000f280000100a00 */
[----:B------:R-:W2:Y:S01]  /*15d80*/  LDL.64 R76, [R1+0xa8] ;  /* 0x0000a800014c7983 */ /* 0x000ea20000100a00 */
[----:B------:R-:W-:Y:S02]  /*15d90*/  SEL R21, R21, RZ, P4 ;  /* 0x000000ff15157207 */ /* 0x000fe40002000000 */
[----:B------:R-:W-:Y:S02]  /*15da0*/  SEL R22, RZ, 0x4, P6 ;  /* 0x00000004ff167807 */ /* 0x000fe40003000000 */
[----:B------:R-:W-:Y:S02]  /*15db0*/  ISETP.NE.U32.AND P6, PT, R21, RZ, PT ;  /* 0x000000ff1500720c */ /* 0x000fe40003fc5070 */
[----:B------:R-:W-:-:S02]  /*15dc0*/  SEL R21, R22, RZ, P4 ;  /* 0x000000ff16157207 */ /* 0x000fc40002000000 */
[----:B------:R-:W-:Y:S02]  /*15dd0*/  SEL R5, R5, RZ, P4 ;  /* 0x000000ff05057207 */ /* 0x000fe40002000000 */
[----:B------:R-:W-:Y:S02]  /*15de0*/  ISETP.NE.U32.AND P5, PT, R21, RZ, PT ;  /* 0x000000ff1500720c */ /* 0x000fe40003fa5070 */
[----:B------:R-:W-:Y:S02]  /*15df0*/  LOP3.LUT R79, R3, 0x2e, RZ, 0xfc, !PT ;  /* 0x0000002e034f7812 */ /* 0x000fe400078efcff */
[----:B------:R-:W-:Y:S02]  /*15e00*/  SEL R21, RZ, 0x4, P3 ;  /* 0x00000004ff157807 */ /* 0x000fe40001800000 */
[----:B------:R-:W-:Y:S01]  /*15e10*/  ISETP.NE.U32.AND P3, PT, R5, RZ, PT ;  /* 0x000000ff0500720c */ /* 0x000fe20003f65070 */
[----:B------:R3:W-:Y:S01]  /*15e20*/  LDGSTS.E [R23+0x58e00], [R82.64], P6 ;  /* 0x58e0000052177fae */ /* 0x0007e2000b12184c */
[----:B------:R-:W-:-:S02]  /*15e30*/  SEL R5, RZ, 0x4, P2 ;  /* 0x00000004ff057807 */ /* 0x000fc40001000000 */
[----:B------:R-:W-:Y:S01]  /*15e40*/  ISETP.NE.U32.AND P0, PT, R20, RZ, PT ;  /* 0x000000ff1400720c */ /* 0x000fe20003f05070 */
[----:B------:R3:W-:Y:S01]  /*15e50*/  LDGSTS.E [R23+0x59200], [R80.64], P1 ;  /* 0x5920000050177fae */ /* 0x0007e2000892184c */
[----:B------:R-:W-:Y:S02]  /*15e60*/  LOP3.LUT R78, R3, 0x2a, RZ, 0xfc, !PT ;  /* 0x0000002a034e7812 */ /* 0x000fe400078efcff */
[----:B------:R-:W-:Y:S01]  /*15e70*/  ISETP.GE.AND P2, PT, R79, UR7, PT ;  /* 0x000000074f007c0c */ /* 0x000fe2000bf46270 */
[----:B------:R1:W-:Y:S01]  /*15e80*/  LDGSTS.E [R23+0x59600], [R74.64], P5 ;  /* 0x596000004a177fae */ /* 0x0003e2000a92184c */
[----:B------:R-:W-:Y:S02]  /*15e90*/  LOP3.LUT R79, R3, 0x32, RZ, 0xfc, !PT ;  /* 0x00000032034f7812 */ /* 0x000fe400078efcff */
[----:B------:R-:W-:Y:S02]  /*15ea0*/  SEL R20, R5, RZ, P4 ;  /* 0x000000ff05147207 */ /* 0x000fe40002000000 */
[----:B------:R-:W-:-:S02]  /*15eb0*/  ISETP.GE.AND P6, PT, R78, UR7, PT ;  /* 0x000000074e007c0c */ /* 0x000fc4000bfc6270 */
[----:B------:R-:W-:Y:S02]  /*15ec0*/  SEL R5, RZ, 0x4, P2 ;  /* 0x00000004ff057807 */ /* 0x000fe40001000000 */
[----:B------:R-:W-:Y:S02]  /*15ed0*/  ISETP.GE.AND P2, PT, R79, UR7, PT ;  /* 0x000000074f007c0c */ /* 0x000fe4000bf46270 */
[----:B------:R-:W-:Y:S02]  /*15ee0*/  SEL R21, R21, RZ, P4 ;  /* 0x000000ff15157207 */ /* 0x000fe40002000000 */
[----:B-1----:R-:W-:Y:S02]  /*15ef0*/  LOP3.LUT R75, R3, 0x36, RZ, 0xfc, !PT ;  /* 0x00000036034b7812 */ /* 0x002fe400078efcff */
[----:B------:R-:W-:Y:S02]  /*15f00*/  ISETP.NE.U32.AND P1, PT, R20, RZ, PT ;  /* 0x000000ff1400720c */ /* 0x000fe40003f25070 */
[----:B------:R-:W-:-:S02]  /*15f10*/  SEL R22, RZ, 0x4, P6 ;  /* 0x00000004ff167807 */ /* 0x000fc40003000000 */
[----:B------:R-:W-:Y:S02]  /*15f20*/  SEL R20, R5, RZ, P4 ;  /* 0x000000ff05147207 */ /* 0x000fe40002000000 */
[----:B------:R-:W-:Y:S02]  /*15f30*/  SEL R5, RZ, 0x4, P2 ;  /* 0x00000004ff057807 */ /* 0x000fe40001000000 */
[----:B------:R-:W-:Y:S02]  /*15f40*/  ISETP.NE.U32.AND P6, PT, R21, RZ, PT ;  /* 0x000000ff1500720c */ /* 0x000fe40003fc5070 */
[----:B------:R-:W-:Y:S02]  /*15f50*/  ISETP.GE.AND P2, PT, R75, UR7, PT ;  /* 0x000000074b007c0c */ /* 0x000fe4000bf46270 */
[----:B------:R-:W-:Y:S02]  /*15f60*/  LOP3.LUT R75, R3, 0x3a, RZ, 0xfc, !PT ;  /* 0x0000003a034b7812 */ /* 0x000fe400078efcff */
[----:B------:R-:W-:-:S02]  /*15f70*/  SEL R21, R22, RZ, P4 ;  /* 0x000000ff16157207 */ /* 0x000fc40002000000 */
[----:B------:R-:W-:Y:S02]  /*15f80*/  SEL R5, R5, RZ, P4 ;  /* 0x000000ff05057207 */ /* 0x000fe40002000000 */
[----:B------:R-:W-:Y:S02]  /*15f90*/  ISETP.NE.U32.AND P5, PT, R21, RZ, PT ;  /* 0x000000ff1500720c */ /* 0x000fe40003fa5070 */
[----:B------:R-:W-:Y:S02]  /*15fa0*/  SEL R21, RZ, 0x4, P2 ;  /* 0x00000004ff157807 */ /* 0x000fe40001000000 */
[----:B------:R-:W-:Y:S02]  /*15fb0*/  ISETP.NE.U32.AND P2, PT, R5, RZ, PT ;  /* 0x000000ff0500720c */ /* 0x000fe40003f45070 */
[----:B------:R-:W-:Y:S02]  /*15fc0*/  LOP3.LUT R74, R3, 0x3e, RZ, 0xfc, !PT ;  /* 0x0000003e034a7812 */ /* 0x000fe400078efcff */
[----:B------:R-:W-:Y:S01]  /*15fd0*/  SEL R21, R21, RZ, P4 ;  /* 0x000000ff15157207 */ /* 0x000fe20002000000 */
[----:B----4-:R3:W-:Y:S04]  /*15fe0*/  LDGSTS.E [R23+0x59a00], [R26.64], P0 ;  /* 0x59a000001a177fae */ /* 0x0107e8000812184c */
[----:B--2---:R3:W-:Y:S01]  /*15ff0*/  LDGSTS.E [R23+0x59e00], [R76.64], P3 ;  /* 0x59e000004c177fae */ /* 0x0047e2000992184c */
[----:B------:R-:W-:-:S02]  /*16000*/  ISETP.GE.AND P3, PT, R75, UR7, PT ;  /* 0x000000074b007c0c */ /* 0x000fc4000bf66270 */
[----:B------:R-:W-:Y:S01]  /*16010*/  LOP3.LUT R75, R3, 0x42, RZ, 0xfc, !PT ;  /* 0x00000042034b7812 */ /* 0x000fe200078efcff */
[----:B------:R3:W-:Y:S01]  /*16020*/  LDGSTS.E [R23+0x5a200], [R134.64], P6 ;  /* 0x5a20000086177fae */ /* 0x0007e2000b12184c */
[----:B------:R-:W-:Y:S02]  /*16030*/  SEL R5, RZ, 0x4, P3 ;  /* 0x00000004ff057807 */ /* 0x000fe40001800000 */
[----:B------:R-:W-:Y:S01]  /*16040*/  ISETP.NE.U32.AND P0, PT, R20, RZ, PT ;  /* 0x000000ff1400720c */ /* 0x000fe20003f05070 */
[----:B------:R3:W-:Y:S01]  /*16050*/  LDGSTS.E [R23+0x5a600], [R138.64], P1 ;  /* 0x5a6000008a177fae */ /* 0x0007e2000892184c */
[----:B------:R-:W-:Y:S02]  /*16060*/  ISETP.GE.AND P3, PT, R75, UR7, PT ;  /* 0x000000074b007c0c */ /* 0x000fe4000bf66270 */
[----:B------:R-:W-:Y:S01]  /*16070*/  LOP3.LUT R75, R3, 0x46, RZ, 0xfc, !PT ;  /* 0x00000046034b7812 */ /* 0x000fe200078efcff */
[----:B------:R3:W-:Y:S01]  /*16080*/  LDGSTS.E [R23+0x5aa00], [R142.64], P5 ;  /* 0x5aa000008e177fae */ /* 0x0007e2000a92184c */
[----:B------:R-:W-:-:S02]  /*16090*/  SEL R20, R5, RZ, P4 ;  /* 0x000000ff05147207 */ /* 0x000fc40002000000 */
[----:B------:R-:W-:Y:S02]  /*160a0*/  ISETP.GE.AND P6, PT, R74, UR7, PT ;  /* 0x000000074a007c0c */ /* 0x000fe4000bfc6270 */
[----:B------:R-:W-:Y:S02]  /*160b0*/  SEL R5, RZ, 0x4, P3 ;  /* 0x00000004ff057807 */ /* 0x000fe40001800000 */
[----:B------:R-:W-:Y:S01]  /*160c0*/  ISETP.GE.AND P3, PT, R75, UR7, PT ;  /* 0x000000074b007c0c */ /* 0x000fe2000bf66270 */
[----:B------:R3:W-:Y:S01]  /*160d0*/  LDGSTS.E [R23+0x5ae00], [R146.64], P0 ;  /* 0x5ae0000092177fae */ /* 0x0007e2000812184c */
[----:B------:R-:W-:Y:S02]  /*160e0*/  LOP3.LUT R75, R3, 0x4a, RZ, 0xfc, !PT ;  /* 0x0000004a034b7812 */ /* 0x000fe400078efcff */
[----:B------:R-:W-:Y:S01]  /*160f0*/  ISETP.NE.U32.AND P1, PT, R20, RZ, PT ;  /* 0x000000ff1400720c */ /* 0x000fe20003f25070 */
[----:B------:R3:W-:Y:S01]  /*16100*/  LDGSTS.E [R23+0x5b200], [R150.64], P2 ;  /* 0x5b20000096177fae */ /* 0x0007e2000912184c */
[----:B------:R-:W-:-:S02]  /*16110*/  SEL R22, RZ, 0x4, P6 ;  /* 0x00000004ff167807 */ /* 0x000fc40003000000 */
[----:B------:R-:W-:Y:S02]  /*16120*/  SEL R20, R5, RZ, P4 ;  /* 0x000000ff05147207 */ /* 0x000fe40002000000 */
[----:B------:R-:W-:Y:S02]  /*16130*/  SEL R5, RZ, 0x4, P3 ;  /* 0x00000004ff057807 */ /* 0x000fe40001800000 */
[----:B------:R-:W-:Y:S02]  /*16140*/  ISETP.GE.AND P3, PT, R75, UR7, PT ;  /* 0x000000074b007c0c */ /* 0x000fe4000bf66270 */
[----:B------:R-:W-:Y:S02]  /*16150*/  ISETP.NE.U32.AND P6, PT, R21, RZ, PT ;  /* 0x000000ff1500720c */ /* 0x000fe40003fc5070 */
[----:B------:R-:W-:Y:S02]  /*16160*/  LOP3.LUT R75, R3, 0x4e, RZ, 0xfc, !PT ;  /* 0x0000004e034b7812 */ /* 0x000fe400078efcff */
[----:B------:R-:W-:-:S02]  /*16170*/  SEL R21, R22, RZ, P4 ;  /* 0x000000ff16157207 */ /* 0x000fc40002000000 */
[----:B------:R-:W-:Y:S02]  /*16180*/  SEL R5, R5, RZ, P4 ;  /* 0x000000ff05057207 */ /* 0x000fe40002000000 */
[----:B------:R-:W-:Y:S02]  /*16190*/  ISETP.GE.AND P2, PT, R75, UR7, PT ;  /* 0x000000074b007c0c */ /* 0x000fe4000bf46270 */
[----:B------:R-:W-:Y:S02]  /*161a0*/  ISETP.NE.U32.AND P5, PT, R21, RZ, PT ;  /* 0x000000ff1500720c */ /* 0x000fe40003fa5070 */
[----:B------:R-:W-:Y:S01]  /*161b0*/  LOP3.LUT R75, R3, 0x56, RZ, 0xfc, !PT ;  /* 0x00000056034b7812 */ /* 0x000fe200078efcff */
[----:B------:R3:W-:Y:S01]  /*161c0*/  LDGSTS.E [R23+0x5b600], [R154.64], P6 ;  /* 0x5b6000009a177fae */ /* 0x0007e2000b12184c */
[----:B------:R-:W-:Y:S02]  /*161d0*/  SEL R21, RZ, 0x4, P3 ;  /* 0x00000004ff157807 */ /* 0x000fe40001800000 */
[----:B------:R-:W-:Y:S01]  /*161e0*/  ISETP.NE.U32.AND P3, PT, R5, RZ, PT ;  /* 0x000000ff0500720c */ /* 0x000fe20003f65070 */
[----:B------:R3:W-:Y:S01]  /*161f0*/  LDGSTS.E [R23+0x5ba00], [R158.64], P1 ;  /* 0x5ba000009e177fae */ /* 0x0007e2000892184c */
[----:B------:R-:W-:-:S02]  /*16200*/  SEL R5, RZ, 0x4, P2 ;  /* 0x00000004ff057807 */ /* 0x000fc40001000000 */
[----:B------:R-:W-:Y:S02]  /*16210*/  ISETP.GE.AND P2, PT, R75, UR7, PT ;  /* 0x000000074b007c0c */ /* 0x000fe4000bf46270 */
[----:B------:R-:W-:Y:S01]  /*16220*/  LOP3.LUT R75, R3, 0x5a, RZ, 0xfc, !PT ;  /* 0x0000005a034b7812 */ /* 0x000fe200078efcff */
[----:B------:R3:W-:Y:S01]  /*16230*/  LDGSTS.E [R23+0x5be00], [R162.64], P5 ;  /* 0x5be00000a2177fae */ /* 0x0007e2000a92184c */
[----:B------:R-:W-:Y:S02]  /*16240*/  ISETP.NE.U32.AND P0, PT, R20, RZ, PT ;  /* 0x000000ff1400720c */ /* 0x000fe40003f05070 */
[----:B------:R-:W-:Y:S02]  /*16250*/  SEL R20, R5, RZ, P4 ;  /* 0x000000ff05147207 */ /* 0x000fe40002000000 */
[----:B------:R-:W-:Y:S02]  /*16260*/  SEL R5, RZ, 0x4, P2 ;  /* 0x00000004ff057807 */ /* 0x000fe40001000000 */
[----:B------:R-:W-:-:S02]  /*16270*/  ISETP.GE.AND P2, PT, R75, UR7, PT ;  /* 0x000000074b007c0c */ /* 0x000fc4000bf46270 */
[----:B------:R-:W-:Y:S02]  /*16280*/  ISETP.NE.U32.AND P1, PT, R20, RZ, PT ;  /* 0x000000ff1400720c */ /* 0x000fe40003f25070 */
[----:B------:R-:W-:Y:S02]  /*16290*/  SEL R20, R5, RZ, P4 ;  /* 0x000000ff05147207 */ /* 0x000fe40002000000 */
[----:B------:R-:W-:Y:S01]  /*162a0*/  SEL R5, RZ, 0x4, P2 ;  /* 0x00000004ff057807 */ /* 0x000fe20001000000 */
[----:B------:R3:W-:Y:S01]  /*162b0*/  LDGSTS.E [R23+0x5c200], [R166.64], P0 ;  /* 0x5c200000a6177fae */ /* 0x0007e2000812184c */
[----:B------:R-:W-:-:S03]  /*162c0*/  ISETP.GE.AND P2, PT, R194, UR7, PT ;  /* 0x00000007c2007c0c */ /* 0x000fc6000bf46270 */
[----:B------:R-:W2:Y:S01]  /*162d0*/  LDL.64 R194, [R1+0x230] ;  /* 0x0002300001c27983 */ /* 0x000ea20000100a00 */
[----:B------:R-:W-:Y:S02]  /*162e0*/  LOP3.LUT R74, R3, 0x52, RZ, 0xfc, !PT ;  /* 0x00000052034a7812 */ /* 0x000fe400078efcff */
[----:B------:R-:W-:Y:S01]  /*162f0*/  SEL R21, R21, RZ, P4 ;  /* 0x000000ff15157207 */ /* 0x000fe20002000000 */
[----:B------:R3:W-:Y:S01]  /*16300*/  LDGSTS.E [R23+0x5c600], [R170.64], P3 ;  /* 0x5c600000aa177fae */ /* 0x0007e2000992184c */
[----:B------:R-:W-:-:S04]  /*16310*/  ISETP.GE.AND P6, PT, R74, UR7, PT ;  /* 0x000000074a007c0c */ /* 0x000fc8000bfc6270 */
[----:B------:R-:W-:Y:S02]  /*16320*/  SEL R22, RZ, 0x4, P6 ;  /* 0x00000004ff167807 */ /* 0x000fe40003000000 */
[----:B------:R-:W-:Y:S02]  /*16330*/  ISETP.NE.U32.AND P6, PT, R21, RZ, PT ;  /* 0x000000ff1500720c */ /* 0x000fe40003fc5070 */
[----:B------:R-:W-:Y:S02]  /*16340*/  SEL R21, R22, RZ, P4 ;  /* 0x000000ff16157207 */ /* 0x000fe40002000000 */
[----:B------:R-:W-:Y:S02]  /*16350*/  LOP3.LUT R75, R3, 0x62, RZ, 0xfc, !PT ;  /* 0x00000062034b7812 */ /* 0x000fe400078efcff */
[----:B------:R-:W-:Y:S02]  /*16360*/  SEL R5, R5, RZ, P4 ;  /* 0x000000ff05057207 */ /* 0x000fe40002000000 */
[----:B------:R-:W-:-:S02]  /*16370*/  ISETP.NE.U32.AND P5, PT, R21, RZ, PT ;  /* 0x000000ff1500720c */ /* 0x000fc40003fa5070 */
[----:B------:R-:W-:Y:S02]  /*16380*/  LOP3.LUT R74, R3, 0x66, RZ, 0xfc, !PT ;  /* 0x00000066034a7812 */ /* 0x000fe400078efcff */
[----:B------:R-:W-:Y:S01]  /*16390*/  SEL R21, RZ, 0x4, P2 ;  /* 0x00000004ff157807 */ /* 0x000fe20001000000 */
[----:B------:R3:W-:Y:S01]  /*163a0*/  LDGSTS.E [R23+0x5ca00], [R174.64], P6 ;  /* 0x5ca00000ae177fae */ /* 0x0007e2000b12184c */
[----:B------:R-:W-:Y:S02]  /*163b0*/  ISETP.NE.U32.AND P0, PT, R20, RZ, PT ;  /* 0x000000ff1400720c */ /* 0x000fe40003f05070 */
[----:B------:R-:W-:Y:S01]  /*163c0*/  ISETP.GE.AND P3, PT, R75, UR7, PT ;  /* 0x000000074b007c0c */ /* 0x000fe2000bf66270 */
[----:B------:R3:W-:Y:S01]  /*163d0*/  LDGSTS.E [R23+0x5ce00], [R178.64], P1 ;  /* 0x5ce00000b2177fae */ /* 0x0007e2000892184c */
[----:B------:R-:W-:Y:S02]  /*163e0*/  ISETP.NE.U32.AND P2, PT, R5, RZ, PT ;  /* 0x000000ff0500720c */ /* 0x000fe40003f45070 */
[----:B------:R-:W-:Y:S01]  /*163f0*/  LOP3.LUT R75, R3, 0x6a, RZ, 0xfc, !PT ;  /* 0x0000006a034b7812 */ /* 0x000fe200078efcff */
[----:B------:R3:W-:Y:S01]  /*16400*/  LDGSTS.E [R23+0x5d200], [R182.64], P5 ;  /* 0x5d200000b6177fae */ /* 0x0007e2000a92184c */
[----:B------:R-:W-:-:S02]  /*16410*/  ISETP.GE.AND P6, PT, R74, UR7, PT ;  /* 0x000000074a007c0c */ /* 0x000fc4000bfc6270 */
[----:B------:R-:W-:Y:S02]  /*16420*/  SEL R21, R21, RZ, P4 ;  /* 0x000000ff15157207 */ /* 0x000fe40002000000 */
[----:B------:R-:W-:Y:S01]  /*16430*/  SEL R5, RZ, 0x4, P3 ;  /* 0x00000004ff057807 */ /* 0x000fe20001800000 */
[----:B------:R3:W-:Y:S01]  /*16440*/  LDGSTS.E [R23+0x5d600], [R186.64], P0 ;  /* 0x5d600000ba177fae */ /* 0x0007e2000812184c */
[----:B------:R-:W-:Y:S02]  /*16450*/  ISETP.GE.AND P3, PT, R75, UR7, PT ;  /* 0x000000074b007c0c */ /* 0x000fe4000bf66270 */
[----:B------:R-:W-:Y:S01]  /*16460*/  SEL R22, RZ, 0x4, P6 ;  /* 0x00000004ff167807 */ /* 0x000fe20003000000 */
[----:B------:R3:W-:Y:S01]  /*16470*/  LDGSTS.E [R23+0x5da00], [R190.64], P2 ;  /* 0x5da00000be177fae */ /* 0x0007e2000912184c */
[----:B------:R-:W-:Y:S02]  /*16480*/  LOP3.LUT R75, R3, 0x6e, RZ, 0xfc, !PT ;  /* 0x0000006e034b7812 */ /* 0x000fe400078efcff */
[----:B------:R-:W-:-:S02]  /*16490*/  ISETP.NE.U32.AND P6, PT, R21, RZ, PT ;  /* 0x000000ff1500720c */ /* 0x000fc40003fc5070 */
[----:B------:R-:W-:Y:S02]  /*164a0*/  ISETP.GE.AND P1, PT, R75, UR7, PT ;  /* 0x000000074b007c0c */ /* 0x000fe4000bf26270 */
[----:B------:R-:W-:-:S04]  /*164b0*/  LOP3.LUT R75, R3, 0x72, RZ, 0xfc, !PT ;  /* 0x00000072034b7812 */ /* 0x000fc800078efcff */
[----:B------:R-:W-:Y:S02]  /*164c0*/  ISETP.GE.AND P2, PT, R75, UR7, PT ;  /* 0x000000074b007c0c */ /* 0x000fe4000bf46270 */
[----:B------:R-:W-:Y:S02]  /*164d0*/  LOP3.LUT R75, R3, 0x7a, RZ, 0xfc, !PT ;  /* 0x0000007a034b7812 */ /* 0x000fe400078efcff */
[----:B------:R-:W-:Y:S02]  /*164e0*/  SEL R20, R5, RZ, P4 ;  /* 0x000000ff05147207 */ /* 0x000fe40002000000 */
[----:B------:R-:W-:-:S04]  /*164f0*/  SEL R5, RZ, 0x4, P3 ;  /* 0x00000004ff057807 */ /* 0x000fc80001800000 */
[----:B------:R-:W-:Y:S02]  /*16500*/  SEL R5, R5, RZ, P4 ;  /* 0x000000ff05057207 */ /* 0x000fe40002000000 */
[----:B------:R-:W-:Y:S02]  /*16510*/  LOP3.LUT R74, R3, 0x76, RZ, 0xfc, !PT ;  /* 0x00000076034a7812 */ /* 0x000fe400078efcff */
[----:B------:R-:W-:Y:S02]  /*16520*/  ISETP.NE.U32.AND P0, PT, R5, RZ, PT ;  /* 0x000000ff0500720c */ /* 0x000fe40003f05070 */
[----:B------:R-:W-:Y:S02]  /*16530*/  SEL R5, RZ, 0x4, P1 ;  /* 0x00000004ff057807 */ /* 0x000fe40000800000 */
[----:B------:R-:W-:Y:S02]  /*16540*/  ISETP.NE.U32.AND P3, PT, R20, RZ, PT ;  /* 0x000000ff1400720c */ /* 0x000fe40003f65070 */
[----:B------:R-:W-:-:S02]  /*16550*/  SEL R20, R22, RZ, P4 ;  /* 0x000000ff16147207 */ /* 0x000fc40002000000 */
[----:B------:R-:W-:Y:S02]  /*16560*/  ISETP.GE.AND P1, PT, R74, UR7, PT ;  /* 0x000000074a007c0c */ /* 0x000fe4000bf26270 */
[----:B------:R-:W-:Y:S02]  /*16570*/  SEL R5, R5, RZ, P4 ;  /* 0x000000ff05057207 */ /* 0x000fe40002000000 */
[----:B------:R-:W-:Y:S02]  /*16580*/  LOP3.LUT R74, R3, 0x7e, RZ, 0xfc, !PT ;  /* 0x0000007e034a7812 */ /* 0x000fe400078efcff */
[----:B------:R-:W-:Y:S02]  /*16590*/  ISETP.NE.U32.AND P5, PT, R20, RZ, PT ;  /* 0x000000ff1400720c */ /* 0x000fe40003fa5070 */
[----:B------:R-:W-:Y:S02]  /*165a0*/  SEL R20, RZ, 0x4, P2 ;  /* 0x00000004ff147807 */ /* 0x000fe40001000000 */
[----:B------:R-:W-:-:S02]  /*165b0*/  ISETP.NE.U32.AND P2, PT, R5, RZ, PT ;  /* 0x000000ff0500720c */ /* 0x000fc40003f45070 */
[----:B------:R-:W-:Y:S02]  /*165c0*/  SEL R5, RZ, 0x4, P1 ;  /* 0x00000004ff057807 */ /* 0x000fe40000800000 */
[----:B------:R-:W-:Y:S01]  /*165d0*/  ISETP.GE.AND P1, PT, R74, UR7, PT ;  /* 0x000000074a007c0c */ /* 0x000fe2000bf26270 */
[----:B--2---:R3:W-:Y:S01]  /*165e0*/  LDGSTS.E [R23+0x5de00], [R194.64], P6 ;  /* 0x5de00000c2177fae */ /* 0x0047e2000b12184c */
[----:B------:R-:W-:-:S03]  /*165f0*/  ISETP.GE.AND P6, PT, R75, UR7, PT ;  /* 0x000000074b007c0c */ /* 0x000fc6000bfc6270 */
[----:B------:R-:W1:Y:S01]  /*16600*/  S2R R75, SR_TID.X ;  /* 0x00000000004b7919 */ /* 0x000e620000002100 */
[----:B------:R-:W-:Y:S02]  /*16610*/  SEL R22, RZ, 0x4, P6 ;  /* 0x00000004ff167807 */ /* 0x000fe40003000000 */
[----:B------:R-:W-:Y:S01]  /*16620*/  SEL R21, R20, RZ, P4 ;  /* 0x000000ff14157207 */ /* 0x000fe20002000000 */
[----:B------:R3:W-:Y:S01]  /*16630*/  LDGSTS.E [R23+0x5e200], [R198.64], P3 ;  /* 0x5e200000c6177fae */ /* 0x0007e2000992184c */
[----:B-1----:R-:W-:-:S03]  /*16640*/  LOP3.LUT R75, R75, 0x7f, RZ, 0xc0, !PT ;  /* 0x0000007f4b4b7812 */ /* 0x002fc600078ec0ff */
[----:B------:R3:W-:Y:S01]  /*16650*/  LDGSTS.E [R23+0x5e600], [R202.64], P5 ;  /* 0x5e600000ca177fae */ /* 0x0007e2000a92184c */
[----:B------:R-:W-:-:S03]  /*16660*/  ISETP.GE.AND P6, PT, R75, UR7, PT ;  /* 0x000000074b007c0c */ /* 0x000fc6000bfc6270 */
[----:B------:R3:W-:Y:S04]  /*16670*/  LDGSTS.E [R23+0x5ea00], [R206.64], P0 ;  /* 0x5ea00000ce177fae */ /* 0x0007e8000812184c */
[----:B------:R-:W2:Y:S01]  /*16680*/  LDL.64 R74, [R1+0x158] ;  /* 0x00015800014a7983 */ /* 0x000ea20000100a00 */
[----:B------:R-:W-:Y:S02]  /*16690*/  SEL R20, R5, RZ, P4 ;  /* 0x000000ff05147207 */ /* 0x000fe40002000000 */
[----:B------:R-:W-:Y:S01]  /*166a0*/  SEL R5, RZ, 0x4, P1 ;  /* 0x00000004ff057807 */ /* 0x000fe20000800000 */
[----:B------:R3:W-:Y:S01]  /*166b0*/  LDGSTS.E [R23+0x5ee00], [R210.64], P2 ;  /* 0x5ee00000d2177fae */ /* 0x0007e2000912184c */
[----:B------:R-:W-:Y:S02]  /*166c0*/  ISETP.NE.U32.AND P1, PT, R21, RZ, PT ;  /* 0x000000ff1500720c */ /* 0x000fe40003f25070 */
[----:B------:R-:W-:-:S02]  /*166d0*/  SEL R21, RZ, 0x4, P6 ;  /* 0x00000004ff157807 */ /* 0x000fc40003000000 */
[----:B------:R-:W-:Y:S02]  /*166e0*/  ISETP.NE.U32.AND P6, PT, R20, RZ, PT ;  /* 0x000000ff1400720c */ /* 0x000fe40003fc5070 */
[----:B------:R-:W-:Y:S02]  /*166f0*/  SEL R22, R22, RZ, P4 ;  /* 0x000000ff16167207 */ /* 0x000fe40002000000 */
[----:B------:R-:W-:Y:S02]  /*16700*/  SEL R20, R5, RZ, P4 ;  /* 0x000000ff05147207 */ /* 0x000fe40002000000 */
[----:B------:R-:W-:Y:S02]  /*16710*/  SEL R5, R21, RZ, P4 ;  /* 0x000000ff15057207 */ /* 0x000fe40002000000 */
[----:B------:R-:W-:Y:S01]  /*16720*/  ISETP.NE.U32.AND P3, PT, R22, RZ, PT ;  /* 0x000000ff1600720c */ /* 0x000fe20003f65070 */
[----:B------:R1:W-:Y:S01]  /*16730*/  LDGSTS.E [R23+0x5f200], [R234.64], P1 ;  /* 0x5f200000ea177fae */ /* 0x0003e2000892184c */
[----:B------:R-:W-:-:S02]  /*16740*/  ISETP.NE.U32.AND P5, PT, R20, RZ, PT ;  /* 0x000000ff1400720c */ /* 0x000fc40003fa5070 */
[----:B------:R-:W-:Y:S01]  /*16750*/  ISETP.NE.U32.AND P4, PT, R5, RZ, PT ;  /* 0x000000ff0500720c */ /* 0x000fe20003f85070 */
[----:B------:R3:W-:Y:S04]  /*16760*/  LDGSTS.E [R23+0x5f600], [R218.64], P6 ;  /* 0x5f600000da177fae */ /* 0x0007e8000b12184c */
[----:B------:R-:W4:Y:S04]  /*16770*/  LDL.64 R20, [R1+0x1a0] ;  /* 0x0001a00001147983 */ /* 0x000f280000100a00 */
[----:B------:R3:W-:Y:S04]  /*16780*/  LDGSTS.E [R23+0x5fa00], [R222.64], P3 ;  /* 0x5fa00000de177fae */ /* 0x0007e8000992184c */
[----:B------:R3:W-:Y:S04]  /*16790*/  LDGSTS.E [R23+0x5fe00], [R226.64], P5 ;  /* 0x5fe00000e2177fae */ /* 0x0007e8000a92184c */
[----:B------:R-:W0:Y:S04]  /*167a0*/  LDGDEPBAR ;  /* 0x00000000000079af */ /* 0x000e280000000000 */
[----:B------:R2:W-:Y:S04]  /*167b0*/  LDGSTS.E [R4+0x30000], [R228.64], P4 ;  /* 0x30000000e4047fae */ /* 0x0005e8000a12184c */
[----:B------:R2:W-:Y:S01]  /*167c0*/  LDGSTS.E [R4+0x31000], [R244.64], P4 ;  /* 0x31000000f4047fae */ /* 0x0005e2000a12184c */
[----:B-1----:R-:W-:-:S02]  /*167d0*/  IMAD.MOV.U32 R234, RZ, RZ, R230 ;  /* 0x000000ffffea7224 */ /* 0x002fc400078e00e6 */
[----:B------:R-:W-:Y:S02]  /*167e0*/  IMAD.MOV.U32 R235, RZ, RZ, R231 ;  /* 0x000000ffffeb7224 */ /* 0x000fe400078e00e7 */
        /* <DEDUP_REMOVED lines=12> */
[----:B--2---:R-:W2:Y:S04]  /*168b0*/  LDL.64 R248, [R1+0x10] ;  /* 0x0000100001f87983 */ /* 0x004ea80000100a00 */
[----:B------:R1:W-:Y:S04]  /*168c0*/  LDGSTS.E [R4+0x3c000], [R126.64], P4 ;  /* 0x3c0000007e047fae */ /* 0x0003e8000a12184c */
[----:B---3--:R-:W3:Y:S04]  /*168d0*/  LDL.LU.64 R88, [R1+0x7a8] ;  /* 0x0007a80001587983 */ /* 0x008ee80000300a00 */
[----:B------:R1:W-:Y:S04]  /*168e0*/  LDGSTS.E [R4+0x3d000], [R84.64], P4 ;  /* 0x3d00000054047fae */ /* 0x0003e8000a12184c */
[----:B------:R-:W2:Y:S04]  /*168f0*/  LDL.64 R28, [R1+0x2e8] ;  /* 0x0002e800011c7983 */ /* 0x000ea80000100a00 */
[----:B------:R-:W2:Y:S04]  /*16900*/  LDL.64 R124, [R1+0x318] ;  /* 0x00031800017c7983 */ /* 0x000ea80000100a00 */
[----:B------:R-:W2:Y:S04]  /*16910*/  LDL.64 R114, [R1+0x338] ;  /* 0x0003380001727983 */ /* 0x000ea80000100a00 */
[----:B-1----:R-:W2:Y:S04]  /*16920*/  LDL.64 R126, [R1+0x378] ;  /* 0x00037800017e7983 */ /* 0x002ea80000100a00 */
[----:B------:R-:W2:Y:S04]  /*16930*/  LDL.64 R238, [R1+0x3f0] ;  /* 0x0003f00001ee7983 */ /* 0x000ea80000100a00 */
[----:B------:R1:W-:Y:S01]  /*16940*/  LDGSTS.E [R4+0x3e000], [R72.64], P4 ;  /* 0x3e00000048047fae */ /* 0x0003e2000a12184c */
[----:B------:R-:W-:Y:S01]  /*16950*/  LOP3.LUT R84, R4, 0x10, RZ, 0x3c, !PT ;  /* 0x0000001004547812 */ /* 0x000fe200078e3cff */
[----:B------:R-:W-:-:S02]  /*16960*/  IMAD.MOV.U32 R160, RZ, RZ, R64 ;  /* 0x000000ffffa07224 */ /* 0x000fc400078e0040 */
[----:B------:R1:W-:Y:S01]  /*16970*/  LDGSTS.E [R4+0x3f000], [R232.64], P4 ;  /* 0x3f000000e8047fae */ /* 0x0003e2000a12184c */
[----:B------:R-:W-:-:S03]  /*16980*/  IMAD.MOV.U32 R161, RZ, RZ, R65 ;  /* 0x000000ffffa17224 */ /* 0x000fc600078e0041 */
[----:B------:R1:W-:Y:S04]  /*16990*/  LDGSTS.E [R84+0x30200], [R230.64], P4 ;  /* 0x30200000e6547fae */ /* 0x0003e8000a12184c */
[----:B-1----:R-:W2:Y:S04]  /*169a0*/  LDL.LU.64 R72, [R1+0x7a0] ;  /* 0x0007a00001487983 */ /* 0x002ea80000300a00 */
[----:B------:R1:W-:Y:S01]  /*169b0*/  LDGSTS.E [R84+0x31200], [R246.64], P4 ;  /* 0x31200000f6547fae */ /* 0x0003e2000a12184c */
[----:B------:R-:W-:Y:S02]  /*169c0*/  IMAD.MOV.U32 R22, RZ, RZ, R234 ;  /* 0x000000ffff167224 */ /* 0x000fe400078e00ea */
[----:B------:R-:W-:Y:S01]  /*169d0*/  IMAD.MOV.U32 R23, RZ, RZ, R235 ;  /* 0x000000ffff177224 */ /* 0x000fe200078e00eb */
[----:B------:R-:W3:Y:S01]  /*169e0*/  LDL.64 R240, [R1+0x50] ;  /* 0x0000500001f07983 */ /* 0x000ee20000100a00 */
[----:B------:R-:W-:-:S02]  /*169f0*/  IMAD.MOV.U32 R230, RZ, RZ, R160 ;  /* 0x000000ffffe67224 */ /* 0x000fc400078e00a0 */
[----:B------:R-:W-:Y:S01]  /*16a00*/  IMAD.MOV.U32 R231, RZ, RZ, R161 ;  /* 0x000000ffffe77224 */ /* 0x000fe200078e00a1 */
[----:B------:R-:W3:Y:S01]  /*16a10*/  LDL.64 R236, [R1+0x1b8] ;  /* 0x0001b80001ec7983 */ /* 0x000ee20000100a00 */
[----:B------:R-:W-:Y:S02]  /*16a20*/  IMAD.MOV.U32 R160, RZ, RZ, R250 ;  /* 0x000000ffffa07224 */ /* 0x000fe400078e00fa */
[----:B------:R-:W-:Y:S01]  /*16a30*/  IMAD.MOV.U32 R161, RZ, RZ, R251 ;  /* 0x000000ffffa17224 */ /* 0x000fe200078e00fb */
[----:B------:R-:W3:Y:S04]  /*16a40*/  LDL.64 R232, [R1+0x218] ;  /* 0x0002180001e87983 */ /* 0x000ee80000100a00 */
[----:B------:R-:W3:Y:S04]  /*16a50*/  LDL.64 R234, [R1+0x48] ;  /* 0x0000480001ea7983 */ /* 0x000ee80000100a00 */
[----:B------:R-:W3:Y:S04]  /*16a60*/  LDL.64 R250, [R1+0x8] ;  /* 0x0000080001fa7983 */ /* 0x000ee80000100a00 */
[----:B----4-:R4:W-:Y:S04]  /*16a70*/  LDGSTS.E [R84+0x32200], [R74.64], P4 ;  /* 0x322000004a547fae */ /* 0x0109e8000a12184c */
[----:B------:R1:W-:Y:S04]  /*16a80*/  LDGSTS.E [R84+0x33200], [R20.64], P4 ;  /* 0x3320000014547fae */ /* 0x0003e8000a12184c */
[----:B------:R1:W-:Y:S04]  /*16a90*/  LDGSTS.E [R84+0x34200], [R242.64], P4 ;  /* 0x34200000f2547fae */ /* 0x0003e8000a12184c */
[----:B----4-:R-:W2:Y:S04]  /*16aa0*/  LDL.64 R74, [R1+0x178] ;  /* 0x00017800014a7983 */ /* 0x010ea80000100a00 */
[----:B-1----:R-:W2:Y:S04]  /*16ab0*/  LDL.64 R20, [R1+0x320] ;  /* 0x0003200001147983 */ /* 0x002ea80000100a00 */
[----:B------:R-:W2:Y:S04]  /*16ac0*/  LDL.64 R242, [R1+0x340] ;  /* 0x0003400001f27983 */ /* 0x000ea80000100a00 */
[----:B--2---:R1:W-:Y:S04]  /*16ad0*/  LDGSTS.E [R84+0x35200], [R72.64], P4 ;  /* 0x3520000048547fae */ /* 0x0043e8000a12184c */
[----:B---3--:R1:W-:Y:S04]  /*16ae0*/  LDGSTS.E [R84+0x36200], [R88.64], P4 ;  /* 0x3620000058547fae */ /* 0x0083e8000a12184c */
[----:B------:R2:W-:Y:S04]  /*16af0*/  LDGSTS.E [R84+0x37200], [R28.64], P4 ;  /* 0x372000001c547fae */ /* 0x0005e8000a12184c */
[----:B------:R3:W-:Y:S01]  /*16b00*/  LDGSTS.E [R84+0x38200], [R124.64], P4 ;  /* 0x382000007c547fae */ /* 0x0007e2000a12184c */
[----:B------:R-:W-:-:S03]  /*16b10*/  LOP3.LUT R85, R4, 0x20, RZ, 0x3c, !PT ;  /* 0x0000002004557812 */ /* 0x000fc600078e3cff */
[----:B------:R1:W-:Y:S04]  /*16b20*/  LDGSTS.E [R84+0x39200], [R114.64], P4 ;  /* 0x3920000072547fae */ /* 0x0003e8000a12184c */
[----:B--2---:R-:W2:Y:S04]  /*16b30*/  LDL.LU.64 R28, [R1+0x798] ;  /* 0x00079800011c7983 */ /* 0x004ea80000300a00 */
[----:B---3--:R-:W3:Y:S04]  /*16b40*/  LDL.LU.64 R124, [R1+0x790] ;  /* 0x00079000017c7983 */ /* 0x008ee80000300a00 */
[----:B------:R1:W-:Y:S04]  /*16b50*/  LDGSTS.E [R84+0x3a200], [R126.64], P4 ;  /* 0x3a2000007e547fae */ /* 0x0003e8000a12184c */
[----:B------:R2:W-:Y:S04]  /*16b60*/  LDGSTS.E [R84+0x3b200], [R238.64], P4 ;  /* 0x3b200000ee547fae */ /* 0x0005e8000a12184c */
[----:B-1----:R-:W2:Y:S04]  /*16b70*/  LDL.LU.64 R114, [R1+0x788] ;  /* 0x0007880001727983 */ /* 0x002ea80000300a00 */
[----:B------:R-:W2:Y:S04]  /*16b80*/  LDL.LU.64 R126, [R1+0x780] ;  /* 0x00078000017e7983 */ /* 0x000ea80000300a00 */
[----:B---3--:R1:W-:Y:S04]  /*16b90*/  LDGSTS.E [R84+0x3c200], [R124.64], P4 ;  /* 0x3c2000007c547fae */ /* 0x0083e8000a12184c */
[----:B------:R3:W-:Y:S04]  /*16ba0*/  LDGSTS.E [R84+0x3d200], [R130.64], P4 ;  /* 0x3d20000082547fae */ /* 0x0007e8000a12184c */
[----:B------:R2:W-:Y:S04]  /*16bb0*/  LDGSTS.E [R84+0x3e200], [R32.64], P4 ;  /* 0x3e20000020547fae */ /* 0x0005e8000a12184c */
[----:B-1----:R-:W4:Y:S04]  /*16bc0*/  LDL.LU.64 R124, [R1+0x778] ;  /* 0x00077800017c7983 */ /* 0x002f280000300a00 */
[----:B---3--:R-:W3:Y:S04]  /*16bd0*/  LDL.LU.64 R130, [R1+0x770] ;  /* 0x0007700001827983 */ /* 0x008ee80000300a00 */
[----:B------:R1:W-:Y:S04]  /*16be0*/  LDGSTS.E [R84+0x3f200], [R90.64], P4 ;  /* 0x3f2000005a547fae */ /* 0x0003e8000a12184c */
[----:B--2---:R-:W2:Y:S04]  /*16bf0*/  LDL.LU.64 R32, [R1+0x768] ;  /* 0x0007680001207983 */ /* 0x004ea80000300a00 */
[----:B------:R1:W-:Y:S04]  /*16c00*/  LDGSTS.E [R85+0x30400], [R240.64], P4 ;  /* 0x30400000f0557fae */ /* 0x0003e8000a12184c */
[----:B-1----:R-:W2:Y:S04]  /*16c10*/  LDL.LU.64 R90, [R1+0x760] ;  /* 0x00076000015a7983 */ /* 0x002ea80000300a00 */
[----:B------:R1:W-:Y:S04]  /*16c20*/  LDGSTS.E [R85+0x31400], [R248.64], P4 ;  /* 0x31400000f8557fae */ /* 0x0003e8000a12184c */
[----:B------:R-:W2:Y:S04]  /*16c30*/  LDL.64 R238, [R1+0x1c0] ;  /* 0x0001c00001ee7983 */ /* 0x000ea80000100a00 */
[----:B------:R-:W2:Y:S04]  /*16c40*/  LDL.64 R240, [R1+0x220] ;  /* 0x0002200001f07983 */ /* 0x000ea80000100a00 */
[----:B------:R1:W-:Y:S04]  /*16c50*/  LDGSTS.E [R85+0x32400], [R74.64], P4 ;  /* 0x324000004a557fae */ /* 0x0003e8000a12184c */
[----:B------:R1:W-:Y:S04]  /*16c60*/  LDGSTS.E [R85+0x33400], [R236.64], P4 ;  /* 0x33400000ec557fae */ /* 0x0003e8000a12184c */
[----:B------:R1:W-:Y:S04]  /*16c70*/  LDGSTS.E [R85+0x34400], [R232.64], P4 ;  /* 0x34400000e8557fae */ /* 0x0003e8000a12184c */
[----:B-1----:R-:W2:Y:S04]  /*16c80*/  LDL.LU.64 R74, [R1+0x758] ;  /* 0x00075800014a7983 */ /* 0x002ea80000300a00 */
        /* <DEDUP_REMOVED lines=8> */
[----:B----4-:R4:W-:Y:S04]  /*16d10*/  LDGSTS.E [R85+0x3b400], [R124.64], P4 ;  /* 0x3b4000007c557fae */ /* 0x0109e8000a12184c */
[----:B------:R1:W-:Y:S04]  /*16d20*/  LDGSTS.E [R85+0x3c400], [R28.64], P4 ;  /* 0x3c4000001c557fae */ /* 0x0003e8000a12184c */
[----:B--2---:R-:W2:Y:S04]  /*16d30*/  LDL.LU.64 R32, [R1+0x750] ;  /* 0x0007500001207983 */ /* 0x004ea80000300a00 */
[----:B----4-:R-:W4:Y:S04]  /*16d40*/  LDL.LU.64 R124, [R1+0x748] ;  /* 0x00074800017c7983 */ /* 0x010f280000300a00 */
[----:B-1----:R-:W2:Y:S04]  /*16d50*/  LDL.LU.64 R28, [R1+0x740] ;  /* 0x00074000011c7983 */ /* 0x002ea80000300a00 */
[----:B------:R1:W-:Y:S04]  /*16d60*/  LDGSTS.E [R85+0x3d400], [R92.64], P4 ;  /* 0x3d4000005c557fae */ /* 0x0003e8000a12184c */
[----:B------:R3:W-:Y:S04]  /*16d70*/  LDGSTS.E [R85+0x3e400], [R70.64], P4 ;  /* 0x3e40000046557fae */ /* 0x0007e8000a12184c */
[----:B------:R3:W-:Y:S04]  /*16d80*/  LDGSTS.E [R85+0x3f400], [R46.64], P4 ;  /* 0x3f4000002e557fae */ /* 0x0007e8000a12184c */
[----:B-1----:R-:W4:Y:S01]  /*16d90*/  LDL.LU.64 R92, [R1+0x738] ;  /* 0x00073800015c7983 */ /* 0x002f220000300a00 */
[----:B------:R-:W-:-:S02]  /*16da0*/  IMAD.MOV.U32 R132, RZ, RZ, R50 ;  /* 0x000000ffff847224 */ /* 0x000fc400078e0032 */
[----:B------:R-:W-:Y:S01]  /*16db0*/  IMAD.MOV.U32 R133, RZ, RZ, R51 ;  /* 0x000000ffff857224 */ /* 0x000fe200078e0033 */
[----:B---3--:R-:W3:Y:S01]  /*16dc0*/  LDL.64 R70, [R1+0x238] ;  /* 0x0002380001467983 */ /* 0x008ee20000100a00 */
[----:B------:R-:W-:Y:S01]  /*16dd0*/  LOP3.LUT R85, R4, 0x30, RZ, 0x3c, !PT ;  /* 0x0000003004557812 */ /* 0x000fe200078e3cff */
[----:B------:R-:W-:Y:S02]  /*16de0*/  IMAD.MOV.U32 R112, RZ, RZ, R48 ;  /* 0x000000ffff707224 */ /* 0x000fe400078e0030 */
[----:B------:R-:W3:Y:S01]  /*16df0*/  LDL.64 R20, [R1+0x300] ;  /* 0x0003000001147983 */ /* 0x000ee20000100a00 */
[----:B------:R-:W-:-:S03]  /*16e00*/  IMAD.MOV.U32 R113, RZ, RZ, R49 ;  /* 0x000000ffff717224 */ /* 0x000fc600078e0031 */
[----:B------:R1:W-:Y:S04]  /*16e10*/  LDGSTS.E [R85+0x30600], [R234.64], P4 ;  /* 0x30600000ea557fae */ /* 0x0003e8000a12184c */
[----:B------:R1:W-:Y:S01]  /*16e20*/  LDGSTS.E [R85+0x31600], [R250.64], P4 ;  /* 0x31600000fa557fae */ /* 0x0003e2000a12184c */
[----:B------:R-:W-:Y:S02]  /*16e30*/  IMAD.MOV.U32 R46, RZ, RZ, R112 ;  /* 0x000000ffff2e7224 */ /* 0x000fe400078e0070 */
[----:B------:R-:W-:Y:S01]  /*16e40*/  IMAD.MOV.U32 R47, RZ, RZ, R113 ;  /* 0x000000ffff2f7224 */ /* 0x000fe200078e0071 */
[----:B------:R-:W3:Y:S04]  /*16e50*/  LDL.64 R242, [R1+0x350] ;  /* 0x0003500001f27983 */ /* 0x000ee80000100a00 */
[----:B------:R-:W3:Y:S04]  /*16e60*/  LDL.64 R112, [R1+0x1d8] ;  /* 0x0001d80001707983 */ /* 0x000ee80000100a00 */
[----:B--2---:R1:W-:Y:S04]  /*16e70*/  LDGSTS.E [R85+0x32600], [R28.64], P4 ;  /* 0x326000001c557fae */ /* 0x0043e8000a12184c */
[----:B------:R2:W-:Y:S04]  /*16e80*/  LDGSTS.E [R85+0x33600], [R238.64], P4 ;  /* 0x33600000ee557fae */ /* 0x0005e8000a12184c */
[----:B------:R1:W-:Y:S04]  /*16e90*/  LDGSTS.E [R85+0x34600], [R240.64], P4 ;  /* 0x34600000f0557fae */ /* 0x0003e8000a12184c */
[----:B------:R1:W-:Y:S04]  /*16ea0*/  LDGSTS.E [R85+0x35600], [R132.64], P4 ;  /* 0x3560000084557fae */ /* 0x0003e8000a12184c */
[----:B----4-:R1:W-:Y:S04]  /*16eb0*/  LDGSTS.E [R85+0x36600], [R92.64], P4 ;  /* 0x366000005c557fae */ /* 0x0103e8000a12184c */
[----:B------:R4:W-:Y:S04]  /*16ec0*/  LDGSTS.E [R85+0x37600], [R236.64], P4 ;  /* 0x37600000ec557fae */ /* 0x0009e8000a12184c */
[----:B------:R1:W-:Y:S04]  /*16ed0*/  LDGSTS.E [R85+0x38600], [R124.64], P4 ;  /* 0x386000007c557fae */ /* 0x0003e8000a12184c */
[----:B--2---:R-:W2:Y:S04]  /*16ee0*/  LDL.64 R238, [R1+0x38] ;  /* 0x0000380001ee7983 */ /* 0x004ea80000100a00 */
[----:B------:R1:W-:Y:S04]  /*16ef0*/  LDGSTS.E [R85+0x39600], [R32.64], P4 ;  /* 0x3960000020557fae */ /* 0x0003e8000a12184c */
[----:B------:R3:W-:Y:S04]  /*16f00*/  LDGSTS.E [R85+0x3a600], [R232.64], P4 ;  /* 0x3a600000e8557fae */ /* 0x0007e8000a12184c */
[----:B------:R3:W-:Y:S04]  /*16f10*/  LDGSTS.E [R85+0x3b600], [R126.64], P4 ;  /* 0x3b6000007e557fae */ /* 0x0007e8000a12184c */
[----:B-1----:R-:W2:Y:S04]  /*16f20*/  LDL.LU.64 R32, [R1+0x730] ;  /* 0x0007300001207983 */ /* 0x002ea80000300a00 */
[----:B------:R1:W-:Y:S04]  /*16f30*/  LDGSTS.E [R85+0x3c600], [R94.64], P4 ;  /* 0x3c6000005e557fae */ /* 0x0003e8000a12184c */
[----:B---3--:R-:W3:Y:S04]  /*16f40*/  LDL.LU.64 R126, [R1+0x728] ;  /* 0x00072800017e7983 */ /* 0x008ee80000300a00 */
[----:B------:R4:W-:Y:S04]  /*16f50*/  LDGSTS.E [R85+0x3d600], [R30.64], P4 ;  /* 0x3d6000001e557fae */ /* 0x0009e8000a12184c */
[----:B-1----:R-:W3:Y:S04]  /*16f60*/  LDL.LU.64 R94, [R1+0x720] ;  /* 0x00072000015e7983 */ /* 0x002ee80000300a00 */
[----:B------:R1:W-:Y:S04]  /*16f70*/  LDGSTS.E [R85+0x3e600], [R96.64], P4 ;  /* 0x3e60000060557fae */ /* 0x0003e8000a12184c */
[----:B----4-:R-:W4:Y:S04]  /*16f80*/  LDL.LU.64 R30, [R1+0x718] ;  /* 0x00071800011e7983 */ /* 0x010f280000300a00 */
[----:B------:R1:W-:Y:S02]  /*16f90*/  LDGSTS.E [R85+0x3f600], [R86.64], P4 ;  /* 0x3f60000056557fae */ /* 0x0003e4000a12184c */
[----:B-1----:R-:W-:Y:S01]  /*16fa0*/  LOP3.LUT R97, R4, 0x40, RZ, 0x3c, !PT ;  /* 0x0000004004617812 */ /* 0x002fe200078e3cff */
[----:B------:R-:W-:-:S02]  /*16fb0*/  IMAD.MOV.U32 R188, RZ, RZ, R66 ;  /* 0x000000ffffbc7224 */ /* 0x000fc400078e0042 */
[----:B------:R-:W-:Y:S01]  /*16fc0*/  IMAD.MOV.U32 R189, RZ, RZ, R67 ;  /* 0x000000ffffbd7224 */ /* 0x000fe200078e0043 */
[----:B------:R-:W-:Y:S01]  /*16fd0*/  LOP3.LUT R96, R4, 0x50, RZ, 0x3c, !PT ;  /* 0x0000005004607812 */ /* 0x000fe200078e3cff */
[----:B------:R1:W-:Y:S04]  /*16fe0*/  LDGSTS.E [R97+0x30800], [R160.64], P4 ;  /* 0x30800000a0617fae */ /* 0x0003e8000a12184c */
[----:B------:R1:W-:Y:S01]  /*16ff0*/  LDGSTS.E [R97+0x31800], [R230.64], P4 ;  /* 0x31800000e6617fae */ /* 0x0003e2000a12184c */
[----:B------:R-:W-:Y:S02]  /*17000*/  IMAD.MOV.U32 R232, RZ, RZ, R46 ;  /* 0x000000ffffe87224 */ /* 0x000fe400078e002e */
[----:B------:R-:W-:Y:S01]  /*17010*/  IMAD.MOV.U32 R233, RZ, RZ, R47 ;  /* 0x000000ffffe97224 */ /* 0x000fe200078e002f */
[----:B------:R-:W3:Y:S04]  /*17020*/  LDL.64 R236, [R1+0x1e0] ;  /* 0x0001e00001ec7983 */ /* 0x000ee80000100a00 */
[----:B------:R-:W3:Y:S04]  /*17030*/  LDL.64 R84, [R1+0x240] ;  /* 0x0002400001547983 */ /* 0x000ee80000100a00 */
[----:B------:R-:W3:Y:S04]  /*17040*/  LDL.64 R240, [R1+0x30] ;  /* 0x0000300001f07983 */ /* 0x000ee80000100a00 */
[----:B------:R-:W3:Y:S01]  /*17050*/  LDL.64 R46, [R1+0x3d0] ;  /* 0x0003d000012e7983 */ /* 0x000ee20000100a00 */
[----:B--2---:R-:W-:-:S02]  /*17060*/  IMAD.MOV.U32 R86, RZ, RZ, R32 ;  /* 0x000000ffff567224 */ /* 0x004fc400078e0020 */
[----:B------:R-:W-:Y:S02]  /*17070*/  IMAD.MOV.U32 R87, RZ, RZ, R33 ;  /* 0x000000ffff577224 */ /* 0x000fe400078e0021 */
[----:B------:R-:W2:Y:S04]  /*17080*/  LDL.64 R32, [R1+0x120] ;  /* 0x0001200001207983 */ /* 0x000ea80000100a00 */
[----:B----4-:R1:W-:Y:S04]  /*17090*/  LDGSTS.E [R97+0x32800], [R30.64], P4 ;  /* 0x328000001e617fae */ /* 0x0103e8000a12184c */
        /* <DEDUP_REMOVED lines=10> */
[----:B----4-:R-:W4:Y:S04]  /*17140*/  LDL.64 R112, [R1+0x2d8] ;  /* 0x0002d80001707983 */ /* 0x010f280000100a00 */
[----:B-1----:R-:W4:Y:S04]  /*17150*/  LDL.64 R70, [R1+0x358] ;  /* 0x0003580001467983 */ /* 0x002f280000100a00 */
[----:B---3--:R-:W3:Y:S04]  /*17160*/  LDL.64 R58, [R1+0x1f8] ;  /* 0x0001f800013a7983 */ /* 0x008ee80000100a00 */
[----:B------:R-:W3:Y:S04]  /*17170*/  LDL.64 R130, [R1+0x260] ;  /* 0x0002600001827983 */ /* 0x000ee80000100a00 */
[----:B------:R-:W3:Y:S04]  /*17180*/  LDL.64 R114, [R1+0x2c0] ;  /* 0x0002c00001727983 */ /* 0x000ee80000100a00 */
[----:B------:R-:W3:Y:S04]  /*17190*/  LDL.64 R20, [R1+0x2e0] ;  /* 0x0002e00001147983 */ /* 0x000ee80000100a00 */
[----:B------:R1:W-:Y:S04]  /*171a0*/  LDGSTS.E [R97+0x3d800], [R52.64], P4 ;  /* 0x3d80000034617fae */ /* 0x0003e8000a12184c */
[----:B------:R1:W-:Y:S04]  /*171b0*/  LDGSTS.E [R97+0x3e800], [R44.64], P4 ;  /* 0x3e8000002c617fae */ /* 0x0003e8000a12184c */
[----:B------:R1:W-:Y:S04]  /*171c0*/  LDGSTS.E [R97+0x3f800], [R128.64], P4 ;  /* 0x3f80000080617fae */ /* 0x0003e8000a12184c */
[----:B-1----:R-:W3:Y:S04]  /*171d0*/  LDL.LU.64 R52, [R1+0x710] ;  /* 0x0007100001347983 */ /* 0x002ee80000300a00 */
[----:B------:R-:W3:Y:S04]  /*171e0*/  LDL.LU.64 R44, [R1+0x708] ;  /* 0x00070800012c7983 */ /* 0x000ee80000300a00 */
[----:B------:R-:W3:Y:S04]  /*171f0*/  LDL.LU.64 R128, [R1+0x700] ;  /* 0x0007000001807983 */ /* 0x000ee80000300a00 */
[----:B------:R1:W-:Y:S04]  /*17200*/  LDGSTS.E [R96+0x30a00], [R238.64], P4 ;  /* 0x30a00000ee607fae */ /* 0x0003e8000a12184c */
[----:B------:R-:W3:Y:S04]  /*17210*/  LDL.64 R242, [R1+0x28] ;  /* 0x0000280001f27983 */ /* 0x000ee80000100a00 */
[----:B--2---:R2:W-:Y:S04]  /*17220*/  LDGSTS.E [R96+0x31a00], [R32.64], P4 ;  /* 0x31a0000020607fae */ /* 0x0045e8000a12184c */
[----:B--2---:R-:W2:Y:S01]  /*17230*/  LDL.LU.64 R32, [R1+0x6f8] ;  /* 0x0006f80001207983 */ /* 0x004ea20000300a00 */
[----:B------:R-:W-:-:S02]  /*17240*/  IMAD.MOV.U32 R214, RZ, RZ, R62 ;  /* 0x000000ffffd67224 */ /* 0x000fc400078e003e */
[----:B------:R-:W-:Y:S01]  /*17250*/  IMAD.MOV.U32 R215, RZ, RZ, R63 ;  /* 0x000000ffffd77224 */ /* 0x000fe200078e003f */
[----:B--2---:R1:W-:Y:S04]  /*17260*/  LDGSTS.E [R96+0x32a00], [R32.64], P4 ;  /* 0x32a0000020607fae */ /* 0x0043e8000a12184c */
[----:B------:R2:W-:Y:S04]  /*17270*/  LDGSTS.E [R96+0x33a00], [R236.64], P4 ;  /* 0x33a00000ec607fae */ /* 0x0005e8000a12184c */
[----:B------:R1:W-:Y:S04]  /*17280*/  LDGSTS.E [R96+0x34a00], [R84.64], P4 ;  /* 0x34a0000054607fae */ /* 0x0003e8000a12184c */
[----:B------:R1:W-:Y:S01]  /*17290*/  LDGSTS.E [R96+0x35a00], [R214.64], P4 ;  /* 0x35a00000d6607fae */ /* 0x0003e2000a12184c */
[----:B--2---:R-:W-:-:S03]  /*172a0*/  IMAD.MOV.U32 R236, RZ, RZ, R86 ;  /* 0x000000ffffec7224 */ /* 0x004fc600078e0056 */
[----:B----4-:R2:W-:Y:S01]  /*172b0*/  LDGSTS.E [R96+0x36a00], [R112.64], P4 ;  /* 0x36a0000070607fae */ /* 0x0105e2000a12184c */
[----:B------:R-:W-:-:S03]  /*172c0*/  IMAD.MOV.U32 R237, RZ, RZ, R87 ;  /* 0x000000ffffed7224 */ /* 0x000fc600078e0057 */
[----:B------:R-:W4:Y:S04]  /*172d0*/  LDL.64 R86, [R1+0x140] ;  /* 0x0001400001567983 */ /* 0x000f280000100a00 */
[----:B-1----:R-:W3:Y:S04]  /*172e0*/  LDL.64 R84, [R1+0x298] ;  /* 0x0002980001547983 */ /* 0x002ee80000100a00 */
[----:B--2---:R-:W2:Y:S04]  /*172f0*/  LDL.LU.64 R112, [R1+0x6f0] ;  /* 0x0006f00001707983 */ /* 0x004ea80000300a00 */
[----:B--2---:R1:W-:Y:S04]  /*17300*/  LDGSTS.E [R96+0x37a00], [R112.64], P4 ;  /* 0x37a0000070607fae */ /* 0x0043e8000a12184c */
[----:B---3--:R1:W-:Y:S04]  /*17310*/  LDGSTS.E [R96+0x38a00], [R128.64], P4 ;  /* 0x38a0000080607fae */ /* 0x0083e8000a12184c */
[----:B------:R2:W-:Y:S04]  /*17320*/  LDGSTS.E [R96+0x39a00], [R70.64], P4 ;  /* 0x39a0000046607fae */ /* 0x0005e8000a12184c */
[----:B------:R3:W-:Y:S04]  /*17330*/  LDGSTS.E [R96+0x3aa00], [R46.64], P4 ;  /* 0x3aa000002e607fae */ /* 0x0007e8000a12184c */
[----:B--2---:R-:W2:Y:S04]  /*17340*/  LDL.LU.64 R70, [R1+0x6e8] ;  /* 0x0006e80001467983 */ /* 0x004ea80000300a00 */
[----:B---3--:R-:W3:Y:S01]  /*17350*/  LDL.LU.64 R46, [R1+0x6e0] ;  /* 0x0006e000012e7983 */ /* 0x008ee20000300a00 */
[----:B------:R-:W-:-:S03]  /*17360*/  LOP3.LUT R97, R4, 0x60, RZ, 0x3c, !PT ;  /* 0x0000006004617812 */ /* 0x000fc600078e3cff */
[----:B---3--:R3:W-:Y:S04]  /*17370*/  LDGSTS.E [R96+0x3ba00], [R46.64], P4 ;  /* 0x3ba000002e607fae */ /* 0x0087e8000a12184c */
[----:B------:R1:W-:Y:S04]  /*17380*/  LDGSTS.E [R96+0x3ca00], [R52.64], P4 ;  /* 0x3ca0000034607fae */ /* 0x0003e8000a12184c */
[----:B------:R2:W-:Y:S04]  /*17390*/  LDGSTS.E [R96+0x3da00], [R56.64], P4 ;  /* 0x3da0000038607fae */ /* 0x0005e8000a12184c */
[----:B---3--:R-:W3:Y:S04]  /*173a0*/  LDL.LU.64 R46, [R1+0x6d8] ;  /* 0x0006d800012e7983 */ /* 0x008ee80000300a00 */
[----:B-1----:R-:W3:Y:S04]  /*173b0*/  LDL.LU.64 R52, [R1+0x6d0] ;  /* 0x0006d00001347983 */ /* 0x002ee80000300a00 */
[----:B--2---:R-:W2:Y:S04]  /*173c0*/  LDL.LU.64 R56, [R1+0x6c8] ;  /* 0x0006c80001387983 */ /* 0x004ea80000300a00 */
[----:B------:R1:W-:Y:S04]  /*173d0*/  LDGSTS.E [R96+0x3ea00], [R100.64], P4 ;  /* 0x3ea0000064607fae */ /* 0x0003e8000a12184c */
[----:B------:R4:W-:Y:S04]  /*173e0*/  LDGSTS.E [R96+0x3fa00], [R34.64], P4 ;  /* 0x3fa0000022607fae */ /* 0x0009e8000a12184c */
[----:B------:R2:W-:Y:S04]  /*173f0*/  LDGSTS.E [R97+0x30c00], [R240.64], P4 ;  /* 0x30c00000f0617fae */ /* 0x0005e8000a12184c */
[----:B-1----:R-:W2:Y:S04]  /*17400*/  LDL.LU.64 R100, [R1+0x6c0] ;  /* 0x0006c00001647983 */ /* 0x002ea80000300a00 */
[----:B----4-:R-:W4:Y:S04]  /*17410*/  LDL.LU.64 R34, [R1+0x6b8] ;  /* 0x0006b80001227983 */ /* 0x010f280000300a00 */
[----:B------:R1:W-:Y:S04]  /*17420*/  LDGSTS.E [R97+0x31c00], [R232.64], P4 ;  /* 0x31c00000e8617fae */ /* 0x0003e8000a12184c */
[----:B----4-:R1:W-:Y:S04]  /*17430*/  LDGSTS.E [R97+0x32c00], [R34.64], P4 ;  /* 0x32c0000022617fae */ /* 0x0103e8000a12184c */
[----:B------:R4:W-:Y:S04]  /*17440*/  LDGSTS.E [R97+0x33c00], [R58.64], P4 ;  /* 0x33c000003a617fae */ /* 0x0009e8000a12184c */
[----:B------:R1:W-:Y:S04]  /*17450*/  LDGSTS.E [R97+0x34c00], [R130.64], P4 ;  /* 0x34c0000082617fae */ /* 0x0003e8000a12184c */
[----:B------:R2:W-:Y:S04]  /*17460*/  LDGSTS.E [R97+0x35c00], [R114.64], P4 ;  /* 0x35c0000072617fae */ /* 0x0005e8000a12184c */
[----:B----4-:R-:W4:Y:S04]  /*17470*/  LDL.LU.64 R58, [R1+0x6b0] ;  /* 0x0006b000013a7983 */ /* 0x010f280000300a00 */
[----:B-1----:R-:W3:Y:S04]  /*17480*/  LDL.LU.64 R130, [R1+0x6a8] ;  /* 0x0006a80001827983 */ /* 0x002ee80000300a00 */
[----:B--2---:R-:W2:Y:S04]  /*17490*/  LDL.LU.64 R114, [R1+0x6a0] ;  /* 0x0006a00001727983 */ /* 0x004ea80000300a00 */
[----:B------:R1:W-:Y:S04]  /*174a0*/  LDGSTS.E [R97+0x36c00], [R20.64], P4 ;  /* 0x36c0000014617fae */ /* 0x0003e8000a12184c */
[----:B--2---:R1:W-:Y:S04]  /*174b0*/  LDGSTS.E [R97+0x37c00], [R114.64], P4 ;  /* 0x37c0000072617fae */ /* 0x0043e8000a12184c */
[----:B---3--:R1:W-:Y:S04]  /*174c0*/  LDGSTS.E [R97+0x38c00], [R130.64], P4 ;  /* 0x38c0000082617fae */ /* 0x0083e8000a12184c */
[----:B------:R2:W-:Y:S04]  /*174d0*/  LDGSTS.E [R97+0x39c00], [R100.64], P4 ;  /* 0x39c0000064617fae */ /* 0x0005e8000a12184c */
[----:B------:R3:W-:Y:S04]  /*174e0*/  LDGSTS.E [R97+0x3ac00], [R52.64], P4 ;  /* 0x3ac0000034617fae */ /* 0x0007e8000a12184c */
[----:B------:R1:W-:Y:S04]  /*174f0*/  LDGSTS.E [R97+0x3bc00], [R70.64], P4 ;  /* 0x3bc0000046617fae */ /* 0x0003e8000a12184c */
[----:B--2---:R-:W2:Y:S04]  /*17500*/  LDL.LU.64 R100, [R1+0x698] ;  /* 0x0006980001647983 */ /* 0x004ea80000300a00 */
[----:B---3--:R-:W3:Y:S04]  /*17510*/  LDL.LU.64 R52, [R1+0x690] ;  /* 0x0006900001347983 */ /* 0x008ee80000300a00 */
[----:B-1----:R-:W2:Y:S04]  /*17520*/  LDL.LU.64 R70, [R1+0x688] ;  /* 0x0006880001467983 */ /* 0x002ea80000300a00 */
[----:B------:R1:W-:Y:S01]  /*17530*/  LDGSTS.E [R97+0x3cc00], [R68.64], P4 ;  /* 0x3cc0000044617fae */ /* 0x0003e2000a12184c */
[----:B------:R-:W-:-:S03]  /*17540*/  IMAD.MOV.U32 R5, RZ, RZ, 0x7f ;  /* 0x0000007fff057424 */ /* 0x000fc600078e00ff */
[----:B------:R4:W-:Y:S04]  /*17550*/  LDGSTS.E [R97+0x3dc00], [R106.64], P4 ;  /* 0x3dc000006a617fae */ /* 0x0009e8000a12184c */
[----:B-1----:R-:W2:Y:S01]  /*17560*/  LDL.LU.64 R68, [R1+0x680] ;  /* 0x0006800001447983 */ /* 0x002ea20000300a00 */
[----:B------:R-:W-:-:S03]  /*17570*/  IADD3 R5, R5, c[0x0][0x180], RZ ;  /* 0x0000600005057a10 */ /* 0x000fc60007ffe0ff */
[----:B------:R1:W-:Y:S04]  /*17580*/  LDGSTS.E [R97+0x3ec00], [R104.64], P4 ;  /* 0x3ec0000068617fae */ /* 0x0003e8000a12184c */
[----:B------:R1:W-:Y:S04]  /*17590*/  LDGSTS.E [R97+0x3fc00], [R98.64], P4 ;  /* 0x3fc0000062617fae */ /* 0x0003e8000a12184c */
[----:B------:R1:W-:Y:S01]  /*175a0*/  LDGSTS.E [R252+0x30e00], [R242.64], P4 ;  /* 0x30e00000f2fc7fae */ /* 0x0003e2000a12184c */
[----:B------:R-:W-:-:S03]  /*175b0*/  ISETP.GE.AND P0, PT, R5, 0x80, PT ;  /* 0x000000800500780c */ /* 0x000fc60003f06270 */
[----:B------:R1:W-:Y:S04]  /*175c0*/  LDGSTS.E [R252+0x31e00], [R86.64], P4 ;  /* 0x31e0000056fc7fae */ /* 0x0003e8000a12184c */
[----:B------:R1:W-:Y:S01]  /*175d0*/  LDGSTS.E [R252+0x32e00], [R236.64], P4 ;  /* 0x32e00000ecfc7fae */ /* 0x0003e2000a12184c */
[----:B------:R-:W-:Y:S01]  /*175e0*/  CS2R R76, SRZ ;  /* 0x00000000004c7805 */ /* 0x000fe2000001ff00 */
        /* <DEDUP_REMOVED lines=15> */
[----:B-1----:R-:W-:Y:S01]  /*176e0*/  CS2R R104, SRZ ;  /* 0x0000000000687805 */ /* 0x002fe2000001ff00 */
[----:B----4-:R-:W-:Y:S01]  /*176f0*/  CS2R R106, SRZ ;  /* 0x00000000006a7805 */ /* 0x010fe2000001ff00 */
[----:B------:R-:W-:Y:S01]  /*17700*/  CS2R R96, SRZ ;  /* 0x0000000000607805 */ /* 0x000fe2000001ff00 */
[----:B------:R-:W-:Y:S01]  /*17710*/  CS2R R98, SRZ ;  /* 0x0000000000627805 */ /* 0x000fe2000001ff00 */
[----:B------:R-:W-:Y:S01]  /*17720*/  CS2R R86, SRZ ;  /* 0x0000000000567805 */ /* 0x000fe2000001ff00 */
[----:B---3--:R1:W-:Y:S04]  /*17730*/  LDGSTS.E [R252+0x33e00], [R52.64], P4 ;  /* 0x33e0000034fc7fae */ /* 0x0083e8000a12184c */
[----:B------:R3:W-:Y:S04]  /*17740*/  LDGSTS.E [R252+0x34e00], [R84.64], P4 ;  /* 0x34e0000054fc7fae */ /* 0x0007e8000a12184c */
        /* <DEDUP_REMOVED lines=11> */
[----:B----4-:R-:W-:-:S03]  /*17800*/  CS2R R68, SRZ ;  /* 0x0000000000447805 */ /* 0x010fc6000001ff00 */
[----:B------:R-:W0:Y:S01]  /*17810*/  LDGDEPBAR ;  /* 0x00000000000079af */ /* 0x000e220000000000 */
[----:B--2---:R-:W-:Y:S01]  /*17820*/  CS2R R70, SRZ ;  /* 0x0000000000467805 */ /* 0x004fe2000001ff00 */
[----:B-1----:R-:W-:Y:S01]  /*17830*/  CS2R R56, SRZ ;  /* 0x0000000000387805 */ /* 0x002fe2000001ff00 */
[----:B------:R-:W-:Y:S01]  /*17840*/  CS2R R58, SRZ ;  /* 0x00000000003a7805 */ /* 0x000fe2000001ff00 */
[----:B---3--:R-:W-:Y:S01]  /*17850*/  CS2R R84, SRZ ;  /* 0x0000000000547805 */ /* 0x008fe2000001ff00 */
[----:B------:R-:W-:Y:S01]  /*17860*/  CS2R R44, SRZ ;  /* 0x00000000002c7805 */ /* 0x000fe2000001ff00 */
[----:B------:R-:W-:Y:S01]  /*17870*/  CS2R R46, SRZ ;  /* 0x00000000002e7805 */ /* 0x000fe2000001ff00 */
[----:B------:R-:W-:Y:S01]  /*17880*/  CS2R R40, SRZ ;  /* 0x0000000000287805 */ /* 0x000fe2000001ff00 */
[----:B------:R-:W-:Y:S01]  /*17890*/  CS2R R42, SRZ ;  /* 0x00000000002a7805 */ /* 0x000fe2000001ff00 */
[----:B------:R-:W-:Y:S01]  /*178a0*/  CS2R R36, SRZ ;  /* 0x0000000000247805 */ /* 0x000fe2000001ff00 */
[----:B------:R-:W-:Y:S01]  /*178b0*/  CS2R R38, SRZ ;  /* 0x0000000000267805 */ /* 0x000fe2000001ff00 */
[----:B------:R-:W-:Y:S05]  /*178c0*/  @!P0 BRA `(.L_x_0) ;  /* 0x0000c58000008947 */ /* 0x000fea0003800000 */
[----:B------:R-:W2:Y:S01]  /*178d0*/  LDL.LU.64 R86, [R1+0x68] ;  /* 0x0000680001567983 */ /* 0x000ea20000300a00 */
[----:B------:R-:W-:-:S02]  /*178e0*/  IMAD.MOV.U32 R38, RZ, RZ, R22 ;  /* 0x000000ffff267224 */ /* 0x000fc400078e0016 */
[----:B------:R-:W-:Y:S01]  /*178f0*/  IMAD.MOV.U32 R39, RZ, RZ, R23 ;  /* 0x000000ffff277224 */ /* 0x000fe200078e0017 */
[----:B------:R-:W3:Y:S04]  /*17900*/  LDL.LU.64 R44, [R1+0x70] ;  /* 0x00007000012c7983 */ /* 0x000ee80000300a00 */
[----:B------:R-:W4:Y:S04]  /*17910*/  LDL.LU.64 R46, [R1+0x78] ;  /* 0x00007800012e7983 */ /* 0x000f280000300a00 */
[----:B------:R-:W5:Y:S04]  /*17920*/  LDL.LU.64 R40, [R1+0x80] ;  /* 0x0000800001287983 */ /* 0x000f680000300a00 */
[----:B------:R-:W2:Y:S04]  /*17930*/  LDL.LU.64 R20, [R1+0x88] ;  /* 0x0000880001147983 */ /* 0x000ea80000300a00 */
[----:B------:R-:W-:Y:S04]  /*17940*/  STL [R1+0x3c4], R6 ;  /* 0x0003c40601007387 */ /* 0x000fe80000100800 */
[----:B------:R-:W3:Y:S04]  /*17950*/  LDL.LU.64 R22, [R1+0xa0] ;  /* 0x0000a00001167983 */ /* 0x000ee80000300a00 */
[----:B------:R1:W-:Y:S04]  /*17960*/  STL [R1+0x3bc], R7 ;  /* 0x0003bc0701007387 */ /* 0x0003e80000100800 */
[----:B------:R-:W4:Y:S04]  /*17970*/  LDL.LU.64 R42, [R1+0xa8] ;  /* 0x0000a800012a7983 */ /* 0x000f280000300a00 */
[----:B------:R2:W-:Y:S04]  /*17980*/  STL [R1+0x3c0], R14 ;  /* 0x0003c00e01007387 */ /* 0x0005e80000100800 */
[----:B------:R1:W-:Y:S04]  /*17990*/  STL [R1+0x3b4], R15 ;  /* 0x0003b40f01007387 */ /* 0x0003e80000100800 */
[----:B------:R-:W5:Y:S04]  /*179a0*/  LDL.LU.64 R36, [R1+0xb0] ;  /* 0x0000b00001247983 */ /* 0x000f680000300a00 */
[----:B------:R-:W-:Y:S04]  /*179b0*/  STL [R1+0x3b8], R8 ;  /* 0x0003b80801007387 */ /* 0x000fe80000100800 */
[----:B------:R-:W-:Y:S04]  /*179c0*/  STL [R1+0x3ac], R9 ;  /* 0x0003ac0901007387 */ /* 0x000fe80000100800 */
[----:B------:R-:W-:Y:S04]  /*179d0*/  STL [R1+0x3b0], R16 ;  /* 0x0003b01001007387 */ /* 0x000fe80000100800 */
[----:B------:R-:W-:Y:S04]  /*179e0*/  STL [R1+0x3a4], R17 ;  /* 0x0003a41101007387 */ /* 0x000fe80000100800 */
[----:B------:R-:W-:Y:S04]  /*179f0*/  STL [R1+0x3a8], R10 ;  /* 0x0003a80a01007387 */ /* 0x000fe80000100800 */
[----:B------:R-:W-:Y:S04]  /*17a00*/  STL [R1+0x39c], R11 ;  /* 0x00039c0b01007387 */ /* 0x000fe80000100800 */
[----:B------:R-:W-:Y:S04]  /*17a10*/  STL [R1+0x3a0], R18 ;  /* 0x0003a01201007387 */ /* 0x000fe80000100800 */
[----:B------:R-:W-:Y:S04]  /*17a20*/  STL [R1+0x394], R19 ;  /* 0x0003941301007387 */ /* 0x000fe80000100800 */
[----:B------:R5:W-:Y:S01]  /*17a30*/  STL [R1+0x398], R12 ;  /* 0x0003980c01007387 */ /* 0x000be20000100800 */
[----:B-1----:R-:W-:-:S02]  /*17a40*/  IMAD.MOV.U32 R7, RZ, RZ, R13 ;  /* 0x000000ffff077224 */ /* 0x002fc400078e000d */
[----:B--2---:R-:W-:Y:S02]  /*17a50*/  IMAD.MOV.U32 R14, RZ, RZ, R20 ;  /* 0x000000ffff0e7224 */ /* 0x004fe400078e0014 */
[----:B------:R-:W-:Y:S02]  /*17a60*/  IMAD.MOV.U32 R15, RZ, RZ, R21 ;  /* 0x000000ffff0f7224 */ /* 0x000fe400078e0015 */
[----:B---3--:R-:W-:Y:S02]  /*17a70*/  IMAD.MOV.U32 R20, RZ, RZ, R22 ;  /* 0x000000ffff147224 */ /* 0x008fe400078e0016 */
[----:B------:R-:W-:Y:S02]  /*17a80*/  IMAD.MOV.U32 R21, RZ, RZ, R23 ;  /* 0x000000ffff157224 */ /* 0x000fe400078e0017 */
[----:B----4-:R-:W-:Y:S02]  /*17a90*/  IMAD.MOV.U32 R22, RZ, RZ, R42 ;  /* 0x000000ffff167224 */ /* 0x010fe400078e002a */
[----:B------:R-:W-:-:S02]  /*17aa0*/  IMAD.MOV.U32 R23, RZ, RZ, R43 ;  /* 0x000000ffff177224 */ /* 0x000fc400078e002b */
[----:B------:R-:W2:Y:S01]  /*17ab0*/  LDL.LU.64 R42, [R1+0x128] ;  /* 0x00012800012a7983 */ /* 0x000ea20000300a00 */
[----:B-----5:R-:W-:Y:S02]  /*17ac0*/  IMAD.MOV.U32 R12, RZ, RZ, R40 ;  /* 0x000000ffff0c7224 */ /* 0x020fe400078e0028 */
[----:B------:R-:W-:Y:S02]  /*17ad0*/  IMAD.MOV.U32 R13, RZ, RZ, R41 ;  /* 0x000000ffff0d7224 */ /* 0x000fe400078e0029 */
[----:B------:R-:W3:Y:S01]  /*17ae0*/  LDL.LU.64 R40, [R1+0x208] ;  /* 0x0002080001287983 */ /* 0x000ee20000300a00 */
[----:B------:R-:W-:Y:S02]  /*17af0*/  IMAD.MOV.U32 R17, RZ, RZ, R24 ;  /* 0x000000ffff117224 */ /* 0x000fe400078e0018 */
[----:B------:R-:W-:Y:S02]  /*17b00*/  IMAD.MOV.U32 R19, RZ, RZ, R26 ;  /* 0x000000ffff137224 */ /* 0x000fe400078e001a */
[----:B------:R-:W-:-:S02]  /*17b10*/  IMAD.MOV.U32 R24, RZ, RZ, R25 ;  /* 0x000000ffff187224 */ /* 0x000fc400078e0019 */
[----:B------:R-:W-:Y:S02]  /*17b20*/  IMAD.MOV.U32 R26, RZ, RZ, R27 ;  /* 0x000000ffff1a7224 */ /* 0x000fe400078e001b */
[----:B------:R-:W-:Y:S02]  /*17b30*/  IMAD.MOV.U32 R25, RZ, RZ, R36 ;  /* 0x000000ffff197224 */ /* 0x000fe400078e0024 */
[----:B------:R-:W-:Y:S02]  /*17b40*/  IMAD.MOV.U32 R27, RZ, RZ, R37 ;  /* 0x000000ffff1b7224 */ /* 0x000fe400078e0025 */
        /* <DEDUP_REMOVED lines=30> */
[----:B------:R-:W-:Y:S01]  /*17d30*/  IMAD.MOV.U32 R8, RZ, RZ, R86 ;  /* 0x000000ffff087224 */ /* 0x000fe200078e0056 */
[----:B------:R-:W4:Y:S01]  /*17d40*/  LDL.LU.64 R44, [R1+0x508] ;  /* 0x00050800012c7983 */ /* 0x000f220000300a00 */
[----:B------:R-:W-:-:S03]  /*17d50*/  IMAD.MOV.U32 R9, RZ, RZ, R87 ;  /* 0x000000ffff097224 */ /* 0x000fc600078e0057 */
[----:B------:R-:W5:Y:S01]  /*17d60*/  LDL.LU.64 R86, [R1+0x58] ;  /* 0x0000580001567983 */ /* 0x000f620000300a00 */
[----:B--2---:R-:W-:Y:S02]  /*17d70*/  IMAD.MOV.U32 R159, RZ, RZ, R42 ;  /* 0x000000ffff9f7224 */ /* 0x004fe400078e002a */
        /* <DEDUP_REMOVED lines=29> */
[----:B---3--:R-:W-:Y:S02]  /*17f50*/  IMAD.MOV.U32 R187, RZ, RZ, R40 ;  /* 0x000000ffffbb7224 */ /* 0x008fe400078e0028 */
[----:B------:R-:W-:Y:S02]  /*17f60*/  IMAD.MOV.U32 R186, RZ, RZ, R41 ;  /* 0x000000ffffba7224 */ /* 0x000fe400078e0029 */
[----:B------:R-:W2:Y:S01]  /*17f70*/  LDL.LU.64 R40, [R1+0x50] ;  /* 0x0000500001287983 */ /* 0x000ea20000300a00 */
[----:B------:R-:W-:Y:S02]  /*17f80*/  IMAD.MOV.U32 R11, RZ, RZ, R46 ;  /* 0x000000ffff0b7224 */ /* 0x000fe400078e002e */
[----:B------:R-:W-:Y:S01]  /*17f90*/  IMAD.MOV.U32 R18, RZ, RZ, R47 ;  /* 0x000000ffff127224 */ /* 0x000fe200078e002f */
[----:B------:R-:W3:Y:S01]  /*17fa0*/  LDL.LU.64 R106, [R1+0x120] ;  /* 0x00012000016a7983 */ /* 0x000ee20000300a00 */
[----:B------:R-:W-:Y:S02]  /*17fb0*/  IMAD.MOV.U32 R46, RZ, RZ, R42 ;  /* 0x000000ffff2e7224 */ /* 0x000fe400078e002a */
[----:B------:R-:W-:Y:S01]  /*17fc0*/  IMAD.MOV.U32 R47, RZ, RZ, R43 ;  /* 0x000000ffff2f7224 */ /* 0x000fe200078e002b */
[----:B------:R-:W3:Y:S01]  /*17fd0*/  LDL.LU.64 R98, [R1+0x140] ;  /* 0x0001400001627983 */ /* 0x000ee20000300a00 */
        /* <DEDUP_REMOVED lines=28> */
[----:B----4-:R-:W-:Y:S02]  /*181a0*/  IMAD.MOV.U32 R213, RZ, RZ, R44 ;  /* 0x000000ffffd57224 */ /* 0x010fe400078e002c */
        /* <DEDUP_REMOVED lines=15> */
[----:B--2---:R-:W-:Y:S02]  /*182a0*/  IMAD.MOV.U32 R231, RZ, RZ, R40 ;  /* 0x000000ffffe77224 */ /* 0x004fe400078e0028 */
[----:B------:R-:W-:Y:S02]  /*182b0*/  IMAD.MOV.U32 R230, RZ, RZ, R41 ;  /* 0x000000ffffe67224 */ /* 0x000fe400078e0029 */
[----:B------:R-:W2:Y:S04]  /*182c0*/  LDL.LU.64 R40, [R1+0x160] ;  /* 0x0001600001287983 */ /* 0x000ea80000300a00 */
[----:B------:R-:W4:Y:S04]  /*182d0*/  LDL.LU.64 R84, [R1+0x158] ;  /* 0x0001580001547983 */ /* 0x000f280000300a00 */
[----:B------:R-:W2:Y:S01]  /*182e0*/  LDL.LU.64 R42, [R1+0x178] ;  /* 0x00017800012a7983 */ /* 0x000ea20000300a00 */
[----:B------:R-:W-:-:S03]  /*182f0*/  IMAD.MOV.U32 R6, RZ, RZ, R97 ;  /* 0x000000ffff067224 */ /* 0x000fc600078e0061 */
[----:B---3--:R-:W-:Y:S04]  /*18300*/  STL [R1], R106 ;  /* 0x0000006a01007387 */ /* 0x008fe80000100800 */
[----:B------:R-:W-:Y:S01]  /*18310*/  STL [R1+0x8], R96 ;  /* 0x0000086001007387 */ /* 0x000fe20000100800 */
[----:B------:R-:W-:-:S03]  /*18320*/  IMAD.MOV.U32 R36, RZ, RZ, R214 ;  /* 0x000000ffff247224 */ /* 0x000fc600078e00d6 */
[----:B------:R-:W-:Y:S01]  /*18330*/  STL [R1+0x10], R98 ;  /* 0x0000106201007387 */ /* 0x000fe20000100800 */
[----:B------:R-:W-:-:S03]  /*18340*/  IMAD.MOV.U32 R37, RZ, RZ, R215 ;  /* 0x000000ffff257224 */ /* 0x000fc600078e00d7 */
[----:B------:R1:W-:Y:S01]  /*18350*/  STL [R1+0x4], R6 ;  /* 0x0000040601007387 */ /* 0x0003e20000100800 */
[----:B------:R-:W-:Y:S02]  /*18360*/  IMAD.MOV.U32 R215, RZ, RZ, R216 ;  /* 0x000000ffffd77224 */ /* 0x000fe400078e00d8 */
[----:B------:R-:W-:Y:S02]  /*18370*/  IMAD.MOV.U32 R214, RZ, RZ, R217 ;  /* 0x000000ffffd67224 */ /* 0x000fe400078e00d9 */
[----:B------:R-:W-:Y:S02]  /*18380*/  IMAD.MOV.U32 R217, RZ, RZ, R218 ;  /* 0x000000ffffd97224 */ /* 0x000fe400078e00da */
[----:B------:R-:W-:Y:S02]  /*18390*/  IMAD.MOV.U32 R216, RZ, RZ, R219 ;  /* 0x000000ffffd87224 */ /* 0x000fe400078e00db */
[----:B-1----:R-:W-:Y:S02]  /*183a0*/  IMAD.MOV.U32 R6, RZ, RZ, R99 ;  /* 0x000000ffff067224 */ /* 0x002fe400078e0063 */
        /* <DEDUP_REMOVED lines=10> */
[----:B-----5:R-:W-:Y:S02]  /*18450*/  IMAD.MOV.U32 R229, RZ, RZ, R86 ;  /* 0x000000ffffe57224 */ /* 0x020fe400078e0056 */
        /* <DEDUP_REMOVED lines=33> */
[----:B------:R-:W-:Y:S01]  /*18670*/  IMAD.MOV.U32 R87, RZ, RZ, R47 ;  /* 0x000000ffff577224 */ /* 0x000fe200078e002f */
[----:B----4-:R-:W-:Y:S04]  /*18680*/  STL [R1+0x18], R84 ;  /* 0x0000185401007387 */ /* 0x010fe80000100800 */
[----:B------:R1:W-:Y:S04]  /*18690*/  STL [R1+0xc], R6 ;  /* 0x00000c0601007387 */ /* 0x0003e80000100800 */
[----:B--2---:R-:W-:Y:S01]  /*186a0*/  STL [R1+0x20], R40 ;  /* 0x0000202801007387 */ /* 0x004fe20000100800 */
[----:B-1----:R-:W-:-:S05]  /*186b0*/  IMAD.MOV.U32 R6, RZ, RZ, R85 ;  /* 0x000000ffff067224 */ /* 0x002fca00078e0055 */
[----:B------:R1:W-:Y:S02]  /*186c0*/  STL [R1+0x14], R6 ;  /* 0x0000140601007387 */ /* 0x0003e40000100800 */
[----:B-1----:R-:W-:-:S05]  /*186d0*/  IMAD.MOV.U32 R6, RZ, RZ, R41 ;  /* 0x000000ffff067224 */ /* 0x002fca00078e0029 */
[----:B------:R1:W-:Y:S04]  /*186e0*/  STL [R1+0x1c], R6 ;  /* 0x00001c0601007387 */ /* 0x0003e80000100800 */
[----:B------:R2:W-:Y:S04]  /*186f0*/  STL [R1+0x28], R42 ;  /* 0x0000282a01007387 */ /* 0x0005e80000100800 */
[----:B------:R-:W3:Y:S01]  /*18700*/  LDL.LU.64 R98, [R1+0x2f8] ;  /* 0x0002f80001627983 */ /* 0x000ee20000300a00 */
[----:B-1----:R-:W-:-:S03]  /*18710*/  IMAD.MOV.U32 R6, RZ, RZ, R43 ;  /* 0x000000ffff067224 */ /* 0x002fc600078e002b */
[----:B------:R-:W4:Y:S04]  /*18720*/  LDL.LU.64 R84, [R1+0x300] ;  /* 0x0003000001547983 */ /* 0x000f280000300a00 */
[----:B------:R-:W5:Y:S04]  /*18730*/  LDL.LU.64 R38, [R1+0x220] ;  /* 0x0002200001267983 */ /* 0x000f680000300a00 */
[----:B------:R-:W3:Y:S04]  /*18740*/  LDL.LU.64 R44, [R1+0x2c0] ;  /* 0x0002c000012c7983 */ /* 0x000ee80000300a00 */
[----:B------:R-:W3:Y:S04]  /*18750*/  LDL.LU.64 R36, [R1+0x2c8] ;  /* 0x0002c80001247983 */ /* 0x000ee80000300a00 */
[----:B------:R-:W3:Y:S04]  /*18760*/  LDL.LU.64 R46, [R1+0x2d8] ;  /* 0x0002d800012e7983 */ /* 0x000ee80000300a00 */
[----:B------:R-:W3:Y:S04]  /*18770*/  LDL.LU.64 R40, [R1+0x2e0] ;  /* 0x0002e00001287983 */ /* 0x000ee80000300a00 */
[----:B--2---:R-:W2:Y:S04]  /*18780*/  LDL.LU.64 R42, [R1+0x308] ;  /* 0x00030800012a7983 */ /* 0x004ea80000300a00 */
[----:B------:R1:W-:Y:S04]  /*18790*/  STL [R1+0x24], R6 ;  /* 0x0000240601007387 */ /* 0x0003e80000100800 */
[----:B------:R-:W2:Y:S04]  /*187a0*/  LDL.LU.64 R50, [R1+0x1d8] ;  /* 0x0001d80001327983 */ /* 0x000ea80000300a00 */
[----:B------:R-:W2:Y:S04]  /*187b0*/  LDL.LU.64 R116, [R1+0x1e0] ;  /* 0x0001e00001747983 */ /* 0x000ea80000300a00 */
[----:B------:R-:W2:Y:S04]  /*187c0*/  LDL.LU.64 R110, [R1+0x238] ;  /* 0x00023800016e7983 */ /* 0x000ea80000300a00 */
[----:B------:R-:W2:Y:S04]  /*187d0*/  LDL.LU.64 R48, [R1+0x1c0] ;  /* 0x0001c00001307983 */ /* 0x000ea80000300a00 */
[----:B------:R-:W2:Y:S04]  /*187e0*/  LDL.LU.64 R68, [R1+0x240] ;  /* 0x0002400001447983 */ /* 0x000ea80000300a00 */
[----:B------:R-:W2:Y:S04]  /*187f0*/  LDL.LU.64 R58, [R1+0x1f8] ;  /* 0x0001f800013a7983 */ /* 0x000ea80000300a00 */
[----:B------:R-:W2:Y:S04]  /*18800*/  LDL.LU.64 R70, [R1+0x260] ;  /* 0x0002600001467983 */ /* 0x000ea80000300a00 */
[----:B------:R-:W-:Y:S04]  /*18810*/  STL [R1+0x30], R28 ;  /* 0x0000301c01007387 */ /* 0x000fe80000100800 */
[----:B------:R-:W2:Y:S04]  /*18820*/  LDL.LU.64 R56, [R1+0x298] ;  /* 0x0002980001387983 */ /* 0x000ea80000300a00 */
[----:B------:R-:W2:Y:S04]  /*18830*/  LDL.LU.64 R118, [R1+0x198] ;  /* 0x0001980001767983 */ /* 0x000ea80000300a00 */
[----:B------:R-:W3:Y:S04]  /*18840*/  LDL.LU.64 R108, [R1+0x1a0] ;  /* 0x0001a000016c7983 */ /* 0x000ee80000300a00 */
[----:B------:R-:W4:Y:S01]  /*18850*/  LDL.LU.64 R66, [R1+0x1b8] ;  /* 0x0001b80001427983 */ /* 0x000f220000300a00 */
[----:B-1----:R-:W-:-:S03]  /*18860*/  IMAD.MOV.U32 R6, RZ, RZ, R65 ;  /* 0x000000ffff067224 */ /* 0x002fc600078e0041 */
        /* <DEDUP_REMOVED lines=8> */
[----:B------:R2:W-:Y:S02]  /*188f0*/  STL [R1+0x4c], R6 ;  /* 0x00004c0601007387 */ /* 0x0005e40000100800 */
[----:B--2---:R-:W-:-:S02]  /*18900*/  IMAD.MOV.U32 R6, RZ, RZ, R119 ;  /* 0x000000ffff067224 */ /* 0x004fc400078e0077 */
[----:B------:R1:W-:Y:S04]  /*18910*/  STL [R1+0x58], R118 ;  /* 0x0000587601007387 */ /* 0x0003e80000100800 */
[----:B---3--:R-:W-:Y:S04]  /*18920*/  STL [R1+0x60], R108 ;  /* 0x0000606c01007387 */ /* 0x008fe80000100800 */
[----:B------:R2:W-:Y:S04]  /*18930*/  STL [R1+0x54], R6 ;  /* 0x0000540601007387 */ /* 0x0005e80000100800 */
[----:B-1----:R-:W3:Y:S01]  /*18940*/  LDL.LU.64 R118, [R1+0x200] ;  /* 0x0002000001767983 */ /* 0x002ee20000300a00 */
[----:B--2---:R-:W-:-:S03]  /*18950*/  IMAD.MOV.U32 R6, RZ, RZ, R109 ;  /* 0x000000ffff067224 */ /* 0x004fc600078e006d */
[----:B----4-:R-:W-:Y:S04]  /*18960*/  STL [R1+0x68], R66 ;  /* 0x0000684201007387 */ /* 0x010fe80000100800 */
[----:B------:R1:W-:Y:S04]  /*18970*/  STL [R1+0x5c], R6 ;  /* 0x00005c0601007387 */ /* 0x0003e80000100800 */
[----:B------:R-:W2:Y:S01]  /*18980*/  LDL.LU.64 R108, [R1+0x218] ;  /* 0x00021800016c7983 */ /* 0x000ea20000300a00 */
[----:B-1----:R-:W-:-:S05]  /*18990*/  IMAD.MOV.U32 R6, RZ, RZ, R67 ;  /* 0x000000ffff067224 */ /* 0x002fca00078e0043 */
[----:B------:R1:W-:Y:S04]  /*189a0*/  STL [R1+0x64], R6 ;  /* 0x0000640601007387 */ /* 0x0003e80000100800 */
[----:B------:R-:W-:Y:S01]  /*189b0*/  STL [R1+0x70], R48 ;  /* 0x0000703001007387 */ /* 0x000fe20000100800 */
        /* <DEDUP_REMOVED lines=8> */
[----:B------:R4:W-:Y:S01]  /*18a40*/  STL [R1+0x88], R58 ;  /* 0x0000883a01007387 */ /* 0x0009e20000100800 */
[----:B-1----:R-:W-:-:S03]  /*18a50*/  IMAD.MOV.U32 R6, RZ, RZ, R59 ;  /* 0x000000ffff067224 */ /* 0x002fc600078e003b */
[----:B----4-:R-:W4:Y:S04]  /*18a60*/  LDL.LU.64 R58, [R1+0x2a0] ;  /* 0x0002a000013a7983 */ /* 0x010f280000300a00 */
[----:B------:R3:W-:Y:S04]  /*18a70*/  STL [R1+0x84], R6 ;  /* 0x0000840601007387 */ /* 0x0007e80000100800 */
[----:B------:R-:W-:Y:S04]  /*18a80*/  STL [R1+0x90], R52 ;  /* 0x0000903401007387 */ /* 0x000fe80000100800 */
[----:B------:R-:W-:Y:S04]  /*18a90*/  STL [R1+0x8c], R53 ;  /* 0x00008c3501007387 */ /* 0x000fe80000100800 */
[----:B------:R-:W-:Y:S04]  /*18aa0*/  STL [R1+0x98], R54 ;  /* 0x0000983601007387 */ /* 0x000fe80000100800 */
[----:B------:R-:W-:Y:S01]  /*18ab0*/  STL [R1+0x94], R55 ;  /* 0x0000943701007387 */ /* 0x000fe20000100800 */
[----:B---3--:R-:W-:-:S03]  /*18ac0*/  IMAD.MOV.U32 R6, RZ, RZ, R119 ;  /* 0x000000ffff067224 */ /* 0x008fc600078e0077 */
[----:B------:R-:W-:Y:S04]  /*18ad0*/  STL [R1+0xa0], R118 ;  /* 0x0000a07601007387 */ /* 0x000fe80000100800 */
[----:B------:R2:W-:Y:S02]  /*18ae0*/  STL [R1+0x9c], R6 ;  /* 0x00009c0601007387 */ /* 0x0005e40000100800 */
[----:B--2---:R-:W-:Y:S02]  /*18af0*/  IMAD.MOV.U32 R6, RZ, RZ, R109 ;  /* 0x000000ffff067224 */ /* 0x004fe400078e006d */
[----:B------:R-:W-:Y:S04]  /*18b00*/  STL [R1+0xa8], R108 ;  /* 0x0000a86c01007387 */ /* 0x000fe80000100800 */
[----:B------:R1:W-:Y:S04]  /*18b10*/  STL [R1+0xa4], R6 ;  /* 0x0000a40601007387 */ /* 0x0003e80000100800 */
[----:B-----5:R2:W-:Y:S01]  /*18b20*/  STL [R1+0xb0], R38 ;  /* 0x0000b02601007387 */ /* 0x0205e20000100800 */
[----:B-1----:R-:W-:-:S03]  /*18b30*/  IMAD.MOV.U32 R6, RZ, RZ, R39 ;  /* 0x000000ffff067224 */ /* 0x002fc600078e0027 */
[----:B--2---:R-:W2:Y:S04]  /*18b40*/  LDL.LU.64 R38, [R1+0x2d0] ;  /* 0x0002d00001267983 */ /* 0x004ea80000300a00 */
[----:B------:R1:W-:Y:S04]  /*18b50*/  STL [R1+0xac], R6 ;  /* 0x0000ac0601007387 */ /* 0x0003e80000100800 */
[----:B------:R-:W-:Y:S01]  /*18b60*/  STL [R1+0xb8], R110 ;  /* 0x0000b86e01007387 */ /* 0x000fe20000100800 */
[----:B-1----:R-:W-:-:S03]  /*18b70*/  IMAD.MOV.U32 R6, RZ, RZ, R111 ;  /* 0x000000ffff067224 */ /* 0x002fc600078e006f */
[----:B------:R-:W-:Y:S04]  /*18b80*/  STL [R1+0xc0], R68 ;  /* 0x0000c04401007387 */ /* 0x000fe80000100800 */
[----:B------:R1:W-:Y:S04]  /*18b90*/  STL [R1+0xb4], R6 ;  /* 0x0000b40601007387 */ /* 0x0003e80000100800 */
[----:B------:R-:W-:Y:S01]  /*18ba0*/  STL [R1+0xc8], R70 ;  /* 0x0000c84601007387 */ /* 0x000fe20000100800 */
[----:B-1----:R-:W-:-:S05]  /*18bb0*/  IMAD.MOV.U32 R6, RZ, RZ, R69 ;  /* 0x000000ffff067224 */ /* 0x002fca00078e0045 */
[----:B------:R1:W-:Y:S04]  /*18bc0*/  STL [R1+0xbc], R6 ;  /* 0x0000bc0601007387 */ /* 0x0003e80000100800 */
[----:B------:R-:W-:Y:S01]  /*18bd0*/  STL [R1+0xd0], R56 ;  /* 0x0000d03801007387 */ /* 0x000fe20000100800 */
[----:B-1----:R-:W-:-:S05]  /*18be0*/  IMAD.MOV.U32 R6, RZ, RZ, R71 ;  /* 0x000000ffff067224 */ /* 0x002fca00078e0047 */
[----:B------:R1:W-:Y:S04]  /*18bf0*/  STL [R1+0xc4], R6 ;  /* 0x0000c40601007387 */ /* 0x0003e80000100800 */
[----:B----4-:R-:W-:Y:S01]  /*18c00*/  STL [R1+0xd8], R58 ;  /* 0x0000d83a01007387 */ /* 0x010fe20000100800 */
[----:B-1----:R-:W-:-:S05]  /*18c10*/  IMAD.MOV.U32 R6, RZ, RZ, R57 ;  /* 0x000000ffff067224 */ /* 0x002fca00078e0039 */
[----:B------:R1:W-:Y:S04]  /*18c20*/  STL [R1+0xcc], R6 ;  /* 0x0000cc0601007387 */ /* 0x0003e80000100800 */
[----:B------:R-:W-:Y:S01]  /*18c30*/  STL [R1+0xe0], R72 ;  /* 0x0000e04801007387 */ /* 0x000fe20000100800 */
[----:B-1----:R-:W-:-:S05]  /*18c40*/  IMAD.MOV.U32 R6, RZ, RZ, R59 ;  /* 0x000000ffff067224 */ /* 0x002fca00078e003b */
[----:B------:R1:W-:Y:S04]  /*18c50*/  STL [R1+0xd4], R6 ;  /* 0x0000d40601007387 */ /* 0x0003e80000100800 */
[----:B------:R-:W-:Y:S04]  /*18c60*/  STL [R1+0xdc], R73 ;  /* 0x0000dc4901007387 */ /* 0x000fe80000100800 */
[----:B------:R-:W-:Y:S01]  /*18c70*/  STL [R1+0xe8], R74 ;  /* 0x0000e84a01007387 */ /* 0x000fe20000100800 */
[----:B-1----:R-:W-:-:S03]  /*18c80*/  IMAD.MOV.U32 R6, RZ, RZ, R105 ;  /* 0x000000ffff067224 */ /* 0x002fc600078e0069 */
[----:B------:R-:W-:Y:S04]  /*18c90*/  STL [R1+0xe4], R75 ;  /* 0x0000e44b01007387 */ /* 0x000fe80000100800 */
[----:B------:R-:W-:Y:S04]  /*18ca0*/  STL [R1+0xf0], R104 ;  /* 0x0000f06801007387 */ /* 0x000fe80000100800 */
[----:B------:R-:W-:Y:S04]  /*18cb0*/  STL [R1+0xf8], R106 ;  /* 0x0000f86a01007387 */ /* 0x000fe80000100800 */
[----:B------:R1:W-:Y:S02]  /*18cc0*/  STL [R1+0xec], R6 ;  /* 0x0000ec0601007387 */ /* 0x0003e40000100800 */
[----:B-1----:R-:W-:-:S05]  /*18cd0*/  IMAD.MOV.U32 R6, RZ, RZ, R107 ;  /* 0x000000ffff067224 */ /* 0x002fca00078e006b */
[----:B------:R1:W-:Y:S04]  /*18ce0*/  STL [R1+0xf4], R6 ;  /* 0x0000f40601007387 */ /* 0x0003e80000100800 */
[----:B------:R-:W-:Y:S01]  /*18cf0*/  STL [R1+0x100], R86 ;  /* 0x0001005601007387 */ /* 0x000fe20000100800 */
[----:B-1----:R-:W-:-:S03]  /*18d00*/  IMAD.MOV.U32 R6, RZ, RZ, R87 ;  /* 0x000000ffff067224 */ /* 0x002fc600078e0057 */
[----:B------:R-:W-:Y:S04]  /*18d10*/  STL [R1+0x108], R44 ;  /* 0x0001082c01007387 */ /* 0x000fe80000100800 */
[----:B------:R1:W-:Y:S02]  /*18d20*/  STL [R1+0xfc], R6 ;  /* 0x0000fc0601007387 */ /* 0x0003e40000100800 */
[----:B-1----:R-:W-:-:S05]  /*18d30*/  IMAD.MOV.U32 R6, RZ, RZ, R45 ;  /* 0x000000ffff067224 */ /* 0x002fca00078e002d */
[----:B------:R1:W-:Y:S01]  /*18d40*/  STL [R1+0x104], R6 ;  /* 0x0001040601007387 */ /* 0x0003e20000100800 */
[----:B------:R-:W-:-:S03]  /*18d50*/  IMAD.MOV.U32 R110, RZ, RZ, R96 ;  /* 0x000000ffff6e7224 */ /* 0x000fc600078e0060 */
[----:B------:R-:W-:Y:S01]  /*18d60*/  STL [R1+0x110], R36 ;  /* 0x0001102401007387 */ /* 0x000fe20000100800 */
[----:B-1----:R-:W-:Y:S02]  /*18d70*/  IMAD.MOV.U32 R6, RZ, RZ, R37 ;  /* 0x000000ffff067224 */ /* 0x002fe400078e0025 */
        /* <DEDUP_REMOVED lines=10> */
[----:B------:R-:W-:Y:S01]  /*18e20*/  IMAD.MOV.U32 R57, RZ, RZ, R43 ;  /* 0x000000ffff397224 */ /* 0x000fe200078e002b */
[----:B--2---:R-:W-:Y:S04]  /*18e30*/  STL [R1+0x118], R38 ;  /* 0x0001182601007387 */ /* 0x004fe80000100800 */
[----:B------:R1:W-:Y:S04]  /*18e40*/  STL [R1+0x10c], R6 ;  /* 0x00010c0601007387 */ /* 0x0003e80000100800 */
[----:B------:R-:W2:Y:S04]  /*18e50*/  LDL.64 R104, [R1+0x3d8] ;  /* 0x0003d80001687983 */ /* 0x000ea80000100a00 */
[----:B------:R-:W3:Y:S01]  /*18e60*/  LDL.LU.64 R96, [R1+0x418] ;  /* 0x0004180001607983 */ /* 0x000ee20000300a00 */
[----:B-1----:R-:W-:-:S03]  /*18e70*/  IMAD.MOV.U32 R6, RZ, RZ, R39 ;  /* 0x000000ffff067224 */ /* 0x002fc600078e0027 */
[----:B------:R-:W4:Y:S04]  /*18e80*/  LDL.LU.64 R98, [R1+0x4a8] ;  /* 0x0004a80001627983 */ /* 0x000f280000300a00 */
[----:B------:R-:W5:Y:S04]  /*18e90*/  LDL.LU.64 R84, [R1+0x468] ;  /* 0x0004680001547983 */ /* 0x000f680000300a00 */
[----:B------:R-:W5:Y:S04]  /*18ea0*/  LDL.LU.64 R86, [R1+0x350] ;  /* 0x0003500001567983 */ /* 0x000f680000300a00 */
[----:B------:R-:W5:Y:S04]  /*18eb0*/  LDL.LU.64 R44, [R1+0x3e8] ;  /* 0x0003e800012c7983 */ /* 0x000f680000300a00 */
[----:B------:R-:W5:Y:S04]  /*18ec0*/  LDL.LU.64 R46, [R1+0x4b8] ;  /* 0x0004b800012e7983 */ /* 0x000f680000300a00 */
[----:B------:R-:W-:Y:S04]  /*18ed0*/  STL [R1+0x120], R88 ;  /* 0x0001205801007387 */ /* 0x000fe80000100800 */
[----:B------:R1:W-:Y:S04]  /*18ee0*/  STL [R1+0x114], R6 ;  /* 0x0001140601007387 */ /* 0x0003e80000100800 */
[----:B------:R-:W5:Y:S04]  /*18ef0*/  LDL.LU.64 R40, [R1+0x478] ;  /* 0x0004780001287983 */ /* 0x000f680000300a00 */
[----:B------:R-:W-:Y:S04]  /*18f00*/  STL [R1+0x11c], R89 ;  /* 0x00011c5901007387 */ /* 0x000fe80000100800 */
[----:B------:R-:W5:Y:S04]  /*18f10*/  LDL.LU.64 R42, [R1+0x4c8] ;  /* 0x0004c800012a7983 */ /* 0x000f680000300a00 */
[----:B------:R-:W5:Y:S04]  /*18f20*/  LDL.LU.64 R36, [R1+0x428] ;  /* 0x0004280001247983 */ /* 0x000f680000300a00 */
[----:B------:R-:W5:Y:S04]  /*18f30*/  LDL.LU.64 R38, [R1+0x380] ;  /* 0x0003800001267983 */ /* 0x000f680000300a00 */
[----:B------:R-:W-:Y:S04]  /*18f40*/  STL [R1+0x128], R90 ;  /* 0x0001285a01007387 */ /* 0x000fe80000100800 */
[----:B------:R-:W-:Y:S04]  /*18f50*/  STL [R1+0x124], R91 ;  /* 0x0001245b01007387 */ /* 0x000fe80000100800 */
[----:B------:R-:W5:Y:S01]  /*18f60*/  LDL.LU.64 R118, [R1+0x2e8] ;  /* 0x0002e80001767983 */ /* 0x000f620000300a00 */
[----:B------:R-:W-:-:S02]  /*18f70*/  IMAD.MOV.U32 R108, RZ, RZ, R110 ;  /* 0x000000ffff6c7224 */ /* 0x000fc400078e006e */
[----:B------:R-:W-:Y:S01]  /*18f80*/  IMAD.MOV.U32 R109, RZ, RZ, R111 ;  /* 0x000000ffff6d7224 */ /* 0x000fe200078e006f */
[----:B------:R-:W-:Y:S01]  /*18f90*/  STL [R1+0x130], R92 ;  /* 0x0001305c01007387 */ /* 0x000fe20000100800 */
[----:B------:R-:W-:Y:S02]  /*18fa0*/  IMAD.MOV.U32 R110, RZ, RZ, R68 ;  /* 0x000000ffff6e7224 */ /* 0x000fe400078e0044 */
[----:B------:R-:W-:Y:S01]  /*18fb0*/  IMAD.MOV.U32 R111, RZ, RZ, R69 ;  /* 0x000000ffff6f7224 */ /* 0x000fe200078e0045 */
[----:B------:R-:W-:Y:S01]  /*18fc0*/  STL [R1+0x12c], R93 ;  /* 0x00012c5d01007387 */ /* 0x000fe20000100800 */
[----:B------:R-:W-:Y:S02]  /*18fd0*/  IMAD.MOV.U32 R68, RZ, RZ, R106 ;  /* 0x000000ffff447224 */ /* 0x000fe400078e006a */
[----:B------:R-:W-:Y:S02]  /*18fe0*/  IMAD.MOV.U32 R69, RZ, RZ, R107 ;  /* 0x000000ffff457224 */ /* 0x000fe400078e006b */
[----:B------:R-:W5:Y:S01]  /*18ff0*/  LDL.LU.64 R106, [R1+0x310] ;  /* 0x00031000016a7983 */ /* 0x000f620000300a00 */
[----:B-1----:R-:W-:-:S03]  /*19000*/  IMAD.MOV.U32 R6, RZ, RZ, R71 ;  /* 0x000000ffff067224 */ /* 0x002fc600078e0047 */
[----:B------:R-:W-:Y:S04]  /*19010*/  STL [R1+0x138], R94 ;  /* 0x0001385e01007387 */ /* 0x000fe80000100800 */
[----:B------:R-:W-:Y:S04]  /*19020*/  STL [R1+0x134], R95 ;  /* 0x0001345f01007387 */ /* 0x000fe80000100800 */
[----:B------:R1:W-:Y:S04]  /*19030*/  STL [R1+0x140], R70 ;  /* 0x0001404601007387 */ /* 0x0003e80000100800 */
[----:B------:R-:W-:Y:S04]  /*19040*/  STL [R1+0x148], R58 ;  /* 0x0001483a01007387 */ /* 0x000fe80000100800 */
[----:B------:R1:W-:Y:S02]  /*19050*/  STL [R1+0x13c], R6 ;  /* 0x00013c0601007387 */ /* 0x0003e40000100800 */
[----:B-1----:R-:W-:-:S02]  /*19060*/  IMAD.MOV.U32 R70, RZ, RZ, R56 ;  /* 0x000000ffff467224 */ /* 0x002fc400078e0038 */
[----:B------:R-:W-:Y:S02]  /*19070*/  IMAD.MOV.U32 R71, RZ, RZ, R57 ;  /* 0x000000ffff477224 */ /* 0x000fe400078e0039 */
[----:B------:R-:W-:Y:S01]  /*19080*/  IMAD.MOV.U32 R6, RZ, RZ, R59 ;  /* 0x000000ffff067224 */ /* 0x000fe200078e003b */
[----:B------:R-:W-:Y:S04]  /*19090*/  STL [R1+0x150], R100 ;  /* 0x0001506401007387 */ /* 0x000fe80000100800 */
[----:B------:R1:W-:Y:S01]  /*190a0*/  STL [R1+0x144], R6 ;  /* 0x0001440601007387 */ /* 0x0003e20000100800 */
[----:B--2---:R-:W-:Y:S02]  /*190b0*/  IMAD.MOV.U32 R56, RZ, RZ, R104 ;  /* 0x000000ffff387224 */ /* 0x004fe400078e0068 */
[----:B------:R-:W-:-:S02]  /*190c0*/  IMAD.MOV.U32 R57, RZ, RZ, R105 ;  /* 0x000000ffff397224 */ /* 0x000fc400078e0069 */
[----:B---3--:R-:W-:Y:S02]  /*190d0*/  IMAD.MOV.U32 R58, RZ, RZ, R96 ;  /* 0x000000ffff3a7224 */ /* 0x008fe400078e0060 */
[----:B------:R-:W-:Y:S02]  /*190e0*/  IMAD.MOV.U32 R59, RZ, RZ, R97 ;  /* 0x000000ffff3b7224 */ /* 0x000fe400078e0061 */
[----:B----4-:R-:W-:Y:S02]  /*190f0*/  IMAD.MOV.U32 R96, RZ, RZ, R98 ;  /* 0x000000ffff607224 */ /* 0x010fe400078e0062 */
[----:B------:R-:W-:Y:S02]  /*19100*/  IMAD.MOV.U32 R97, RZ, RZ, R99 ;  /* 0x000000ffff617224 */ /* 0x000fe400078e0063 */
[----:B-----5:R-:W-:Y:S02]  /*19110*/  IMAD.MOV.U32 R104, RZ, RZ, R86 ;  /* 0x000000ffff687224 */ /* 0x020fe400078e0056 */
[----:B------:R-:W-:-:S02]  /*19120*/  IMAD.MOV.U32 R105, RZ, RZ, R87 ;  /* 0x000000ffff697224 */ /* 0x000fc400078e0057 */
[----:B------:R-:W-:Y:S02]  /*19130*/  IMAD.MOV.U32 R98, RZ, RZ, R44 ;  /* 0x000000ffff627224 */ /* 0x000fe400078e002c */
[----:B------:R-:W-:Y:S02]  /*19140*/  IMAD.MOV.U32 R86, RZ, RZ, R46 ;  /* 0x000000ffff567224 */ /* 0x000fe400078e002e */
[----:B------:R-:W-:Y:S02]  /*19150*/  IMAD.MOV.U32 R87, RZ, RZ, R47 ;  /* 0x000000ffff577224 */ /* 0x000fe400078e002f */
[----:B------:R-:W2:Y:S01]  /*19160*/  LDL.LU.64 R46, [R1+0x318] ;  /* 0x00031800012e7983 */ /* 0x000ea20000300a00 */
[----:B------:R-:W-:-:S03]  /*19170*/  IMAD.MOV.U32 R99, RZ, RZ, R45 ;  /* 0x000000ffff637224 */ /* 0x000fc600078e002d */
[----:B------:R-:W-:Y:S01]  /*19180*/  STL [R1+0x14c], R101 ;  /* 0x00014c6501007387 */ /* 0x000fe20000100800 */
[----:B------:R-:W-:Y:S02]  /*19190*/  IMAD.MOV.U32 R44, RZ, RZ, R40 ;  /* 0x000000ffff2c7224 */ /* 0x000fe400078e0028 */
[----:B------:R-:W-:Y:S01]  /*191a0*/  IMAD.MOV.U32 R45, RZ, RZ, R41 ;  /* 0x000000ffff2d7224 */ /* 0x000fe200078e0029 */
[----:B------:R-:W-:Y:S01]  /*191b0*/  STL [R1+0x158], R102 ;  /* 0x0001586601007387 */ /* 0x000fe20000100800 */
[----:B------:R-:W-:Y:S02]  /*191c0*/  IMAD.MOV.U32 R40, RZ, RZ, R42 ;  /* 0x000000ffff287224 */ /* 0x000fe400078e002a */
[----:B------:R-:W-:Y:S02]  /*191d0*/  IMAD.MOV.U32 R41, RZ, RZ, R43 ;  /* 0x000000ffff297224 */ /* 0x000fe400078e002b */
[----:B------:R-:W-:Y:S02]  /*191e0*/  IMAD.MOV.U32 R42, RZ, RZ, R36 ;  /* 0x000000ffff2a7224 */ /* 0x000fe400078e0024 */
[----:B------:R-:W-:-:S02]  /*191f0*/  IMAD.MOV.U32 R43, RZ, RZ, R37 ;  /* 0x000000ffff2b7224 */ /* 0x000fc400078e0025 */
[----:B------:R-:W-:Y:S02]  /*19200*/  IMAD.MOV.U32 R36, RZ, RZ, R38 ;  /* 0x000000ffff247224 */ /* 0x000fe400078e0026 */
[----:B------:R-:W-:Y:S02]  /*19210*/  IMAD.MOV.U32 R37, RZ, RZ, R39 ;  /* 0x000000ffff257224 */ /* 0x000fe400078e0027 */
[----:B------:R-:W3:Y:S04]  /*19220*/  LDL.LU.64 R38, [R1+0x320] ;  /* 0x0003200001267983 */ /* 0x000ee80000300a00 */
[----:B------:R-:W-:Y:S01]  /*19230*/  STL [R1+0x154], R103 ;  /* 0x0001546701007387 */ /* 0x000fe20000100800 */
[----:B-1----:R-:W-:-:S03]  /*19240*/  IMAD.MOV.U32 R6, RZ, RZ, R119 ;  /* 0x000000ffff067224 */ /* 0x002fc600078e0077 */
[----:B------:R-:W-:Y:S04]  /*19250*/  STL [R1+0x160], R118 ;  /* 0x0001607601007387 */ /* 0x000fe80000100800 */
        /* <DEDUP_REMOVED lines=18> */
[----:B-1----:R-:W-:-:S02]  /*19380*/  IMAD.MOV.U32 R6, RZ, RZ, R107 ;  /* 0x000000ffff067224 */ /* 0x002fc400078e006b */
[----:B--2---:R-:W-:Y:S04]  /*19390*/  STL [R1+0x1a0], R46 ;  /* 0x0001a02e01007387 */ /* 0x004fe80000100800 */
[----:B------:R1:W-:Y:S02]  /*193a0*/  STL [R1+0x194], R6 ;  /* 0x0001940601007387 */ /* 0x0003e40000100800 */
[----:B-1----:R-:W-:-:S05]  /*193b0*/  IMAD.MOV.U32 R6, RZ, RZ, R47 ;  /* 0x000000ffff067224 */ /* 0x002fca00078e002f */
[----:B------:R1:W-:Y:S04]  /*193c0*/  STL [R1+0x19c], R6 ;  /* 0x00019c0601007387 */ /* 0x0003e80000100800 */
[----:B---3--:R2:W-:Y:S04]  /*193d0*/  STL [R1+0x1a8], R38 ;  /* 0x0001a82601007387 */ /* 0x0085e80000100800 */
[----:B------:R-:W3:Y:S01]  /*193e0*/  LDL.64 R68, [R1+0x3c8] ;  /* 0x0003c80001447983 */ /* 0x000ee20000100a00 */
[----:B------:R-:W-:Y:S02]  /*193f0*/  IMAD.MOV.U32 R110, RZ, RZ, R58 ;  /* 0x000000ffff6e7224 */ /* 0x000fe400078e003a */
[----:B------:R-:W-:Y:S01]  /*19400*/  IMAD.MOV.U32 R111, RZ, RZ, R59 ;  /* 0x000000ffff6f7224 */ /* 0x000fe200078e003b */
[----:B------:R-:W4:Y:S01]  /*19410*/  LDL.LU.64 R70, [R1+0x438] ;  /* 0x0004380001467983 */ /* 0x000f220000300a00 */
[----:B------:R-:W-:-:S02]  /*19420*/  IMAD.MOV.U32 R46, RZ, RZ, R40 ;  /* 0x000000ffff2e7224 */ /* 0x000fc400078e0028 */
[----:B------:R-:W-:Y:S01]  /*19430*/  IMAD.MOV.U32 R47, RZ, RZ, R41 ;  /* 0x000000ffff2f7224 */ /* 0x000fe200078e0029 */
[----:B------:R-:W5:Y:S01]  /*19440*/  LDL.LU.64 R58, [R1+0x360] ;  /* 0x00036000013a7983 */ /* 0x000f620000300a00 */
[----:B------:R-:W-:Y:S02]  /*19450*/  IMAD.MOV.U32 R40, RZ, RZ, R42 ;  /* 0x000000ffff287224 */ /* 0x000fe400078e002a */
[----:B------:R-:W-:Y:S02]  /*19460*/  IMAD.MOV.U32 R41, RZ, RZ, R43 ;  /* 0x000000ffff297224 */ /* 0x000fe400078e002b */
[----:B-1----:R-:W-:Y:S01]  /*19470*/  IMAD.MOV.U32 R6, RZ, RZ, R39 ;  /* 0x000000ffff067224 */ /* 0x002fe200078e0027 */
[----:B------:R-:W4:Y:S01]  /*19480*/  LDL.LU.64 R42, [R1+0x488] ;  /* 0x00048800012a7983 */ /* 0x000f220000300a00 */
[----:B------:R-:W-:Y:S02]  /*19490*/  IMAD.MOV.U32 R108, RZ, RZ, R56 ;  /* 0x000000ffff6c7224 */ /* 0x000fe400078e0038 */
[----:B------:R-:W-:-:S02]  /*194a0*/  IMAD.MOV.U32 R109, RZ, RZ, R57 ;  /* 0x000000ffff6d7224 */ /* 0x000fc400078e0039 */
[----:B------:R-:W4:Y:S01]  /*194b0*/  LDL.LU.64 R56, [R1+0x3f8] ;  /* 0x0003f80001387983 */ /* 0x000f220000300a00 */
[----:B------:R-:W-:-:S03]  /*194c0*/  IMAD.MOV.U32 R50, RZ, RZ, R104 ;  /* 0x000000ffff327224 */ /* 0x000fc600078e0068 */
[----:B------:R-:W4:Y:S01]  /*194d0*/  LDL.LU.64 R64, [R1+0x328] ;  /* 0x0003280001407983 */ /* 0x000f220000300a00 */
[----:B------:R-:W-:-:S03]  /*194e0*/  IMAD.MOV.U32 R51, RZ, RZ, R105 ;  /* 0x000000ffff337224 */ /* 0x000fc600078e0069 */
[----:B------:R-:W5:Y:S01]  /*194f0*/  LDL.LU.64 R122, [R1+0x340] ;  /* 0x00034000017a7983 */ /* 0x000f620000300a00 */
[----:B------:R-:W-:Y:S02]  /*19500*/  IMAD.MOV.U32 R118, RZ, RZ, R36 ;  /* 0x000000ffff767224 */ /* 0x000fe400078e0024 */
[----:B------:R-:W-:Y:S01]  /*19510*/  IMAD.MOV.U32 R119, RZ, RZ, R37 ;  /* 0x000000ffff777224 */ /* 0x000fe200078e0025 */
[----:B------:R4:W-:Y:S04]  /*19520*/  STL [R1+0x1a4], R6 ;  /* 0x0001a40601007387 */ /* 0x0009e80000100800 */
[----:B------:R-:W5:Y:S04]  /*19530*/  LDL.LU.64 R104, [R1+0x448] ;  /* 0x0004480001687983 */ /* 0x000f680000300a00 */
[----:B------:R-:W5:Y:S04]  /*19540*/  LDL.LU.64 R36, [R1+0x498] ;  /* 0x0004980001247983 */ /* 0x000f680000300a00 */
[----:B------:R-:W5:Y:S04]  /*19550*/  LDL.LU.64 R106, [R1+0x408] ;  /* 0x00040800016a7983 */ /* 0x000f680000300a00 */
[----:B------:R-:W5:Y:S04]  /*19560*/  LDL.LU.64 R116, [R1+0x368] ;  /* 0x0003680001747983 */ /* 0x000f680000300a00 */
[----:B------:R-:W-:Y:S04]  /*19570*/  STL [R1+0x1b0], R124 ;  /* 0x0001b07c01007387 */ /* 0x000fe80000100800 */
[----:B--2---:R-:W2:Y:S04]  /*19580*/  LDL.LU.64 R38, [R1+0x458] ;  /* 0x0004580001267983 */ /* 0x004ea80000300a00 */
[----:B------:R-:W2:Y:S04]  /*19590*/  LDL.LU.64 R120, [R1+0x338] ;  /* 0x0003380001787983 */ /* 0x000ea80000300a00 */
[----:B------:R-:W-:Y:S04]  /*195a0*/  STL [R1+0x1ac], R125 ;  /* 0x0001ac7d01007387 */ /* 0x000fe80000100800 */
[----:B------:R-:W2:Y:S01]  /*195b0*/  LDL.LU.64 R66, [R1+0x330] ;  /* 0x0003300001427983 */ /* 0x000ea20000300a00 */
[----:B------:R-:W-:-:S02]  /*195c0*/  IMAD.MOV.U32 R48, RZ, RZ, R50 ;  /* 0x000000ffff307224 */ /* 0x000fc400078e0032 */
[----:B------:R-:W-:Y:S01]  /*195d0*/  IMAD.MOV.U32 R49, RZ, RZ, R51 ;  /* 0x000000ffff317224 */ /* 0x000fe200078e0033 */
[----:B------:R-:W-:Y:S04]  /*195e0*/  STL [R1+0x1b8], R126 ;  /* 0x0001b87e01007387 */ /* 0x000fe80000100800 */
[----:B------:R-:W-:Y:S04]  /*195f0*/  STL [R1+0x1b4], R127 ;  /* 0x0001b47f01007387 */ /* 0x000fe80000100800 */
[----:B------:R-:W-:Y:S01]  /*19600*/  STL [R1+0x1c0], R128 ;  /* 0x0001c08001007387 */ /* 0x000fe20000100800 */
[----:B---3--:R-:W-:-:S02]  /*19610*/  IMAD.MOV.U32 R50, RZ, RZ, R68 ;  /* 0x000000ffff327224 */ /* 0x008fc400078e0044 */
[----:B------:R-:W-:Y:S02]  /*19620*/  IMAD.MOV.U32 R51, RZ, RZ, R69 ;  /* 0x000000ffff337224 */ /* 0x000fe400078e0045 */
[----:B------:R-:W3:Y:S04]  /*19630*/  LDL.LU.64 R68, [R1+0x348] ;  /* 0x0003480001447983 */ /* 0x000ee80000300a00 */
[----:B------:R-:W-:Y:S04]  /*19640*/  STL [R1+0x1bc], R129 ;  /* 0x0001bc8101007387 */ /* 0x000fe80000100800 */
[----:B------:R-:W-:Y:S04]  /*19650*/  STL [R1+0x1c8], R130 ;  /* 0x0001c88201007387 */ /* 0x000fe80000100800 */
[----:B------:R-:W-:Y:S01]  /*19660*/  STL [R1+0x1c4], R131 ;  /* 0x0001c48301007387 */ /* 0x000fe20000100800 */
[----:B----4-:R-:W-:-:S03]  /*19670*/  IMAD.MOV.U32 R6, RZ, RZ, R65 ;  /* 0x000000ffff067224 */ /* 0x010fc600078e0041 */
[----:B------:R-:W-:Y:S04]  /*19680*/  STL [R1+0x1d0], R64 ;  /* 0x0001d04001007387 */ /* 0x000fe80000100800 */
[----:B------:R2:W-:Y:S02]  /*19690*/  STL [R1+0x1cc], R6 ;  /* 0x0001cc0601007387 */ /* 0x0005e40000100800 */
[----:B--2---:R-:W-:Y:S02]  /*196a0*/  IMAD.MOV.U32 R6, RZ, RZ, R67 ;  /* 0x000000ffff067224 */ /* 0x004fe400078e0043 */
[----:B------:R-:W-:Y:S04]  /*196b0*/  STL [R1+0x1d8], R66 ;  /* 0x0001d84201007387 */ /* 0x000fe80000100800 */
[----:B------:R1:W-:Y:S04]  /*196c0*/  STL [R1+0x1d4], R6 ;  /* 0x0001d40601007387 */ /* 0x0003e80000100800 */
[----:B------:R-:W2:Y:S01]  /*196d0*/  LDL.LU.64 R64, [R1+0x358] ;  /* 0x0003580001407983 */ /* 0x000ea20000300a00 */
[----:B-1----:R-:W-:-:S03]  /*196e0*/  IMAD.MOV.U32 R6, RZ, RZ, R121 ;  /* 0x000000ffff067224 */ /* 0x002fc600078e0079 */
[----:B------:R-:W-:Y:S04]  /*196f0*/  STL [R1+0x1e0], R120 ;  /* 0x0001e07801007387 */ /* 0x000fe80000100800 */
[----:B------:R-:W4:Y:S04]  /*19700*/  LDL.LU.64 R66, [R1+0x370] ;  /* 0x0003700001427983 */ /* 0x000f280000300a00 */
[----:B------:R1:W-:Y:S04]  /*19710*/  STL [R1+0x1dc], R6 ;  /* 0x0001dc0601007387 */ /* 0x0003e80000100800 */
[----:B-----5:R-:W-:Y:S01]  /*19720*/  STL [R1+0x1e8], R122 ;  /* 0x0001e87a01007387 */ /* 0x020fe20000100800 */
[----:B-1----:R-:W-:-:S03]  /*19730*/  IMAD.MOV.U32 R6, RZ, RZ, R123 ;  /* 0x000000ffff067224 */ /* 0x002fc600078e007b */
[----:B---3--:R-:W-:Y:S04]  /*19740*/  STL [R1+0x1f0], R68 ;  /* 0x0001f04401007387 */ /* 0x008fe80000100800 */
[----:B------:R1:W-:Y:S02]  /*19750*/  STL [R1+0x1e4], R6 ;  /* 0x0001e40601007387 */ /* 0x0003e40000100800 */
[----:B-1----:R-:W-:Y:S02]  /*19760*/  IMAD.MOV.U32 R6, RZ, RZ, R69 ;  /* 0x000000ffff067224 */ /* 0x002fe400078e0045 */
[----:B------:R-:W-:Y:S02]  /*19770*/  IMAD.MOV.U32 R68, RZ, RZ, R98 ;  /* 0x000000ffff447224 */ /* 0x000fe400078e0062 */
[----:B------:R-:W-:Y:S01]  /*19780*/  IMAD.MOV.U32 R69, RZ, RZ, R99 ;  /* 0x000000ffff457224 */ /* 0x000fe200078e0063 */
[----:B------:R1:W-:Y:S01]  /*19790*/  STL [R1+0x1ec], R6 ;  /* 0x0001ec0601007387 */ /* 0x0003e20000100800 */
[----:B------:R-:W-:-:S02]  /*197a0*/  IMAD.MOV.U32 R98, RZ, RZ, R86 ;  /* 0x000000ffff627224 */ /* 0x000fc400078e0056 */
[----:B------:R-:W-:Y:S02]  /*197b0*/  IMAD.MOV.U32 R99, RZ, RZ, R87 ;  /* 0x000000ffff637224 */ /* 0x000fe400078e0057 */
[----:B------:R-:W3:Y:S01]  /*197c0*/  LDL.LU.64 R86, [R1+0x378] ;  /* 0x0003780001567983 */ /* 0x000ee20000300a00 */
[----:B-1----:R-:W-:-:S03]  /*197d0*/  IMAD.MOV.U32 R6, RZ, RZ, R49 ;  /* 0x000000ffff067224 */ /* 0x002fc600078e0031 */
[----:B------:R1:W-:Y:S04]  /*197e0*/  STL [R1+0x1f8], R48 ;  /* 0x0001f83001007387 */ /* 0x0003e80000100800 */
[----:B------:R2:W-:Y:S01]  /*197f0*/  STL [R1+0x1f4], R6 ;  /* 0x0001f40601007387 */ /* 0x0005e20000100800 */
[----:B-1----:R-:W-:Y:S02]  /*19800*/  IMAD.MOV.U32 R48, RZ, RZ, R118 ;  /* 0x000000ffff307224 */ /* 0x002fe400078e0076 */
[----:B------:R-:W-:Y:S02]  /*19810*/  IMAD.MOV.U32 R49, RZ, RZ, R119 ;  /* 0x000000ffff317224 */ /* 0x000fe400078e0077 */
[----:B------:R-:W5:Y:S01]  /*19820*/  LDL.LU.64 R118, [R1+0x388] ;  /* 0x0003880001767983 */ /* 0x000f620000300a00 */
[----:B--2---:R-:W-:-:S03]  /*19830*/  IMAD.MOV.U32 R6, RZ, RZ, R65 ;  /* 0x000000ffff067224 */ /* 0x004fc600078e0041 */
[----:B------:R-:W-:Y:S04]  /*19840*/  STL [R1+0x200], R64 ;  /* 0x0002004001007387 */ /* 0x000fe80000100800 */
[----:B------:R1:W-:Y:S04]  /*19850*/  STL [R1+0x1fc], R6 ;  /* 0x0001fc0601007387 */ /* 0x0003e80000100800 */
[----:B------:R2:W-:Y:S01]  /*19860*/  STL [R1+0x208], R58 ;  /* 0x0002083a01007387 */ /* 0x0005e20000100800 */
[----:B-1----:R-:W-:-:S05]  /*19870*/  IMAD.MOV.U32 R6, RZ, RZ, R59 ;  /* 0x000000ffff067224 */ /* 0x002fca00078e003b */
[----:B------:R1:W-:Y:S01]  /*19880*/  STL [R1+0x204], R6 ;  /* 0x0002040601007387 */ /* 0x0003e20000100800 */
[----:B--2---:R-:W-:Y:S02]  /*19890*/  IMAD.MOV.U32 R58, RZ, RZ, R104 ;  /* 0x000000ffff3a7224 */ /* 0x004fe400078e0068 */
[----:B------:R-:W-:Y:S02]  /*198a0*/  IMAD.MOV.U32 R59, RZ, RZ, R105 ;  /* 0x000000ffff3b7224 */ /* 0x000fe400078e0069 */
[----:B------:R-:W-:Y:S02]  /*198b0*/  IMAD.MOV.U32 R104, RZ, RZ, R106 ;  /* 0x000000ffff687224 */ /* 0x000fe400078e006a */
[----:B------:R-:W-:Y:S02]  /*198c0*/  IMAD.MOV.U32 R105, RZ, RZ, R107 ;  /* 0x000000ffff697224 */ /* 0x000fe400078e006b */
[----:B------:R-:W2:Y:S01]  /*198d0*/  LDL.64 R106, [R1+0x3d0] ;  /* 0x0003d000016a7983 */ /* 0x000ea20000100a00 */
[----:B-1----:R-:W-:-:S03]  /*198e0*/  IMAD.MOV.U32 R6, RZ, RZ, R117 ;  /* 0x000000ffff067224 */ /* 0x002fc600078e0075 */
[----:B------:R1:W-:Y:S04]  /*198f0*/  STL [R1+0x210], R116 ;  /* 0x0002107401007387 */ /* 0x0003e80000100800 */
[----:B----4-:R-:W-:Y:S04]  /*19900*/  STL [R1+0x218], R66 ;  /* 0x0002184201007387 */ /* 0x010fe80000100800 */
[----:B------:R4:W-:Y:S04]  /*19910*/  STL [R1+0x20c], R6 ;  /* 0x00020c0601007387 */ /* 0x0009e80000100800 */
[----:B-1----:R-:W2:Y:S01]  /*19920*/  LDL.64 R116, [R1+0x3e0] ;  /* 0x0003e00001747983 */ /* 0x002ea20000100a00 */
[----:B----4-:R-:W-:-:S05]  /*19930*/  IMAD.MOV.U32 R6, RZ, RZ, R67 ;  /* 0x000000ffff067224 */ /* 0x010fca00078e0043 */
[----:B------:R3:W-:Y:S02]  /*19940*/  STL [R1+0x214], R6 ;  /* 0x0002140601007387 */ /* 0x0007e40000100800 */
[----:B---3--:R-:W-:Y:S02]  /*19950*/  IMAD.MOV.U32 R6, RZ, RZ, R87 ;  /* 0x000000ffff067224 */ /* 0x008fe400078e0057 */
[----:B------:R1:W-:Y:S04]  /*19960*/  STL [R1+0x220], R86 ;  /* 0x0002205601007387 */ /* 0x0003e80000100800 */
[----:B------:R3:W-:Y:S01]  /*19970*/  STL [R1+0x21c], R6 ;  /* 0x00021c0601007387 */ /* 0x0007e20000100800 */
[----:B-1----:R-:W-:Y:S02]  /*19980*/  IMAD.MOV.U32 R86, RZ, RZ, R46 ;  /* 0x000000ffff567224 */ /* 0x002fe400078e002e */
[----:B------:R-:W-:-:S02]  /*19990*/  IMAD.MOV.U32 R87, RZ, RZ, R47 ;  /* 0x000000ffff577224 */ /* 0x000fc400078e002f */
[----:B------:R-:W-:Y:S02]  /*199a0*/  IMAD.MOV.U32 R46, RZ, RZ, R40 ;  /* 0x000000ffff2e7224 */ /* 0x000fe400078e0028 */
[----:B------:R-:W-:Y:S02]  /*199b0*/  IMAD.MOV.U32 R47, RZ, RZ, R41 ;  /* 0x000000ffff2f7224 */ /* 0x000fe400078e0029 */
[----:B------:R-:W4:Y:S01]  /*199c0*/  LDL.LU.64 R40, [R1+0x3f0] ;  /* 0x0003f00001287983 */ /* 0x000f220000300a00 */
[----:B---3--:R-:W-:-:S03]  /*199d0*/  IMAD.MOV.U32 R6, RZ, RZ, R49 ;  /* 0x000000ffff067224 */ /* 0x008fc600078e0031 */
[----:B------:R-:W-:Y:S04]  /*199e0*/  STL [R1+0x228], R48 ;  /* 0x0002283001007387 */ /* 0x000fe80000100800 */
[----:B------:R1:W-:Y:S04]  /*199f0*/  STL [R1+0x224], R6 ;  /* 0x0002240601007387 */ /* 0x0003e80000100800 */
[----:B-----5:R3:W-:Y:S01]  /*19a00*/  STL [R1+0x230], R118 ;  /* 0x0002307601007387 */ /* 0x0207e20000100800 */
[----:B-1----:R-:W-:-:S03]  /*19a10*/  IMAD.MOV.U32 R6, RZ, RZ, R119 ;  /* 0x000000ffff067224 */ /* 0x002fc600078e0077 */
[----:B---3--:R-:W3:Y:S04]  /*19a20*/  LDL.LU.64 R118, [R1+0x400] ;  /* 0x0004000001767983 */ /* 0x008ee80000300a00 */
[----:B------:R1:W-:Y:S04]  /*19a30*/  STL [R1+0x22c], R6 ;  /* 0x00022c0601007387 */ /* 0x0003e80000100800 */
[----:B------:R-:W-:Y:S01]  /*19a40*/  STL [R1+0x238], R50 ;  /* 0x0002383201007387 */ /* 0x000fe20000100800 */
[----:B-1----:R-:W-:-:S05]  /*19a50*/  IMAD.MOV.U32 R6, RZ, RZ, R51 ;  /* 0x000000ffff067224 */ /* 0x002fca00078e0033 */
[----:B------:R1:W-:Y:S04]  /*19a60*/  STL [R1+0x234], R6 ;  /* 0x0002340601007387 */ /* 0x0003e80000100800 */
[----:B--2---:R2:W-:Y:S01]  /*19a70*/  STL [R1+0x240], R106 ;  /* 0x0002406a01007387 */ /* 0x0045e20000100800 */
[----:B-1----:R-:W-:-:S03]  /*19a80*/  IMAD.MOV.U32 R6, RZ, RZ, R107 ;  /* 0x000000ffff067224 */ /* 0x002fc600078e006b */
[----:B--2---:R-:W2:Y:S04]  /*19a90*/  LDL.LU.64 R106, [R1+0x410] ;  /* 0x00041000016a7983 */ /* 0x004ea80000300a00 */
[----:B------:R1:W-:Y:S04]  /*19aa0*/  STL [R1+0x23c], R6 ;  /* 0x00023c0601007387 */ /* 0x0003e80000100800 */
[----:B------:R5:W-:Y:S01]  /*19ab0*/  STL [R1+0x248], R108 ;  /* 0x0002486c01007387 */ /* 0x000be20000100800 */
[----:B-1----:R-:W-:-:S05]  /*19ac0*/  IMAD.MOV.U32 R6, RZ, RZ, R109 ;  /* 0x000000ffff067224 */ /* 0x002fca00078e006d */
[----:B------:R1:W-:Y:S01]  /*19ad0*/  STL [R1+0x244], R6 ;  /* 0x0002440601007387 */ /* 0x0003e20000100800 */
[----:B-----5:R-:W-:Y:S02]  /*19ae0*/  IMAD.MOV.U32 R108, RZ, RZ, R110 ;  /* 0x000000ffff6c7224 */ /* 0x020fe400078e006e */
[----:B------:R-:W-:Y:S01]  /*19af0*/  IMAD.MOV.U32 R109, RZ, RZ, R111 ;  /* 0x000000ffff6d7224 */ /* 0x000fe200078e006f */
[----:B------:R-:W-:Y:S04]  /*19b00*/  STL [R1+0x250], R116 ;  /* 0x0002507401007387 */ /* 0x000fe80000100800 */
[----:B------:R-:W5:Y:S01]  /*19b10*/  LDL.LU.64 R110, [R1+0x420] ;  /* 0x00042000016e7983 */ /* 0x000f620000300a00 */
[----:B-1----:R-:W-:-:S05]  /*19b20*/  IMAD.MOV.U32 R6, RZ, RZ, R117 ;  /* 0x000000ffff067224 */ /* 0x002fca00078e0075 */
[----:B------:R1:W-:Y:S04]  /*19b30*/  STL [R1+0x24c], R6 ;  /* 0x00024c0601007387 */ /* 0x0003e80000100800 */
[----:B------:R4:W-:Y:S01]  /*19b40*/  STL [R1+0x258], R68 ;  /* 0x0002584401007387 */ /* 0x0009e20000100800 */
[----:B-1----:R-:W-:-:S03]  /*19b50*/  IMAD.MOV.U32 R6, RZ, RZ, R69 ;  /* 0x000000ffff067224 */ /* 0x002fc600078e0045 */
[----:B----4-:R-:W-:Y:S04]  /*19b60*/  STL [R1+0x260], R40 ;  /* 0x0002602801007387 */ /* 0x010fe80000100800 */
[----:B------:R1:W-:Y:S04]  /*19b70*/  STL [R1+0x254], R6 ;  /* 0x0002540601007387 */ /* 0x0003e80000100800 */
[----:B------:R-:W4:Y:S01]  /*19b80*/  LDL.LU.64 R68, [R1+0x430] ;  /* 0x0004300001447983 */ /* 0x000f220000300a00 */
[----:B-1----:R-:W-:Y:S02]  /*19b90*/  IMAD.MOV.U32 R6, RZ, RZ, R41 ;  /* 0x000000ffff067224 */ /* 0x002fe400078e0029 */
[----:B------:R-:W-:-:S02]  /*19ba0*/  IMAD.MOV.U32 R40, RZ, RZ, R42 ;  /* 0x000000ffff287224 */ /* 0x000fc400078e002a */
[----:B------:R-:W-:Y:S01]  /*19bb0*/  IMAD.MOV.U32 R41, RZ, RZ, R43 ;  /* 0x000000ffff297224 */ /* 0x000fe200078e002b */
[----:B------:R1:W-:Y:S04]  /*19bc0*/  STL [R1+0x25c], R6 ;  /* 0x00025c0601007387 */ /* 0x0003e80000100800 */
[----:B------:R3:W-:Y:S04]  /*19bd0*/  STL [R1+0x268], R56 ;  /* 0x0002683801007387 */ /* 0x0007e80000100800 */
[----:B------:R-:W4:Y:S01]  /*19be0*/  LDL.LU.64 R42, [R1+0x440] ;  /* 0x00044000012a7983 */ /* 0x000f220000300a00 */
[----:B-1----:R-:W-:-:S03]  /*19bf0*/  IMAD.MOV.U32 R6, RZ, RZ, R57 ;  /* 0x000000ffff067224 */ /* 0x002fc600078e0039 */
[----:B---3--:R-:W-:Y:S04]  /*19c00*/  STL [R1+0x270], R118 ;  /* 0x0002707601007387 */ /* 0x008fe80000100800 */
[----:B------:R1:W-:Y:S01]  /*19c10*/  STL [R1+0x264], R6 ;  /* 0x0002640601007387 */ /* 0x0003e20000100800 */
[----:B------:R-:W-:Y:S02]  /*19c20*/  IMAD.MOV.U32 R56, RZ, RZ, R58 ;  /* 0x000000ffff387224 */ /* 0x000fe400078e003a */
[----:B------:R-:W-:Y:S02]  /*19c30*/  IMAD.MOV.U32 R57, RZ, RZ, R59 ;  /* 0x000000ffff397224 */ /* 0x000fe400078e003b */
[----:B------:R-:W3:Y:S01]  /*19c40*/  LDL.LU.64 R58, [R1+0x450] ;  /* 0x00045000013a7983 */ /* 0x000ee20000300a00 */
[----:B-1----:R-:W-:-:S05]  /*19c50*/  IMAD.MOV.U32 R6, RZ, RZ, R119 ;  /* 0x000000ffff067224 */ /* 0x002fca00078e0077 */
[----:B------:R1:W-:Y:S04]  /*19c60*/  STL [R1+0x26c], R6 ;  /* 0x00026c0601007387 */ /* 0x0003e80000100800 */
[----:B------:R2:W-:Y:S01]  /*19c70*/  STL [R1+0x278], R104 ;  /* 0x0002786801007387 */ /* 0x0005e20000100800 */
[----:B-1----:R-:W-:-:S03]  /*19c80*/  IMAD.MOV.U32 R6, RZ, RZ, R105 ;  /* 0x000000ffff067224 */ /* 0x002fc600078e0069 */
[----:B--2---:R-:W-:Y:S04]  /*19c90*/  STL [R1+0x280], R106 ;  /* 0x0002806a01007387 */ /* 0x004fe80000100800 */
[----:B------:R1:W-:Y:S04]  /*19ca0*/  STL [R1+0x274], R6 ;  /* 0x0002740601007387 */ /* 0x0003e80000100800 */
[----:B------:R-:W2:Y:S01]  /*19cb0*/  LDL.LU.64 R104, [R1+0x460] ;  /* 0x0004600001687983 */ /* 0x000ea20000300a00 */
[----:B-1----:R-:W-:Y:S02]  /*19cc0*/  IMAD.MOV.U32 R6, RZ, RZ, R107 ;  /* 0x000000ffff067224 */ /* 0x002fe400078e006b */
[----:B------:R-:W-:-:S02]  /*19cd0*/  IMAD.MOV.U32 R106, RZ, RZ, R96 ;  /* 0x000000ffff6a7224 */ /* 0x000fc400078e0060 */
[----:B------:R-:W-:Y:S01]  /*19ce0*/  IMAD.MOV.U32 R107, RZ, RZ, R97 ;  /* 0x000000ffff6b7224 */ /* 0x000fe200078e0061 */
[----:B------:R1:W-:Y:S01]  /*19cf0*/  STL [R1+0x27c], R6 ;  /* 0x00027c0601007387 */ /* 0x0003e20000100800 */
[----:B------:R-:W-:Y:S02]  /*19d00*/  IMAD.MOV.U32 R96, RZ, RZ, R84 ;  /* 0x000000ffff607224 */ /* 0x000fe400078e0054 */
[----:B------:R-:W-:Y:S01]  /*19d10*/  IMAD.MOV.U32 R97, RZ, RZ, R85 ;  /* 0x000000ffff617224 */ /* 0x000fe200078e0055 */
[----:B------:R-:W-:Y:S04]  /*19d20*/  STL [R1+0x288], R108 ;  /* 0x0002886c01007387 */ /* 0x000fe80000100800 */
[----:B------:R-:W2:Y:S01]  /*19d30*/  LDL.LU.64 R84, [R1+0x470] ;  /* 0x0004700001547983 */ /* 0x000ea20000300a00 */
[----:B-1----:R-:W-:-:S05]  /*19d40*/  IMAD.MOV.U32 R6, RZ, RZ, R109 ;  /* 0x000000ffff067224 */ /* 0x002fca00078e006d */
[----:B------:R1:W-:Y:S04]  /*19d50*/  STL [R1+0x284], R6 ;  /* 0x0002840601007387 */ /* 0x0003e80000100800 */
[----:B-----5:R-:W-:Y:S01]  /*19d60*/  STL [R1+0x290], R110 ;  /* 0x0002906e01007387 */ /* 0x020fe20000100800 */
[----:B-1----:R-:W-:-:S05]  /*19d70*/  IMAD.MOV.U32 R6, RZ, RZ, R111 ;  /* 0x000000ffff067224 */ /* 0x002fca00078e006f */
[----:B------:R1:W-:Y:S04]  /*19d80*/  STL [R1+0x28c], R6 ;  /* 0x00028c0601007387 */ /* 0x0003e80000100800 */
[----:B------:R5:W-:Y:S01]  /*19d90*/  STL [R1+0x298], R46 ;  /* 0x0002982e01007387 */ /* 0x000be20000100800 */
[----:B-1----:R-:W-:-:S03]  /*19da0*/  IMAD.MOV.U32 R6, RZ, RZ, R47 ;  /* 0x000000ffff067224 */ /* 0x002fc600078e002f */
[----:B-----5:R-:W5:Y:S04]  /*19db0*/  LDL.LU.64 R46, [R1+0x480] ;  /* 0x00048000012e7983 */ /* 0x020f680000300a00 */
[----:B------:R4:W-:Y:S02]  /*19dc0*/  STL [R1+0x294], R6 ;  /* 0x0002940601007387 */ /* 0x0009e40000100800 */
[----:B----4-:R-:W-:Y:S02]  /*19dd0*/  IMAD.MOV.U32 R6, RZ, RZ, R69 ;  /* 0x000000ffff067224 */ /* 0x010fe400078e0045 */
[----:B------:R-:W-:Y:S04]  /*19de0*/  STL [R1+0x2a0], R68 ;  /* 0x0002a04401007387 */ /* 0x000fe80000100800 */
[----:B------:R-:W-:Y:S04]  /*19df0*/  STL [R1+0x2a8], R70 ;  /* 0x0002a84601007387 */ /* 0x000fe80000100800 */
[----:B------:R1:W-:Y:S02]  /*19e00*/  STL [R1+0x29c], R6 ;  /* 0x00029c0601007387 */ /* 0x0003e40000100800 */
[----:B-1----:R-:W-:-:S02]  /*19e10*/  IMAD.MOV.U32 R6, RZ, RZ, R71 ;  /* 0x000000ffff067224 */ /* 0x002fc400078e0047 */
[----:B------:R-:W-:Y:S04]  /*19e20*/  STL [R1+0x2b0], R42 ;  /* 0x0002b02a01007387 */ /* 0x000fe80000100800 */
[----:B------:R1:W-:Y:S02]  /*19e30*/  STL [R1+0x2a4], R6 ;  /* 0x0002a40601007387 */ /* 0x0003e40000100800 */
[----:B-1----:R-:W-:Y:S02]  /*19e40*/  IMAD.MOV.U32 R6, RZ, RZ, R43 ;  /* 0x000000ffff067224 */ /* 0x002fe400078e002b */
[----:B------:R-:W4:Y:S04]  /*19e50*/  LDL.LU.64 R42, [R1+0x490] ;  /* 0x00049000012a7983 */ /* 0x000f280000300a00 */
[----:B------:R1:W-:Y:S04]  /*19e60*/  STL [R1+0x2ac], R6 ;  /* 0x0002ac0601007387 */ /* 0x0003e80000100800 */
[----:B------:R-:W-:Y:S01]  /*19e70*/  STL [R1+0x2b8], R56 ;  /* 0x0002b83801007387 */ /* 0x000fe20000100800 */
[----:B-1----:R-:W-:-:S03]  /*19e80*/  IMAD.MOV.U32 R6, RZ, RZ, R57 ;  /* 0x000000ffff067224 */ /* 0x002fc600078e0039 */
[----:B---3--:R-:W-:Y:S04]  /*19e90*/  STL [R1+0x2c0], R58 ;  /* 0x0002c03a01007387 */ /* 0x008fe80000100800 */
[----:B------:R1:W-:Y:S04]  /*19ea0*/  STL [R1+0x2b4], R6 ;  /* 0x0002b40601007387 */ /* 0x0003e80000100800 */
[----:B------:R-:W-:Y:S01]  /*19eb0*/  STL [R1+0x2c8], R38 ;  /* 0x0002c82601007387 */ /* 0x000fe20000100800 */
[----:B-1----:R-:W-:-:S05]  /*19ec0*/  IMAD.MOV.U32 R6, RZ, RZ, R59 ;  /* 0x000000ffff067224 */ /* 0x002fca00078e003b */
[----:B------:R1:W-:Y:S02]  /*19ed0*/  STL [R1+0x2bc], R6 ;  /* 0x0002bc0601007387 */ /* 0x0003e40000100800 */
[----:B-1----:R-:W-:Y:S02]  /*19ee0*/  IMAD.MOV.U32 R6, RZ, RZ, R39 ;  /* 0x000000ffff067224 */ /* 0x002fe400078e0027 */
[----:B------:R-:W3:Y:S04]  /*19ef0*/  LDL.LU.64 R38, [R1+0x4a0] ;  /* 0x0004a00001267983 */ /* 0x000ee80000300a00 */
[----:B------:R1:W-:Y:S04]  /*19f00*/  STL [R1+0x2c4], R6 ;  /* 0x0002c40601007387 */ /* 0x0003e80000100800 */
[----:B--2---:R-:W-:Y:S01]  /*19f10*/  STL [R1+0x2d0], R104 ;  /* 0x0002d06801007387 */ /* 0x004fe20000100800 */
[----:B-1----:R-:W-:-:S05]  /*19f20*/  IMAD.MOV.U32 R6, RZ, RZ, R105 ;  /* 0x000000ffff067224 */ /* 0x002fca00078e0069 */
[----:B------:R1:W-:Y:S04]  /*19f30*/  STL [R1+0x2cc], R6 ;  /* 0x0002cc0601007387 */ /* 0x0003e80000100800 */
[----:B------:R-:W-:Y:S04]  /*19f40*/  STL [R1+0x2d8], R96 ;  /* 0x0002d86001007387 */ /* 0x000fe80000100800 */
[----:B------:R-:W2:Y:S01]  /*19f50*/  LDL.LU.64 R70, [R1+0x4b0] ;  /* 0x0004b00001467983 */ /* 0x000ea20000300a00 */
[----:B-1----:R-:W-:-:S05]  /*19f60*/  IMAD.MOV.U32 R6, RZ, RZ, R97 ;  /* 0x000000ffff067224 */ /* 0x002fca00078e0061 */
[----:B------:R1:W-:Y:S04]  /*19f70*/  STL [R1+0x2d4], R6 ;  /* 0x0002d40601007387 */ /* 0x0003e80000100800 */
[----:B------:R-:W-:Y:S04]  /*19f80*/  STL [R1+0x2e0], R84 ;  /* 0x0002e05401007387 */ /* 0x000fe80000100800 */
[----:B------:R-:W2:Y:S01]  /*19f90*/  LDL.LU.64 R58, [R1+0x4c0] ;  /* 0x0004c000013a7983 */ /* 0x000ea20000300a00 */
[----:B-1----:R-:W-:Y:S02]  /*19fa0*/  IMAD.MOV.U32 R6, RZ, RZ, R85 ;  /* 0x000000ffff067224 */ /* 0x002fe400078e0055 */
[----:B------:R-:W-:-:S02]  /*19fb0*/  IMAD.MOV.U32 R68, RZ, RZ, R106 ;  /* 0x000000ffff447224 */ /* 0x000fc400078e006a */
[----:B------:R-:W-:Y:S01]  /*19fc0*/  IMAD.MOV.U32 R69, RZ, RZ, R107 ;  /* 0x000000ffff457224 */ /* 0x000fe200078e006b */
[----:B------:R1:W-:Y:S04]  /*19fd0*/  STL [R1+0x2dc], R6 ;  /* 0x0002dc0601007387 */ /* 0x0003e80000100800 */
[----:B------:R-:W-:Y:S04]  /*19fe0*/  STL [R1+0x2e8], R44 ;  /* 0x0002e82c01007387 */ /* 0x000fe80000100800 */
[----:B------:R-:W2:Y:S01]  /*19ff0*/  LDL.LU.64 R106, [R1+0x4d0] ;  /* 0x0004d000016a7983 */ /* 0x000ea20000300a00 */
[----:B-1----:R-:W-:-:S05]  /*1a000*/  IMAD.MOV.U32 R6, RZ, RZ, R45 ;  /* 0x000000ffff067224 */ /* 0x002fca00078e002d */
[----:B------:R1:W-:Y:S04]  /*1a010*/  STL [R1+0x2e4], R6 ;  /* 0x0002e40601007387 */ /* 0x0003e80000100800 */
[----:B-----5:R-:W-:Y:S04]  /*1a020*/  STL [R1+0x2f0], R46 ;  /* 0x0002f02e01007387 */ /* 0x020fe80000100800 */
[----:B------:R-:W5:Y:S01]  /*1a030*/  LDL.LU.64 R96, [R1+0x4d8] ;  /* 0x0004d80001607983 */ /* 0x000f620000300a00 */
[----:B------:R-:W-:Y:S02]  /*1a040*/  IMAD.MOV.U32 R56, RZ, RZ, R98 ;  /* 0x000000ffff387224 */ /* 0x000fe400078e0062 */
[----:B------:R-:W-:-:S02]  /*1a050*/  IMAD.MOV.U32 R57, RZ, RZ, R99 ;  /* 0x000000ffff397224 */ /* 0x000fc400078e0063 */
[----:B-1----:R-:W-:Y:S01]  /*1a060*/  IMAD.MOV.U32 R6, RZ, RZ, R47 ;  /* 0x000000ffff067224 */ /* 0x002fe200078e002f */
[----:B------:R-:W5:Y:S04]  /*1a070*/  LDL.LU.64 R98, [R1+0x4e0] ;  /* 0x0004e00001627983 */ /* 0x000f680000300a00 */
[----:B------:R1:W-:Y:S04]  /*1a080*/  STL [R1+0x2ec], R6 ;  /* 0x0002ec0601007387 */ /* 0x0003e80000100800 */
[----:B------:R-:W-:Y:S04]  /*1a090*/  STL [R1+0x2f8], R40 ;  /* 0x0002f82801007387 */ /* 0x000fe80000100800 */
[----:B------:R-:W5:Y:S01]  /*1a0a0*/  LDL.LU.64 R84, [R1+0x4e8] ;  /* 0x0004e80001547983 */ /* 0x000f620000300a00 */
[----:B------:R-:W-:-:S02]  /*1a0b0*/  IMAD.MOV.U32 R104, RZ, RZ, R86 ;  /* 0x000000ffff687224 */ /* 0x000fc400078e0056 */
[----:B------:R-:W-:Y:S02]  /*1a0c0*/  IMAD.MOV.U32 R105, RZ, RZ, R87 ;  /* 0x000000ffff697224 */ /* 0x000fe400078e0057 */
[----:B-1----:R-:W-:Y:S01]  /*1a0d0*/  IMAD.MOV.U32 R6, RZ, RZ, R41 ;  /* 0x000000ffff067224 */ /* 0x002fe200078e0029 */
[----:B------:R-:W5:Y:S04]  /*1a0e0*/  LDL.LU.64 R86, [R1+0x4f0] ;  /* 0x0004f00001567983 */ /* 0x000f680000300a00 */
[----:B------:R1:W-:Y:S04]  /*1a0f0*/  STL [R1+0x2f4], R6 ;  /* 0x0002f40601007387 */ /* 0x0003e80000100800 */
[----:B----4-:R-:W-:Y:S04]  /*1a100*/  STL [R1+0x300], R42 ;  /* 0x0003002a01007387 */ /* 0x010fe80000100800 */
[----:B------:R-:W4:Y:S01]  /*1a110*/  LDL.LU.64 R44, [R1+0x4f8] ;  /* 0x0004f800012c7983 */ /* 0x000f220000300a00 */
[----:B-1----:R-:W-:-:S03]  /*1a120*/  IMAD.MOV.U32 R6, RZ, RZ, R43 ;  /* 0x000000ffff067224 */ /* 0x002fc600078e002b */
[----:B------:R-:W4:Y:S04]  /*1a130*/  LDL.LU.64 R46, [R1+0x500] ;  /* 0x00050000012e7983 */ /* 0x000f280000300a00 */
[----:B------:R1:W-:Y:S04]  /*1a140*/  STL [R1+0x2fc], R6 ;  /* 0x0002fc0601007387 */ /* 0x0003e80000100800 */
[----:B------:R-:W-:Y:S04]  /*1a150*/  STL [R1+0x308], R36 ;  /* 0x0003082401007387 */ /* 0x000fe80000100800 */
[----:B------:R-:W4:Y:S01]  /*1a160*/  LDL.LU.64 R40, [R1+0x510] ;  /* 0x0005100001287983 */ /* 0x000f220000300a00 */
[----:B-1----:R-:W-:-:S03]  /*1a170*/  IMAD.MOV.U32 R6, RZ, RZ, R37 ;  /* 0x000000ffff067224 */ /* 0x002fc600078e0025 */
[----:B------:R-:W4:Y:S04]  /*1a180*/  LDL.LU.64 R42, [R1+0x528] ;  /* 0x00052800012a7983 */ /* 0x000f280000300a00 */
[----:B------:R1:W-:Y:S04]  /*1a190*/  STL [R1+0x304], R6 ;  /* 0x0003040601007387 */ /* 0x0003e80000100800 */
[----:B---3--:R3:W-:Y:S01]  /*1a1a0*/  STL [R1+0x310], R38 ;  /* 0x0003102601007387 */ /* 0x0087e20000100800 */
[----:B-1----:R-:W-:-:S03]  /*1a1b0*/  IMAD.MOV.U32 R6, RZ, RZ, R39 ;  /* 0x000000ffff067224 */ /* 0x002fc600078e0027 */
[----:B------:R-:W4:Y:S04]  /*1a1c0*/  LDL.LU.64 R36, [R1+0x538] ;  /* 0x0005380001247983 */ /* 0x000f280000300a00 */
[----:B------:R-:W-:Y:S04]  /*1a1d0*/  STL [R1+0x318], R68 ;  /* 0x0003184401007387 */ /* 0x000fe80000100800 */
[----:B------:R1:W-:Y:S04]  /*1a1e0*/  STL [R1+0x30c], R6 ;  /* 0x00030c0601007387 */ /* 0x0003e80000100800 */
[----:B---3--:R-:W3:Y:S01]  /*1a1f0*/  LDL.LU.64 R38, [R1+0x548] ;  /* 0x0005480001267983 */ /* 0x008ee20000300a00 */
[----:B-1----:R-:W-:-:S03]  /*1a200*/  IMAD.MOV.U32 R6, RZ, RZ, R69 ;  /* 0x000000ffff067224 */ /* 0x002fc600078e0045 */
[----:B--2---:R-:W-:Y:S04]  /*1a210*/  STL [R1+0x320], R70 ;  /* 0x0003204601007387 */ /* 0x004fe80000100800 */
        /* <DEDUP_REMOVED lines=13> */
[----:B-----5:R-:W-:Y:S01]  /*1a2f0*/  STL [R1+0x348], R96 ;  /* 0x0003486001007387 */ /* 0x020fe20000100800 */
        /* <DEDUP_REMOVED lines=10> */
[----:B------:R1:W-:Y:S02]  /*1a3a0*/  STL [R1+0x354], R6 ;  /* 0x0003540601007387 */ /* 0x0003e40000100800 */
[----:B-1----:R-:W-:Y:S01]  /*1a3b0*/  IMAD.MOV.U32 R6, RZ, RZ, R87 ;  /* 0x000000ffff067224 */ /* 0x002fe200078e0057 */
[----:B------:R-:W-:-:S04]  /*1a3c0*/  SHF.R.S32.HI R28, RZ, 0x1f, R5 ;  /* 0x0000001fff1c7819 */ /* 0x000fc80000011405 */
[----:B------:R-:W-:Y:S01]  /*1a3d0*/  LEA.HI R28, R28, R5, RZ, 0x7 ;  /* 0x000000051c1c7211 */ /* 0x000fe200078f38ff */
[----:B----4-:R-:W-:Y:S04]  /*1a3e0*/  STL [R1+0x368], R44 ;  /* 0x0003682c01007387 */ /* 0x010fe80000100800 */
        /* <DEDUP_REMOVED lines=13> */
[----:B-1----:R-:W-:-:S05]  /*1a4c0*/  IMAD.MOV.U32 R6, RZ, RZ, R37 ;  /* 0x000000ffff067224 */ /* 0x002fca00078e0025 */
[----:B------:R1:W-:Y:S04]  /*1a4d0*/  STL [R1+0x384], R6 ;  /* 0x0003840601007387 */ /* 0x0003e80000100800 */
[----:B---3--:R2:W-:Y:S01]  /*1a4e0*/  STL [R1+0x390], R38 ;  /* 0x0003902601007387 */ /* 0x0085e20000100800 */
[----:B-1----:R-:W-:-:S03]  /*1a4f0*/  IMAD.MOV.U32 R6, RZ, RZ, R39 ;  /* 0x000000ffff067224 */ /* 0x002fc600078e0027 */
[----:B--2---:R-:W1:Y:S04]  /*1a500*/  S2R R39, SR_TID.X ;  /* 0x0000000000277919 */ /* 0x004e680000002100 */
[----:B------:R2:W-:Y:S01]  /*1a510*/  STL [R1+0x38c], R6 ;  /* 0x00038c0601007387 */ /* 0x0005e20000100800 */
[C---:B-1----:R-:W-:Y:S01]  /*1a520*/  IMAD.SHL.U32 R5, R39.reuse, 0x80, RZ ;  /* 0x0000008027057824 */ /* 0x042fe200078e00ff */
[C---:B--2---:R-:W-:Y:S01]  /*1a530*/  LOP3.LUT R6, R39.reuse, 0x7, RZ, 0xc0, !PT ;  /* 0x0000000727067812 */ /* 0x044fe200078ec0ff */
[----:B------:R-:W-:-:S03]  /*1a540*/  IMAD.SHL.U32 R30, R39, 0x2, RZ ;  /* 0x00000002271e7824 */ /* 0x000fc600078e00ff */
[----:B------:R-:W-:Y:S01]  /*1a550*/  LOP3.LUT R5, R5, 0x3000, RZ, 0xc0, !PT ;  /* 0x0000300005057812 */ /* 0x000fe200078ec0ff */
[C---:B------:R-:W-:Y:S01]  /*1a560*/  IMAD.SHL.U32 R29, R6.reuse, 0x10, RZ ;  /* 0x00000010061d7824 */ /* 0x040fe200078e00ff */
[C---:B------:R-:W-:Y:S02]  /*1a570*/  LOP3.LUT R32, R39.reuse, 0x3, RZ, 0xc0, !PT ;  /* 0x0000000327207812 */ /* 0x040fe400078ec0ff */
[----:B------:R-:W-:Y:S01]  /*1a580*/  LOP3.LUT R31, R39, 0x1c, RZ, 0xc0, !PT ;  /* 0x0000001c271f7812 */ /* 0x000fe200078ec0ff */
[----:B------:R-:W-:Y:S01]  /*1a590*/  IMAD R6, R6, 0x200, R5 ;  /* 0x0000020006067824 */ /* 0x000fe200078e0205 */
[----:B------:R-:W-:-:S03]  /*1a5a0*/  LOP3.LUT R5, R29, 0x30, R30, 0x78, !PT ;  /* 0x000000301d057812 */ /* 0x000fc600078e781e */
[----:B------:R-:W-:Y:S02]  /*1a5b0*/  IMAD R32, R32, 0x120, R31 ;  /* 0x0000012020207824 */ /* 0x000fe400078e021f */
[----:B------:R-:W-:-:S03]  /*1a5c0*/  IMAD.IADD R33, R6, 0x1, R5 ;  /* 0x0000000106217824 */ /* 0x000fc600078e0205 */
[C---:B------:R-:W-:Y:S02]  /*1a5d0*/  LOP3.LUT R5, R32.reuse, 0x40, RZ, 0x3c, !PT ;  /* 0x0000004020057812 */ /* 0x040fe400078e3cff */
[----:B------:R-:W-:Y:S01]  /*1a5e0*/  LOP3.LUT R5, R33, 0x40, RZ, 0x3c, !PT ;  /* 0x0000004021057812 */ /* 0x000fe200078e3cff */
[----:B------:R1:W-:Y:S04]  /*1a5f0*/  STL [R1+0x3cc], R33 ;  /* 0x0003cc2101007387 */ /* 0x0003e80000100800 */
[----:B------:R1:W-:Y:S01]  /*1a600*/  STL [R1+0x3d4], R5 ;  /* 0x0003d40501007387 */ /* 0x0003e20000100800 */
[----:B------:R-:W-:Y:S01]  /*1a610*/  SHF.R.S32.HI R28, RZ, 0x7, R28 ;  /* 0x00000007ff1c7819 */ /* 0x000fe2000001141c */
[----:B------:R-:W-:Y:S01]  /*1a620*/  USHF.R.S32.HI UR9, URZ, 0x1f, UR5 ;  /* 0x0000001f3f097899 */ /* 0x000fe20008011405 */
[C---:B------:R-:W-:Y:S01]  /*1a630*/  LOP3.LUT R6, R32.reuse, 0x20, RZ, 0x3c, !PT ;  /* 0x0000002020067812 */ /* 0x040fe200078e3cff */
[----:B------:R-:W-:Y:S01]  /*1a640*/  USHF.R.S32.HI UR10, URZ, 0x1f, UR6 ;  /* 0x0000001f3f0a7899 */ /* 0x000fe20008011406 */
        /* <DEDUP_REMOVED lines=32> */
[----:B------:R-:W-:-:S02]  /*1a850*/  LOP3.LUT R29, R32, 0x60, RZ, 0x3c, !PT ;  /* 0x00000060201d7812 */ /* 0x000fc400078e3cff */
[----:B------:R-:W-:Y:S01]  /*1a860*/  IADD3 R6, R28, -0x4, RZ ;  /* 0xfffffffc1c067810 */ /* 0x000fe20007ffe0ff */
[----:B------:R-:W-:Y:S02]  /*1a870*/  UIADD3 UR7, UR4, -0x200, URZ ;  /* 0xfffffe0004077890 */ /* 0x000fe4000fffe03f */
[----:B------:R-:W-:Y:S02]  /*1a880*/  USHF.L.U32 UR14, UR5, 0x2, URZ ;  /* 0x00000002050e7899 */ /* 0x000fe4000800063f */
[----:B------:R-:W-:Y:S02]  /*1a890*/  USHF.L.U64.HI UR9, UR5, 0x2, UR9 ;  /* 0x0000000205097899 */ /* 0x000fe40008010209 */
[----:B------:R-:W-:Y:S02]  /*1a8a0*/  USHF.L.U32 UR11, UR6, 0x2, URZ ;  /* 0x00000002060b7899 */ /* 0x000fe4000800063f */
[----:B------:R-:W-:Y:S02]  /*1a8b0*/  UMOV UR4, URZ ;  /* 0x0000003f00047c82 */ /* 0x000fe40008000000 */
[----:B------:R-:W-:-:S02]  /*1a8c0*/  UMOV UR8, 0x3 ;  /* 0x0000000300087882 */ /* 0x000fc40000000000 */
[----:B------:R-:W-:Y:S02]  /*1a8d0*/  USHF.L.U64.HI UR10, UR6, 0x2, UR10 ;  /* 0x00000002060a7899 */ /* 0x000fe4000801020a */
[----:B-1----:R-:W-:Y:S02]  /*1a8e0*/  UMOV UR5, 0xffffffff ;  /* 0xffffffff00057882 */ /* 0x002fe40000000000 */
.L_x_1:
[----:B------:R-:W2:Y:S01]  /*1a8f0*/  LDL R6, [R1+0x3cc] ;  /* 0x0003cc0001067983 */ /* 0x000ea20000100800 */
[----:B------:R-:W-:Y:S01]  /*1a900*/  UIADD3 UR5, UR5, 0x1, URZ ;  /* 0x0000000105057890 */ /* 0x000fe2000fffe03f */
[----:B------:R-:W-:-:S04]  /*1a910*/  DEPBAR.LE SB0, 0x6 ;  /* 0x000081800000791a */ /* 0x000fc80000000000 */
[----:B------:R-:W1:Y:S01]  /*1a920*/  S2R R5, SR_TID.X ;  /* 0x0000000000057919 */ /* 0x000e620000002100 */
[----:B------:R-:W-:-:S04]  /*1a930*/  UISETP.GT.AND UP0, UPT, UR5, 0x3, UPT ;  /* 0x000000030500788c */ /* 0x000fc8000bf04270 */
[----:B------:R-:W-:-:S06]  /*1a940*/  USEL UR5, UR5, URZ, !UP0 ;  /* 0x0000003f05057287 */ /* 0x000fcc000c000000 */
[----:B------:R-:W-:Y:S02]  /*1a950*/  IMAD.U32 R30, RZ, RZ, UR5 ;  /* 0x00000005ff1e7e24 */ /* 0x000fe4000f8e00ff */
[----:B------:R-:W-:Y:S01]  /*1a960*/  IMAD.U32 R31, RZ, RZ, UR5 ;  /* 0x00000005ff1f7e24 */ /* 0x000fe2000f8e00ff */
[C---:B-1----:R-:W-:Y:S02]  /*1a970*/  LOP3.LUT R33, R5.reuse, 0x1c, RZ, 0xc0, !PT ;  /* 0x0000001c05217812 */ /* 0x042fe400078ec0ff */
[C---:B------:R-:W-:Y:S02]  /*1a980*/  LOP3.LUT R32, R5.reuse, 0x3, RZ, 0xc0, !PT ;  /* 0x0000000305207812 */ /* 0x040fe400078ec0ff */
[C---:B------:R-:W-:Y:S02]  /*1a990*/  LOP3.LUT R29, R5.reuse, 0x1c, RZ, 0xc0, !PT ;  /* 0x0000001c051d7812 */ /* 0x040fe400078ec0ff */
[C---:B------:R-:W-:Y:S01]  /*1a9a0*/  LOP3.LUT R28, R5.reuse, 0x3, RZ, 0xc0, !PT ;  /* 0x00000003051c7812 */ /* 0x040fe200078ec0ff */
[----:B------:R-:W-:Y:S01]  /*1a9b0*/  IMAD R32, R32, 0x120, R33 ;  /* 0x0000012020207824 */ /* 0x000fe200078e0221 */
[----:B------:R-:W-:-:S02]  /*1a9c0*/  LOP3.LUT R35, R5, 0x1c, RZ, 0xc0, !PT ;  /* 0x0000001c05237812 */ /* 0x000fc400078ec0ff */
[C---:B------:R-:W-:Y:S01]  /*1a9d0*/  LOP3.LUT R34, R5.reuse, 0x3, RZ, 0xc0, !PT ;  /* 0x0000000305227812 */ /* 0x040fe200078ec0ff */
[----:B------:R-:W-:Y:S01]  /*1a9e0*/  IMAD R30, R30, 0x8000, R32 ;  /* 0x000080001e1e7824 */ /* 0x000fe200078e0220 */
[----:B------:R-:W-:Y:S01]  /*1a9f0*/  BAR.SYNC.DEFER_BLOCKING 0x0 ;  /* 0x0000000000007b1d */ /* 0x000fe20000010000 */
[----:B------:R-:W-:Y:S01]  /*1aa00*/  IMAD R28, R28, 0x120, R29 ;  /* 0x000001201c1c7824 */ /* 0x000fe200078e021d */
[----:B------:R-:W-:Y:S01]  /*1aa10*/  LOP3.LUT R32, R5, 0x3, RZ, 0xc0, !PT ;  /* 0x0000000305207812 */ /* 0x000fe200078ec0ff */
[----:B------:R-:W-:Y:S02]  /*1aa20*/  IMAD R34, R34, 0x120, R35 ;  /* 0x0000012022227824 */ /* 0x000fe400078e0223 */
[----:B------:R-:W-:Y:S01]  /*1aa30*/  IMAD.U32 R29, RZ, RZ, UR5 ;  /* 0x00000005ff1d7e24 */ /* 0x000fe2000f8e00ff */
[----:B------:R-:W-:Y:S01]  /*1aa40*/  LOP3.LUT R28, R28, 0x20, RZ, 0x3c, !PT ;  /* 0x000000201c1c7812 */ /* 0x000fe200078e3cff */
[----:B------:R-:W-:Y:S01]  /*1aa50*/  IMAD R32, R32, 0x120, R33 ;  /* 0x0000012020207824 */ /* 0x000fe200078e0221 */
[----:B------:R-:W-:Y:S01]  /*1aa60*/  LOP3.LUT R34, R34, 0x40, RZ, 0x3c, !PT ;  /* 0x0000004022227812 */ /* 0x000fe200078e3cff */
[----:B------:R-:W-:-:S02]  /*1aa70*/  IMAD.U32 R5, RZ, RZ, UR5 ;  /* 0x00000005ff057e24 */ /* 0x000fc4000f8e00ff */
[----:B------:R-:W-:Y:S01]  /*1aa80*/  IMAD R31, R31, 0x8000, R28 ;  /* 0x000080001f1f7824 */ /* 0x000fe200078e021c */
[----:B------:R-:W-:Y:S01]  /*1aa90*/  LOP3.LUT R32, R32, 0x60, RZ, 0x3c, !PT ;  /* 0x0000006020207812 */ /* 0x000fe200078e3cff */
[----:B------:R-:W-:-:S04]  /*1aaa0*/  IMAD.U32 R28, RZ, RZ, UR5 ;  /* 0x00000005ff1c7e24 */ /* 0x000fc8000f8e00ff */
[----:B------:R-:W-:Y:S02]  /*1aab0*/  IMAD R28, R28, 0x8000, R34 ;  /* 0x000080001c1c7824 */ /* 0x000fe400078e0222 */
[----:B------:R-:W-:-:S03]  /*1aac0*/  IMAD R29, R29, 0x8000, R32 ;  /* 0x000080001d1d7824 */ /* 0x000fc600078e0220 */
[----:B------:R-:W-:Y:S04]  /*1aad0*/  LDS R112, [R28+0x40080] ;  /* 0x040080001c707984 */ /* 0x000fe80000000800 */
        /* <DEDUP_REMOVED lines=18> */
[----:B------:R-:W-:Y:S01]  /*1ac00*/  LDS R131, [R31+0x40c00] ;  /* 0x040c00001f837984 */ /* 0x000fe20000000800 */
[----:B--2---:R-:W-:-:S05]  /*1ac10*/  IMAD R5, R5, 0x10000, R6 ;  /* 0x0001000005057824 */ /* 0x004fca00078e0206 */
[----:B------:R-:W1:Y:S04]  /*1ac20*/  LDSM.16.M88.4 R72, [R5] ;  /* 0x000000000548783b */ /* 0x000e680000000200 */
[----:B------:R-:W2:Y:S04]  /*1ac30*/  LDSM.16.M88.4 R52, [R5+0x4000] ;  /* 0x004000000534783b */ /* 0x000ea80000000200 */
[----:B------:R-:W3:Y:S01]  /*1ac40*/  LDSM.16.M88.4 R92, [R5+0x8000] ;  /* 0x00800000055c783b */ /* 0x000ee20000000200 */
[C---:B-1----:R-:W-:Y:S03]  /*1ac50*/  HMMA.1688.F32.TF32 R88, R112.reuse, R72, R84 ;  /* 0x000000487058723c */ /* 0x042fe60000081054 */
[----:B------:R-:W1:Y:S05]  /*1ac60*/  LDSM.16.M88.4 R84, [R5+0xc000] ;  /* 0x00c000000554783b */ /* 0x000e6a0000000200 */
[C---:B--2---:R-:W-:Y:S08]  /*1ac70*/  HMMA.1688.F32.TF32 R44, R112.reuse, R52, R44 ;  /* 0x00000034702c723c */ /* 0x044ff0000008102c */
[----:B---3--:R-:W-:Y:S08]  /*1ac80*/  HMMA.1688.F32.TF32 R40, R112, R92, R40 ;  /* 0x0000005c7028723c */ /* 0x008ff00000081028 */
[-C--:B------:R-:W-:Y:S08]  /*1ac90*/  HMMA.1688.F32.TF32 R76, R124, R72.reuse, R76 ;  /* 0x000000487c4c723c */ /* 0x080ff0000008104c */
[----:B------:R-:W-:Y:S08]  /*1aca0*/  HMMA.1688.F32.TF32 R64, R100, R72, R64 ;  /* 0x000000486440723c */ /* 0x000ff00000081040 */
[----:B------:R-:W-:Y:S08]  /*1acb0*/  HMMA.1688.F32.TF32 R60, R124, R52, R60 ;  /* 0x000000347c3c723c */ /* 0x000ff0000008103c */
[----:B-1----:R-:W-:Y:S01]  /*1acc0*/  HMMA.1688.F32.TF32 R36, R112, R84, R36 ;  /* 0x000000547024723c */ /* 0x002fe20000081024 */
[----:B------:R-:W2:Y:S01]  /*1acd0*/  LDL R115, [R1+0x3d4] ;  /* 0x0003d40001737983 */ /* 0x000ea20000100800 */
[----:B------:R-:W-:-:S03]  /*1ace0*/  IMAD.U32 R6, RZ, RZ, UR5 ;  /* 0x00000005ff067e24 */ /* 0x000fc6000f8e00ff */
[----:B------:R-:W-:Y:S03]  /*1acf0*/  LDS R112, [R28+0x41000] ;  /* 0x041000001c707984 */ /* 0x000fe60000000800 */
[C---:B------:R-:W-:Y:S01]  /*1ad00*/  HMMA.1688.F32.TF32 R80, R124.reuse, R92, R80 ;  /* 0x0000005c7c50723c */ /* 0x040fe20000081050 */
[----:B------:R-:W-:Y:S04]  /*1ad10*/  LDS R114, [R28+0x41400] ;  /* 0x041400001c727984 */ /* 0x000fe80000000800 */
[----:B------:R-:W-:Y:S03]  /*1ad20*/  LDS R113, [R29+0x41000] ;  /* 0x041000001d717984 */ /* 0x000fe60000000800 */
[----:B------:R-:W-:Y:S01]  /*1ad30*/  HMMA.1688.F32.TF32 R120, R124, R84, R120 ;  /* 0x000000547c78723c */ /* 0x000fe20000081078 */
[----:B------:R-:W-:Y:S04]  /*1ad40*/  LDS R124, [R28+0x40800] ;  /* 0x040800001c7c7984 */ /* 0x000fe80000000800 */
[----:B------:R-:W-:Y:S03]  /*1ad50*/  LDS R126, [R28+0x40c00] ;  /* 0x040c00001c7e7984 */ /* 0x000fe60000000800 */
[C---:B------:R-:W-:Y:S01]  /*1ad60*/  HMMA.1688.F32.TF32 R48, R100.reuse, R52, R48 ;  /* 0x000000346430723c */ /* 0x040fe20000081030 */
[----:B------:R-:W-:Y:S04]  /*1ad70*/  LDS R125, [R29+0x40800] ;  /* 0x040800001d7d7984 */ /* 0x000fe80000000800 */
[----:B------:R-:W1:Y:S03]  /*1ad80*/  LDS R127, [R29+0x40c00] ;  /* 0x040c00001d7f7984 */ /* 0x000e660000000800 */
[C---:B------:R-:W-:Y:S08]  /*1ad90*/  HMMA.1688.F32.TF32 R116, R100.reuse, R92, R116 ;  /* 0x0000005c6474723c */ /* 0x040ff00000081074 */
[----:B------:R-:W-:Y:S01]  /*1ada0*/  HMMA.1688.F32.TF32 R108, R100, R84, R108 ;  /* 0x00000054646c723c */ /* 0x000fe2000008106c */
[----:B------:R-:W-:Y:S04]  /*1adb0*/  LDS R100, [R30+0x40880] ;  /* 0x040880001e647984 */ /* 0x000fe80000000800 */
[----:B------:R-:W-:Y:S03]  /*1adc0*/  LDS R102, [R30+0x40c80] ;  /* 0x040c80001e667984 */ /* 0x000fe60000000800 */
[C---:B------:R-:W-:Y:S01]  /*1add0*/  HMMA.1688.F32.TF32 R68, R32.reuse, R72, R68 ;  /* 0x000000482044723c */ /* 0x040fe20000081044 */
[----:B------:R-:W-:Y:S04]  /*1ade0*/  LDS R101, [R31+0x40880] ;  /* 0x040880001f657984 */ /* 0x000fe80000000800 */
[----:B------:R-:W3:Y:S03]  /*1adf0*/  LDS R103, [R31+0x40c80] ;  /* 0x040c80001f677984 */ /* 0x000ee60000000800 */
[C---:B------:R-:W-:Y:S08]  /*1ae00*/  HMMA.1688.F32.TF32 R56, R32.reuse, R52, R56 ;  /* 0x000000342038723c */ /* 0x040ff00000081038 */
[C---:B------:R-:W-:Y:S08]  /*1ae10*/  HMMA.1688.F32.TF32 R104, R32.reuse, R92, R104 ;  /* 0x0000005c2068723c */ /* 0x040ff00000081068 */
[----:B------:R-:W-:Y:S01]  /*1ae20*/  HMMA.1688.F32.TF32 R96, R32, R84, R96 ;  /* 0x000000542060723c */ /* 0x000fe20000081060 */
[----:B------:R-:W-:Y:S04]  /*1ae30*/  LDS R32, [R28+0x40880] ;  /* 0x040880001c207984 */ /* 0x000fe80000000800 */
[----:B------:R-:W-:Y:S04]  /*1ae40*/  LDS R34, [R28+0x40c80] ;  /* 0x040c80001c227984 */ /* 0x000fe80000000800 */
[----:B------:R-:W-:Y:S04]  /*1ae50*/  LDS R33, [R29+0x40880] ;  /* 0x040880001d217984 */ /* 0x000fe80000000800 */
[----:B------:R-:W4:Y:S01]  /*1ae60*/  LDS R35, [R29+0x40c80] ;  /* 0x040c80001d237984 */ /* 0x000f220000000800 */
[C---:B------:R-:W-:Y:S08]  /*1ae70*/  HMMA.1688.F32.TF32 R76, R128.reuse, R74, R76 ;  /* 0x0000004a804c723c */ /* 0x040ff0000008104c */
[C---:B------:R-:W-:Y:S08]  /*1ae80*/  HMMA.1688.F32.TF32 R60, R128.reuse, R54, R60 ;  /* 0x00000036803c723c */ /* 0x040ff0000008103c */
[C---:B------:R-:W-:Y:S08]  /*1ae90*/  HMMA.1688.F32.TF32 R80, R128.reuse, R94, R80 ;  /* 0x0000005e8050723c */ /* 0x040ff00000081050 */
[----:B------:R-:W-:Y:S01]  /*1aea0*/  HMMA.1688.F32.TF32 R120, R128, R86, R120 ;  /* 0x000000568078723c */ /* 0x000fe20000081078 */
[----:B------:R-:W-:Y:S04]  /*1aeb0*/  LDS R128, [R30+0x46000] ;  /* 0x046000001e807984 */ /* 0x000fe80000000800 */
[----:B------:R-:W-:Y:S03]  /*1aec0*/  LDS R130, [R30+0x46400] ;  /* 0x046400001e827984 */ /* 0x000fe60000000800 */
[C---:B-1----:R-:W-:Y:S01]  /*1aed0*/  HMMA.1688.F32.TF32 R64, R124.reuse, R74, R64 ;  /* 0x0000004a7c40723c */ /* 0x042fe20000081040 */
[----:B------:R-:W-:Y:S04]  /*1aee0*/  LDS R129, [R31+0x46000] ;  /* 0x046000001f817984 */ /* 0x000fe80000000800 */
[----:B------:R-:W-:Y:S03]  /*1aef0*/  LDS R131, [R31+0x46400] ;  /* 0x046400001f837984 */ /* 0x000fe60000000800 */
[C---:B------:R-:W-:Y:S08]  /*1af00*/  HMMA.1688.F32.TF32 R48, R124.reuse, R54, R48 ;  /* 0x000000367c30723c */ /* 0x040ff00000081030 */
[C---:B------:R-:W-:Y:S08]  /*1af10*/  HMMA.1688.F32.TF32 R116, R124.reuse, R94, R116 ;  /* 0x0000005e7c74723c */ /* 0x040ff00000081074 */
[----:B------:R-:W-:Y:S01]  /*1af20*/  HMMA.1688.F32.TF32 R108, R124, R86, R108 ;  /* 0x000000567c6c723c */ /* 0x000fe2000008106c */
[----:B------:R-:W-:Y:S04]  /*1af30*/  LDS R124, [R30+0x41000] ;  /* 0x041000001e7c7984 */ /* 0x000fe80000000800 */
[----:B------:R-:W-:Y:S03]  /*1af40*/  LDS R126, [R30+0x41400] ;  /* 0x041400001e7e7984 */ /* 0x000fe60000000800 */
[C---:B---3--:R-:W-:Y:S01]  /*1af50*/  HMMA.1688.F32.TF32 R68, R100.reuse, R74, R68 ;  /* 0x0000004a6444723c */ /* 0x048fe20000081044 */
[----:B------:R-:W-:Y:S04]  /*1af60*/  LDS R125, [R31+0x41000] ;  /* 0x041000001f7d7984 */ /* 0x000fe80000000800 */
[----:B------:R-:W-:Y:S03]  /*1af70*/  LDS R127, [R31+0x41400] ;  /* 0x041400001f7f7984 */ /* 0x000fe60000000800 */
[C---:B------:R-:W-:Y:S08]  /*1af80*/  HMMA.1688.F32.TF32 R56, R100.reuse, R54, R56 ;  /* 0x000000366438723c */ /* 0x040ff00000081038 */
[C---:B------:R-:W-:Y:S08]  /*1af90*/  HMMA.1688.F32.TF32 R104, R100.reuse, R94, R104 ;  /* 0x0000005e6468723c */ /* 0x040ff00000081068 */
[----:B------:R-:W-:Y:S01]  /*1afa0*/  HMMA.1688.F32.TF32 R96, R100, R86, R96 ;  /* 0x000000566460723c */ /* 0x000fe20000081060 */
[----:B------:R-:W-:Y:S04]  /*1afb0*/  LDS R100, [R30+0x41080] ;  /* 0x041080001e647984 */ /* 0x000fe80000000800 */
[----:B------:R-:W-:Y:S03]  /*1afc0*/  LDS R102, [R30+0x41480] ;  /* 0x041480001e667984 */ /* 0x000fe60000000800 */
[C---:B----4-:R-:W-:Y:S01]  /*1afd0*/  HMMA.1688.F32.TF32 R72, R32.reuse, R74, R88 ;  /* 0x0000004a2048723c */ /* 0x050fe20000081058 */
[----:B------:R-:W-:Y:S04]  /*1afe0*/  LDS R88, [R28+0x41080] ;  /* 0x041080001c587984 */ /* 0x000fe80000000800 */
[----:B------:R-:W-:Y:S03]  /*1aff0*/  LDS R90, [R28+0x41480] ;  /* 0x041480001c5a7984 */ /* 0x000fe60000000800 */
[C---:B------:R-:W-:Y:S01]  /*1b000*/  HMMA.1688.F32.TF32 R52, R32.reuse, R54, R44 ;  /* 0x000000362034723c */ /* 0x040fe2000008102c */
[----:B------:R-:W-:Y:S04]  /*1b010*/  LDS R89, [R29+0x41080] ;  /* 0x041080001d597984 */ /* 0x000fe80000000800 */
[----:B------:R-:W-:Y:S03]  /*1b020*/  LDS R91, [R29+0x41480] ;  /* 0x041480001d5b7984 */ /* 0x000fe60000000800 */
[C---:B------:R-:W-:Y:S01]  /*1b030*/  HMMA.1688.F32.TF32 R92, R32.reuse, R94, R40 ;  /* 0x0000005e205c723c */ /* 0x040fe20000081028 */
[----:B------:R-:W-:Y:S04]  /*1b040*/  LDS R101, [R31+0x41080] ;  /* 0x041080001f657984 */ /* 0x000fe80000000800 */
[----:B------:R-:W-:Y:S03]  /*1b050*/  LDS R103, [R31+0x41480] ;  /* 0x041480001f677984 */ /* 0x000fe60000000800 */
[----:B------:R-:W-:Y:S01]  /*1b060*/  HMMA.1688.F32.TF32 R84, R32, R86, R36 ;  /* 0x000000562054723c */ /* 0x000fe20000081024 */
[----:B--2---:R-:W-:-:S02]  /*1b070*/  IMAD R6, R6, 0x10000, R115 ;  /* 0x0001000006067824 */ /* 0x004fc400078e0273 */
[----:B------:R-:W-:Y:S04]  /*1b080*/  LDS R115, [R29+0x41400] ;  /* 0x041400001d737984 */ /* 0x000fe80000000800 */
[----:B------:R-:W1:Y:S04]  /*1b090*/  LDSM.16.M88.4 R44, [R6] ;  /* 0x00000000062c783b */ /* 0x000e680000000200 */
[----:B------:R-:W2:Y:S04]  /*1b0a0*/  LDSM.16.M88.4 R40, [R6+0x4000] ;  /* 0x004000000628783b */ /* 0x000ea80000000200 */
[----:B------:R-:W3:Y:S04]  /*1b0b0*/  LDSM.16.M88.4 R36, [R6+0x8000] ;  /* 0x008000000624783b */ /* 0x000ee80000000200 */
[----:B------:R-:W4:Y:S01]  /*1b0c0*/  LDSM.16.M88.4 R32, [R6+0xc000] ;  /* 0x00c000000620783b */ /* 0x000f220000000200 */
[C---:B-1----:R-:W-:Y:S08]  /*1b0d0*/  HMMA.1688.F32.TF32 R72, R88.reuse, R44, R72 ;  /* 0x0000002c5848723c */ /* 0x042ff00000081048 */
[C---:B--2---:R-:W-:Y:S08]  /*1b0e0*/  HMMA.1688.F32.TF32 R52, R88.reuse, R40, R52 ;  /* 0x000000285834723c */ /* 0x044ff00000081034 */
[----:B---3--:R-:W-:Y:S08]  /*1b0f0*/  HMMA.1688.F32.TF32 R92, R88, R36, R92 ;  /* 0x00000024585c723c */ /* 0x008ff0000008105c */
[-C--:B------:R-:W-:Y:S08]  /*1b100*/  HMMA.1688.F32.TF32 R76, R124, R44.reuse, R76 ;  /* 0x0000002c7c4c723c */ /* 0x080ff0000008104c */
[-C--:B------:R-:W-:Y:S08]  /*1b110*/  HMMA.1688.F32.TF32 R64, R112, R44.reuse, R64 ;  /* 0x0000002c7040723c */ /* 0x080ff00000081040 */
[----:B------:R-:W-:Y:S08]  /*1b120*/  HMMA.1688.F32.TF32 R68, R100, R44, R68 ;  /* 0x0000002c6444723c */ /* 0x000ff00000081044 */
[-C--:B------:R-:W-:Y:S08]  /*1b130*/  HMMA.1688.F32.TF32 R60, R124, R40.reuse, R60 ;  /* 0x000000287c3c723c */ /* 0x080ff0000008103c */
[-C--:B------:R-:W-:Y:S08]  /*1b140*/  HMMA.1688.F32.TF32 R48, R112, R40.reuse, R48 ;  /* 0x000000287030723c */ /* 0x080ff00000081030 */
[----:B------:R-:W-:Y:S08]  /*1b150*/  HMMA.1688.F32.TF32 R56, R100, R40, R56 ;  /* 0x000000286438723c */ /* 0x000ff00000081038 */
[C---:B------:R-:W-:Y:S08]  /*1b160*/  HMMA.1688.F32.TF32 R80, R124.reuse, R36, R80 ;  /* 0x000000247c50723c */ /* 0x040ff00000081050 */
[----:B----4-:R-:W-:Y:S01]  /*1b170*/  HMMA.1688.F32.TF32 R120, R124, R32, R120 ;  /* 0x000000207c78723c */ /* 0x010fe20000081078 */
[----:B------:R-:W-:Y:S04]  /*1b180*/  LDS R124, [R30+0x41800] ;  /* 0x041800001e7c7984 */ /* 0x000fe80000000800 */
[----:B------:R-:W-:Y:S03]  /*1b190*/  LDS R126, [R30+0x41c00] ;  /* 0x041c00001e7e7984 */ /* 0x000fe60000000800 */
[C---:B------:R-:W-:Y:S01]  /*1b1a0*/  HMMA.1688.F32.TF32 R116, R112.reuse, R36, R116 ;  /* 0x000000247074723c */ /* 0x040fe20000081074 */
[----:B------:R-:W-:Y:S04]  /*1b1b0*/  LDS R125, [R31+0x41800] ;  /* 0x041800001f7d7984 */ /* 0x000fe80000000800 */
[----:B------:R-:W1:Y:S03]  /*1b1c0*/  LDS R127, [R31+0x41c00] ;  /* 0x041c00001f7f7984 */ /* 0x000e660000000800 */
[----:B------:R-:W-:Y:S01]  /*1b1d0*/  HMMA.1688.F32.TF32 R108, R112, R32, R108 ;  /* 0x00000020706c723c */ /* 0x000fe2000008106c */
[----:B------:R-:W-:Y:S04]  /*1b1e0*/  LDS R112, [R28+0x41800] ;  /* 0x041800001c707984 */ /* 0x000fe80000000800 */
[----:B------:R-:W-:Y:S03]  /*1b1f0*/  LDS R114, [R28+0x41c00] ;  /* 0x041c00001c727984 */ /* 0x000fe60000000800 */
[C---:B------:R-:W-:Y:S01]  /*1b200*/  HMMA.1688.F32.TF32 R104, R100.reuse, R36, R104 ;  /* 0x000000246468723c */ /* 0x040fe20000081068 */
[----:B------:R-:W-:Y:S04]  /*1b210*/  LDS R113, [R29+0x41800] ;  /* 0x041800001d717984 */ /* 0x000fe80000000800 */
[----:B------:R-:W2:Y:S03]  /*1b220*/  LDS R115, [R29+0x41c00] ;  /* 0x041c00001d737984 */ /* 0x000ea60000000800 */
[-C--:B------:R-:W-:Y:S01]  /*1b230*/  HMMA.1688.F32.TF32 R96, R100, R32.reuse, R96 ;  /* 0x000000206460723c */ /* 0x080fe20000081060 */
[----:B------:R-:W-:Y:S04]  /*1b240*/  LDS R100, [R30+0x41880] ;  /* 0x041880001e647984 */ /* 0x000fe80000000800 */
[----:B------:R-:W-:Y:S03]  /*1b250*/  LDS R102, [R30+0x41c80] ;  /* 0x041c80001e667984 */ /* 0x000fe60000000800 */
[----:B------:R-:W-:Y:S01]  /*1b260*/  HMMA.1688.F32.TF32 R88, R88, R32, R84 ;  /* 0x000000205858723c */ /* 0x000fe20000081054 */
[----:B------:R-:W-:Y:S04]  /*1b270*/  LDS R101, [R31+0x41880] ;  /* 0x041880001f657984 */ /* 0x000fe80000000800 */
[----:B------:R-:W3:Y:S04]  /*1b280*/  LDS R103, [R31+0x41c80] ;  /* 0x041c80001f677984 */ /* 0x000ee80000000800 */
[----:B------:R-:W-:Y:S04]  /*1b290*/  LDS R84, [R28+0x41880] ;  /* 0x041880001c547984 */ /* 0x000fe80000000800 */
[----:B------:R-:W-:Y:S04]  /*1b2a0*/  LDS R86, [R28+0x41c80] ;  /* 0x041c80001c567984 */ /* 0x000fe80000000800 */
[----:B------:R-:W-:Y:S04]  /*1b2b0*/  LDS R85, [R29+0x41880] ;  /* 0x041880001d557984 */ /* 0x000fe80000000800 */
[----:B------:R-:W4:Y:S01]  /*1b2c0*/  LDS R87, [R29+0x41c80] ;  /* 0x041c80001d577984 */ /* 0x000f220000000800 */
[C---:B-1----:R-:W-:Y:S03]  /*1b2d0*/  HMMA.1688.F32.TF32 R76, R124.reuse, R46, R76 ;  /* 0x0000002e7c4c723c */ /* 0x042fe6000008104c */
[----:B------:R-:W-:Y:S04]  /*1b2e0*/  LDS R36, [R30+0x42080] ;  /* 0x042080001e247984 */ /* 0x000fe80000000800 */
[----:B------:R-:W-:Y:S01]  /*1b2f0*/  LDS R37, [R31+0x42080] ;  /* 0x042080001f257984 */ /* 0x000fe20000000800 */
[C---:B------:R-:W-:Y:S03]  /*1b300*/  HMMA.1688.F32.TF32 R60, R124.reuse, R42, R60 ;  /* 0x0000002a7c3c723c */ /* 0x040fe6000008103c */
[----:B------:R-:W-:Y:S04]  /*1b310*/  LDS R32, [R28+0x42080] ;  /* 0x042080001c207984 */ /* 0x000fe80000000800 */
[----:B------:R-:W-:Y:S01]  /*1b320*/  LDS R33, [R29+0x42080] ;  /* 0x042080001d217984 */ /* 0x000fe20000000800 */
[C---:B------:R-:W-:Y:S08]  /*1b330*/  HMMA.1688.F32.TF32 R80, R124.reuse, R38, R80 ;  /* 0x000000267c50723c */ /* 0x040ff00000081050 */
[----:B------:R-:W-:Y:S01]  /*1b340*/  HMMA.1688.F32.TF32 R120, R124, R34, R120 ;  /* 0x000000227c78723c */ /* 0x000fe20000081078 */
[----:B------:R-:W-:Y:S04]  /*1b350*/  LDS R124, [R30+0x42000] ;  /* 0x042000001e7c7984 */ /* 0x000fe80000000800 */
[----:B------:R-:W-:Y:S03]  /*1b360*/  LDS R126, [R30+0x42400] ;  /* 0x042400001e7e7984 */ /* 0x000fe60000000800 */
[C---:B--2---:R-:W-:Y:S01]  /*1b370*/  HMMA.1688.F32.TF32 R64, R112.reuse, R46, R64 ;  /* 0x0000002e7040723c */ /* 0x044fe20000081040 */
[----:B------:R-:W-:Y:S04]  /*1b380*/  LDS R125, [R31+0x42000] ;  /* 0x042000001f7d7984 */ /* 0x000fe80000000800 */
[----:B------:R-:W-:Y:S03]  /*1b390*/  LDS R127, [R31+0x42400] ;  /* 0x042400001f7f7984 */ /* 0x000fe60000000800 */
[C---:B------:R-:W-:Y:S08]  /*1b3a0*/  HMMA.1688.F32.TF32 R48, R112.reuse, R42, R48 ;  /* 0x0000002a7030723c */ /* 0x040ff00000081030 */
[C---:B------:R-:W-:Y:S08]  /*1b3b0*/  HMMA.1688.F32.TF32 R116, R112.reuse, R38, R116 ;  /* 0x000000267074723c */ /* 0x040ff00000081074 */
[----:B------:R-:W-:Y:S01]  /*1b3c0*/  HMMA.1688.F32.TF32 R108, R112, R34, R108 ;  /* 0x00000022706c723c */ /* 0x000fe2000008106c */
[----:B------:R-:W1:Y:S07]  /*1b3d0*/  LDSM.16.M88.4 R112, [R5+0x80] ;  /* 0x000080000570783b */ /* 0x000e6e0000000200 */
[C---:B---3--:R-:W-:Y:S08]  /*1b3e0*/  HMMA.1688.F32.TF32 R68, R100.reuse, R46, R68 ;  /* 0x0000002e6444723c */ /* 0x048ff00000081044 */
[C---:B------:R-:W-:Y:S08]  /*1b3f0*/  HMMA.1688.F32.TF32 R56, R100.reuse, R42, R56 ;  /* 0x0000002a6438723c */ /* 0x040ff00000081038 */
[C---:B------:R-:W-:Y:S08]  /*1b400*/  HMMA.1688.F32.TF32 R104, R100.reuse, R38, R104 ;  /* 0x000000266468723c */ /* 0x040ff00000081068 */
[----:B------:R-:W-:Y:S01]  /*1b410*/  HMMA.1688.F32.TF32 R96, R100, R34, R96 ;  /* 0x000000226460723c */ /* 0x000fe20000081060 */
[----:B------:R-:W2:Y:S07]  /*1b420*/  LDSM.16.M88.4 R100, [R5+0x4080] ;  /* 0x004080000564783b */ /* 0x000eae0000000200 */
[C---:B----4-:R-:W-:Y:S01]  /*1b430*/  HMMA.1688.F32.TF32 R72, R84.reuse, R46, R72 ;  /* 0x0000002e5448723c */ /* 0x050fe20000081048 */
[----:B------:R-:W3:Y:S07]  /*1b440*/  LDSM.16.M88.4 R44, [R5+0x8080] ;  /* 0x00808000052c783b */ /* 0x000eee0000000200 */
[C---:B------:R-:W-:Y:S01]  /*1b450*/  HMMA.1688.F32.TF32 R52, R84.reuse, R42, R52 ;  /* 0x0000002a5434723c */ /* 0x040fe20000081034 */
[----:B------:R-:W4:Y:S07]  /*1b460*/  LDSM.16.M88.4 R40, [R5+0xc080] ;  /* 0x00c080000528783b */ /* 0x000f2e0000000200 */
[C---:B------:R-:W-:Y:S01]  /*1b470*/  HMMA.1688.F32.TF32 R92, R84.reuse, R38, R92 ;  /* 0x00000026545c723c */ /* 0x040fe2000008105c */
[----:B------:R-:W-:Y:S04]  /*1b480*/  LDS R38, [R30+0x42480] ;  /* 0x042480001e267984 */ /* 0x000fe80000000800 */
[----:B------:R-:W-:Y:S03]  /*1b490*/  LDS R39, [R31+0x42480] ;  /* 0x042480001f277984 */ /* 0x000fe60000000800 */
[----:B------:R-:W-:Y:S01]  /*1b4a0*/  HMMA.1688.F32.TF32 R88, R84, R34, R88 ;  /* 0x000000225458723c */ /* 0x000fe20000081058 */
[----:B------:R-:W-:Y:S04]  /*1b4b0*/  LDS R84, [R28+0x42000] ;  /* 0x042000001c547984 */ /* 0x000fe80000000800 */
[----:B------:R-:W-:Y:S04]  /*1b4c0*/  LDS R86, [R28+0x42400] ;  /* 0x042400001c567984 */ /* 0x000fe80000000800 */
[----:B------:R-:W-:Y:S04]  /*1b4d0*/  LDS R85, [R29+0x42000] ;  /* 0x042000001d557984 */ /* 0x000fe80000000800 */
[----:B------:R-:W5:Y:S04]  /*1b4e0*/  LDS R87, [R29+0x42400] ;  /* 0x042400001d577984 */ /* 0x000f680000000800 */
[----:B------:R-:W-:Y:S04]  /*1b4f0*/  LDS R34, [R28+0x42480] ;  /* 0x042480001c227984 */ /* 0x000fe80000000800 */
[----:B------:R-:W5:Y:S01]  /*1b500*/  LDS R35, [R29+0x42480] ;  /* 0x042480001d237984 */ /* 0x000f620000000800 */
[C---:B-1----:R-:W-:Y:S08]  /*1b510*/  HMMA.1688.F32.TF32 R76, R124.reuse, R112, R76 ;  /* 0x000000707c4c723c */ /* 0x042ff0000008104c */
[C---:B--2---:R-:W-:Y:S08]  /*1b520*/  HMMA.1688.F32.TF32 R60, R124.reuse, R100, R60 ;  /* 0x000000647c3c723c */ /* 0x044ff0000008103c */
[C---:B---3--:R-:W-:Y:S08]  /*1b530*/  HMMA.1688.F32.TF32 R80, R124.reuse, R44, R80 ;  /* 0x0000002c7c50723c */ /* 0x048ff00000081050 */
[----:B----4-:R-:W-:Y:S01]  /*1b540*/  HMMA.1688.F32.TF32 R120, R124, R40, R120 ;  /* 0x000000287c78723c */ /* 0x010fe20000081078 */
[----:B------:R-:W-:Y:S04]  /*1b550*/  LDS R124, [R30+0x42800] ;  /* 0x042800001e7c7984 */ /* 0x000fe80000000800 */
[----:B------:R-:W-:Y:S03]  /*1b560*/  LDS R126, [R30+0x42c00] ;  /* 0x042c00001e7e7984 */ /* 0x000fe60000000800 */
[C---:B-----5:R-:W-:Y:S01]  /*1b570*/  HMMA.1688.F32.TF32 R64, R84.reuse, R112, R64 ;  /* 0x000000705440723c */ /* 0x060fe20000081040 */
[----:B------:R-:W-:Y:S04]  /*1b580*/  LDS R125, [R31+0x42800] ;  /* 0x042800001f7d7984 */ /* 0x000fe80000000800 */
[----:B------:R-:W1:Y:S03]  /*1b590*/  LDS R127, [R31+0x42c00] ;  /* 0x042c00001f7f7984 */ /* 0x000e660000000800 */
[C---:B------:R-:W-:Y:S08]  /*1b5a0*/  HMMA.1688.F32.TF32 R48, R84.reuse, R100, R48 ;  /* 0x000000645430723c */ /* 0x040ff00000081030 */
[C---:B------:R-:W-:Y:S08]  /*1b5b0*/  HMMA.1688.F32.TF32 R116, R84.reuse, R44, R116 ;  /* 0x0000002c5474723c */ /* 0x040ff00000081074 */
[----:B------:R-:W-:Y:S01]  /*1b5c0*/  HMMA.1688.F32.TF32 R108, R84, R40, R108 ;  /* 0x00000028546c723c */ /* 0x000fe2000008106c */
[----:B------:R-:W-:Y:S04]  /*1b5d0*/  LDS R84, [R28+0x42800] ;  /* 0x042800001c547984 */ /* 0x000fe80000000800 */
[----:B------:R-:W-:Y:S03]  /*1b5e0*/  LDS R86, [R28+0x42c00] ;  /* 0x042c00001c567984 */ /* 0x000fe60000000800 */
[C---:B------:R-:W-:Y:S01]  /*1b5f0*/  HMMA.1688.F32.TF32 R68, R36.reuse, R112, R68 ;  /* 0x000000702444723c */ /* 0x040fe20000081044 */
[----:B------:R-:W-:Y:S04]  /*1b600*/  LDS R85, [R29+0x42800] ;  /* 0x042800001d557984 */ /* 0x000fe80000000800 */
[----:B------:R-:W2:Y:S03]  /*1b610*/  LDS R87, [R29+0x42c00] ;  /* 0x042c00001d577984 */ /* 0x000ea60000000800 */
[C---:B------:R-:W-:Y:S08]  /*1b620*/  HMMA.1688.F32.TF32 R56, R36.reuse, R100, R56 ;  /* 0x000000642438723c */ /* 0x040ff00000081038 */
        /* <DEDUP_REMOVED lines=8> */
[C---:B------:R-:W-:Y:S01]  /*1b6b0*/  HMMA.1688.F32.TF32 R92, R32.reuse, R44, R92 ;  /* 0x0000002c205c723c */ /* 0x040fe2000008105c */
[----:B------:R-:W-:Y:S04]  /*1b6c0*/  LDS R44, [R28+0x43000] ;  /* 0x043000001c2c7984 */ /* 0x000fe80000000800 */
[----:B------:R-:W-:Y:S03]  /*1b6d0*/  LDS R45, [R29+0x43000] ;  /* 0x043000001d2d7984 */ /* 0x000fe60000000800 */
[----:B------:R-:W-:Y:S01]  /*1b6e0*/  HMMA.1688.F32.TF32 R88, R32, R40, R88 ;  /* 0x000000282058723c */ /* 0x000fe20000081058 */
[----:B------:R-:W-:Y:S04]  /*1b6f0*/  LDS R32, [R28+0x42880] ;  /* 0x042880001c207984 */ /* 0x000fe80000000800 */
[----:B------:R-:W-:Y:S04]  /*1b700*/  LDS R34, [R28+0x42c80] ;  /* 0x042c80001c227984 */ /* 0x000fe80000000800 */
[----:B------:R-:W-:Y:S04]  /*1b710*/  LDS R33, [R29+0x42880] ;  /* 0x042880001d217984 */ /* 0x000fe80000000800 */
[----:B------:R-:W4:Y:S01]  /*1b720*/  LDS R35, [R29+0x42c80] ;  /* 0x042c80001d237984 */ /* 0x000f220000000800 */
[C---:B-1----:R-:W-:Y:S03]  /*1b730*/  HMMA.1688.F32.TF32 R76, R124.reuse, R114, R76 ;  /* 0x000000727c4c723c */ /* 0x042fe6000008104c */
[----:B------:R-:W-:Y:S04]  /*1b740*/  LDS R40, [R30+0x43080] ;  /* 0x043080001e287984 */ /* 0x000fe80000000800 */
[----:B------:R-:W-:Y:S01]  /*1b750*/  LDS R41, [R31+0x43080] ;  /* 0x043080001f297984 */ /* 0x000fe20000000800 */
[C---:B------:R-:W-:Y:S08]  /*1b760*/  HMMA.1688.F32.TF32 R60, R124.reuse, R102, R60 ;  /* 0x000000667c3c723c */ /* 0x040ff0000008103c */
        /* <DEDUP_REMOVED lines=10> */
[----:B------:R-:W-:Y:S07]  /*1b810*/  LDSM.16.M88.4 R84, [R6+0x8080] ;  /* 0x008080000654783b */ /* 0x000fee0000000200 */
[C---:B---3--:R-:W-:Y:S08]  /*1b820*/  HMMA.1688.F32.TF32 R68, R36.reuse, R114, R68 ;  /* 0x000000722444723c */ /* 0x048ff00000081044 */
[C---:B------:R-:W-:Y:S08]  /*1b830*/  HMMA.1688.F32.TF32 R56, R36.reuse, R102, R56 ;  /* 0x000000662438723c */ /* 0x040ff00000081038 */
[C---:B------:R-:W-:Y:S08]  /*1b840*/  HMMA.1688.F32.TF32 R104, R36.reuse, R46, R104 ;  /* 0x0000002e2468723c */ /* 0x040ff00000081068 */
[----:B------:R-:W-:Y:S01]  /*1b850*/  HMMA.1688.F32.TF32 R96, R36, R42, R96 ;  /* 0x0000002a2460723c */ /* 0x000fe20000081060 */
[----:B------:R-:W-:Y:S07]  /*1b860*/  LDSM.16.M88.4 R36, [R6+0xc080] ;  /* 0x00c080000624783b */ /* 0x000fee0000000200 */
[C---:B----4-:R-:W-:Y:S01]  /*1b870*/  HMMA.1688.F32.TF32 R72, R32.reuse, R114, R72 ;  /* 0x000000722048723c */ /* 0x050fe20000081048 */
[----:B------:R-:W1:Y:S07]  /*1b880*/  LDSM.16.M88.4 R112, [R6+0x80] ;  /* 0x000080000670783b */ /* 0x000e6e0000000200 */
[C---:B------:R-:W-:Y:S01]  /*1b890*/  HMMA.1688.F32.TF32 R52, R32.reuse, R102, R52 ;  /* 0x000000662034723c */ /* 0x040fe20000081034 */
[----:B------:R-:W2:Y:S07]  /*1b8a0*/  LDSM.16.M88.4 R100, [R6+0x4080] ;  /* 0x004080000664783b */ /* 0x000eae0000000200 */
[C---:B------:R-:W-:Y:S01]  /*1b8b0*/  HMMA.1688.F32.TF32 R92, R32.reuse, R46, R92 ;  /* 0x0000002e205c723c */ /* 0x040fe2000008105c */
[----:B------:R-:W-:Y:S04]  /*1b8c0*/  LDS R46, [R28+0x43400] ;  /* 0x043400001c2e7984 */ /* 0x000fe80000000800 */
[----:B------:R-:W3:Y:S03]  /*1b8d0*/  LDS R47, [R29+0x43400] ;  /* 0x043400001d2f7984 */ /* 0x000ee60000000800 */
[----:B------:R-:W-:Y:S01]  /*1b8e0*/  HMMA.1688.F32.TF32 R88, R32, R42, R88 ;  /* 0x0000002a2058723c */ /* 0x000fe20000081058 */
[----:B------:R-:W-:Y:S04]  /*1b8f0*/  LDS R42, [R30+0x43480] ;  /* 0x043480001e2a7984 */ /* 0x000fe80000000800 */
[----:B------:R-:W4:Y:S04]  /*1b900*/  LDS R43, [R31+0x43480] ;  /* 0x043480001f2b7984 */ /* 0x000f280000000800 */
[----:B------:R-:W-:Y:S04]  /*1b910*/  LDS R32, [R28+0x43080] ;  /* 0x043080001c207984 */ /* 0x000fe80000000800 */
[----:B------:R-:W-:Y:S04]  /*1b920*/  LDS R34, [R28+0x43480] ;  /* 0x043480001c227984 */ /* 0x000fe80000000800 */
[----:B------:R-:W-:Y:S04]  /*1b930*/  LDS R33, [R29+0x43080] ;  /* 0x043080001d217984 */ /* 0x000fe80000000800 */
[----:B------:R-:W5:Y:S01]  /*1b940*/  LDS R35, [R29+0x43480] ;  /* 0x043480001d237984 */ /* 0x000f620000000800 */
[C---:B-1----:R-:W-:Y:S08]  /*1b950*/  HMMA.1688.F32.TF32 R76, R124.reuse, R112, R76 ;  /* 0x000000707c4c723c */ /* 0x042ff0000008104c */
[C---:B--2---:R-:W-:Y:S08]  /*1b960*/  HMMA.1688.F32.TF32 R60, R124.reuse, R100, R60 ;  /* 0x000000647c3c723c */ /* 0x044ff0000008103c */
[C---:B------:R-:W-:Y:S08]  /*1b970*/  HMMA.1688.F32.TF32 R80, R124.reuse, R84, R80 ;  /* 0x000000547c50723c */ /* 0x040ff00000081050 */
[----:B------:R-:W-:Y:S01]  /*1b980*/  HMMA.1688.F32.TF32 R120, R124, R36, R120 ;  /* 0x000000247c78723c */ /* 0x000fe20000081078 */
[----:B------:R-:W-:Y:S04]  /*1b990*/  LDS R124, [R30+0x43800] ;  /* 0x043800001e7c7984 */ /* 0x000fe80000000800 */
[----:B------:R-:W-:Y:S03]  /*1b9a0*/  LDS R126, [R30+0x43c00] ;  /* 0x043c00001e7e7984 */ /* 0x000fe60000000800 */
[C---:B---3--:R-:W-:Y:S01]  /*1b9b0*/  HMMA.1688.F32.TF32 R64, R44.reuse, R112, R64 ;  /* 0x000000702c40723c */ /* 0x048fe20000081040 */
[----:B------:R-:W-:Y:S04]  /*1b9c0*/  LDS R125, [R31+0x43800] ;  /* 0x043800001f7d7984 */ /* 0x000fe80000000800 */
[----:B------:R-:W1:Y:S03]  /*1b9d0*/  LDS R127, [R31+0x43c00] ;  /* 0x043c00001f7f7984 */ /* 0x000e660000000800 */
[C---:B------:R-:W-:Y:S08]  /*1b9e0*/  HMMA.1688.F32.TF32 R48, R44.reuse, R100, R48 ;  /* 0x000000642c30723c */ /* 0x040ff00000081030 */
[C---:B------:R-:W-:Y:S08]  /*1b9f0*/  HMMA.1688.F32.TF32 R116, R44.reuse, R84, R116 ;  /* 0x000000542c74723c */ /* 0x040ff00000081074 */
[----:B------:R-:W-:Y:S01]  /*1ba00*/  HMMA.1688.F32.TF32 R108, R44, R36, R108 ;  /* 0x000000242c6c723c */ /* 0x000fe2000008106c */
[----:B------:R-:W-:Y:S04]  /*1ba10*/  LDS R44, [R28+0x43800] ;  /* 0x043800001c2c7984 */ /* 0x000fe80000000800 */
[----:B------:R-:W-:Y:S03]  /*1ba20*/  LDS R46, [R28+0x43c00] ;  /* 0x043c00001c2e7984 */ /* 0x000fe60000000800 */
[C---:B----4-:R-:W-:Y:S01]  /*1ba30*/  HMMA.1688.F32.TF32 R68, R40.reuse, R112, R68 ;  /* 0x000000702844723c */ /* 0x050fe20000081044 */
[----:B------:R-:W-:Y:S04]  /*1ba40*/  LDS R45, [R29+0x43800] ;  /* 0x043800001d2d7984 */ /* 0x000fe80000000800 */
[----:B------:R-:W2:Y:S03]  /*1ba50*/  LDS R47, [R29+0x43c00] ;  /* 0x043c00001d2f7984 */ /* 0x000ea60000000800 */
[C---:B------:R-:W-:Y:S08]  /*1ba60*/  HMMA.1688.F32.TF32 R56, R40.reuse, R100, R56 ;  /* 0x000000642838723c */ /* 0x040ff00000081038 */
[C---:B------:R-:W-:Y:S08]  /*1ba70*/  HMMA.1688.F32.TF32 R104, R40.reuse, R84, R104 ;  /* 0x000000542868723c */ /* 0x040ff00000081068 */
[----:B------:R-:W-:Y:S01]  /*1ba80*/  HMMA.1688.F32.TF32 R96, R40, R36, R96 ;  /* 0x000000242860723c */ /* 0x000fe20000081060 */
[----:B------:R-:W-:Y:S04]  /*1ba90*/  LDS R40, [R30+0x43880] ;  /* 0x043880001e287984 */ /* 0x000fe80000000800 */
[----:B------:R-:W-:Y:S03]  /*1baa0*/  LDS R42, [R30+0x43c80] ;  /* 0x043c80001e2a7984 */ /* 0x000fe60000000800 */
[C---:B-----5:R-:W-:Y:S01]  /*1bab0*/  HMMA.1688.F32.TF32 R72, R32.reuse, R112, R72 ;  /* 0x000000702048723c */ /* 0x060fe20000081048 */
        /* <DEDUP_REMOVED lines=138> */
[C---:B------:R-:W-:Y:S01]  /*1c360*/  HMMA.1688.F32.TF32 R52, R32.reuse, R100, R52 ;  /* 0x000000642034723c */ /* 0x040fe20000081034 */
[----:B------:R-:W-:Y:S04]  /*1c370*/  LDS R100, [R28+0x46800] ;  /* 0x046800001c647984 */ /* 0x000fe80000000800 */
[----:B------:R-:W-:Y:S03]  /*1c380*/  LDS R101, [R29+0x46800] ;  /* 0x046800001d657984 */ /* 0x000fe60000000800 */
        /* <DEDUP_REMOVED lines=14> */
[----:B------:R-:W-:Y:S07]  /*1c470*/  LDSM.16.M88.4 R124, [R5+0xc180] ;  /* 0x00c18000057c783b */ /* 0x000fee0000000200 */
[C---:B--2---:R-:W-:Y:S08]  /*1c480*/  HMMA.1688.F32.TF32 R64, R44.reuse, R114, R64 ;  /* 0x000000722c40723c */ /* 0x044ff00000081040 */
        /* <DEDUP_REMOVED lines=8> */
[----:B------:R-:W-:Y:S07]  /*1c510*/  LDSM.16.M88.4 R40, [R5+0x8180] ;  /* 0x008180000528783b */ /* 0x000fee0000000200 */
[C---:B----4-:R-:W-:Y:S01]  /*1c520*/  HMMA.1688.F32.TF32 R72, R32.reuse, R114, R72 ;  /* 0x000000722048723c */ /* 0x050fe20000081048 */
[----:B------:R-:W2:Y:S07]  /*1c530*/  LDSM.16.M88.4 R112, [R5+0x180] ;  /* 0x000180000570783b */ /* 0x000eae0000000200 */
[C---:B------:R-:W-:Y:S01]  /*1c540*/  HMMA.1688.F32.TF32 R92, R32.reuse, R86, R92 ;  /* 0x00000056205c723c */ /* 0x040fe2000008105c */
[----:B------:R-:W-:Y:S04]  /*1c550*/  LDS R86, [R28+0x46400] ;  /* 0x046400001c567984 */ /* 0x000fe80000000800 */
[----:B------:R-:W3:Y:S03]  /*1c560*/  LDS R87, [R29+0x46400] ;  /* 0x046400001d577984 */ /* 0x000ee60000000800 */
[C---:B------:R-:W-:Y:S01]  /*1c570*/  HMMA.1688.F32.TF32 R88, R32.reuse, R38, R88 ;  /* 0x000000262058723c */ /* 0x040fe20000081058 */
[----:B------:R-:W-:Y:S04]  /*1c580*/  LDS R38, [R30+0x46480] ;  /* 0x046480001e267984 */ /* 0x000fe80000000800 */
[----:B------:R-:W4:Y:S03]  /*1c590*/  LDS R39, [R31+0x46480] ;  /* 0x046480001f277984 */ /* 0x000f260000000800 */
[----:B------:R-:W-:Y:S01]  /*1c5a0*/  HMMA.1688.F32.TF32 R52, R32, R102, R52 ;  /* 0x000000662034723c */ /* 0x000fe20000081034 */
[----:B------:R-:W-:Y:S04]  /*1c5b0*/  LDS R32, [R28+0x46080] ;  /* 0x046080001c207984 */ /* 0x000fe80000000800 */
[----:B------:R-:W-:Y:S04]  /*1c5c0*/  LDS R34, [R28+0x46480] ;  /* 0x046480001c227984 */ /* 0x000fe80000000800 */
[----:B------:R-:W-:Y:S04]  /*1c5d0*/  LDS R33, [R29+0x46080] ;  /* 0x046080001d217984 */ /* 0x000fe80000000800 */
[----:B------:R-:W5:Y:S01]  /*1c5e0*/  LDS R35, [R29+0x46480] ;  /* 0x046480001d237984 */ /* 0x000f620000000800 */
[C---:B-1----:R-:W-:Y:S03]  /*1c5f0*/  HMMA.1688.F32.TF32 R60, R128.reuse, R44, R60 ;  /* 0x0000002c803c723c */ /* 0x042fe6000008103c */
[----:B------:R-:W-:Y:S04]  /*1c600*/  LDS R102, [R28+0x46c00] ;  /* 0x046c00001c667984 */ /* 0x000fe80000000800 */
[----:B------:R-:W-:Y:S01]  /*1c610*/  LDS R103, [R29+0x46c00] ;  /* 0x046c00001d677984 */ /* 0x000fe20000000800 */
        /* <DEDUP_REMOVED lines=20> */
[----:B------:R-:W-:Y:S04]  /*1c760*/  LDS R38, [R28+0x46c80] ;  /* 0x046c80001c267984 */ /* 0x000fe80000000800 */
[----:B------:R-:W-:Y:S04]  /*1c770*/  LDS R37, [R29+0x46880] ;  /* 0x046880001d257984 */ /* 0x000fe80000000800 */
[----:B------:R-:W3:Y:S01]  /*1c780*/  LDS R39, [R29+0x46c80] ;  /* 0x046c80001d277984 */ /* 0x000ee20000000800 */
[C---:B-----5:R-:W-:Y:S08]  /*1c790*/  HMMA.1688.F32.TF32 R72, R32.reuse, R112, R72 ;  /* 0x000000702048723c */ /* 0x060ff00000081048 */
[C---:B------:R-:W-:Y:S01]  /*1c7a0*/  HMMA.1688.F32.TF32 R52, R32.reuse, R44, R52 ;  /* 0x0000002c2034723c */ /* 0x040fe20000081034 */
[----:B------:R-:W-:Y:S04]  /*1c7b0*/  LDS R44, [R28+0x47080] ;  /* 0x047080001c2c7984 */ /* 0x000fe80000000800 */
[----:B------:R-:W-:Y:S03]  /*1c7c0*/  LDS R45, [R29+0x47080] ;  /* 0x047080001d2d7984 */ /* 0x000fe60000000800 */
[C---:B------:R-:W-:Y:S01]  /*1c7d0*/  HMMA.1688.F32.TF32 R92, R32.reuse, R40, R92 ;  /* 0x00000028205c723c */ /* 0x040fe2000008105c */
[----:B------:R-:W-:Y:S04]  /*1c7e0*/  LDS R40, [R28+0x47000] ;  /* 0x047000001c287984 */ /* 0x000fe80000000800 */
[----:B------:R-:W-:Y:S03]  /*1c7f0*/  LDS R41, [R29+0x47000] ;  /* 0x047000001d297984 */ /* 0x000fe60000000800 */
[----:B------:R-:W-:Y:S01]  /*1c800*/  HMMA.1688.F32.TF32 R88, R32, R124, R88 ;  /* 0x0000007c2058723c */ /* 0x000fe20000081058 */
[----:B------:R-:W-:Y:S04]  /*1c810*/  LDSM.16.M88.4 R32, [R6+0x8180] ;  /* 0x008180000620783b */ /* 0x000fe80000000200 */
[----:B------:R-:W-:Y:S03]  /*1c820*/  LDS R124, [R28+0x47800] ;  /* 0x047800001c7c7984 */ /* 0x000fe60000000800 */
[-C--:B-1----:R-:W-:Y:S01]  /*1c830*/  HMMA.1688.F32.TF32 R76, R128, R114.reuse, R76 ;  /* 0x00000072804c723c */ /* 0x082fe2000008104c */
[----:B------:R-:W-:Y:S01]  /*1c840*/  UIMAD UR6, UR4, -0x80, UR7 ;  /* 0xffffff80040678a4 */ /* 0x000fe2000f8e0207 */
[----:B------:R-:W-:Y:S06]  /*1c850*/  LDS R125, [R29+0x47800] ;  /* 0x047800001d7d7984 */ /* 0x000fec0000000800 */
[-C--:B------:R-:W-:Y:S08]  /*1c860*/  HMMA.1688.F32.TF32 R64, R100, R114.reuse, R64 ;  /* 0x000000726440723c */ /* 0x080ff00000081040 */
[----:B--2---:R-:W-:Y:S08]  /*1c870*/  HMMA.1688.F32.TF32 R68, R84, R114, R68 ;  /* 0x000000725444723c */ /* 0x004ff00000081044 */
[C---:B------:R-:W-:Y:S08]  /*1c880*/  HMMA.1688.F32.TF32 R48, R100.reuse, R46, R48 ;  /* 0x0000002e6430723c */ /* 0x040ff00000081030 */
[C---:B------:R-:W-:Y:S08]  /*1c890*/  HMMA.1688.F32.TF32 R116, R100.reuse, R42, R116 ;  /* 0x0000002a6474723c */ /* 0x040ff00000081074 */
[----:B------:R-:W-:Y:S01]  /*1c8a0*/  HMMA.1688.F32.TF32 R108, R100, R126, R108 ;  /* 0x0000007e646c723c */ /* 0x000fe2000008106c */
[----:B------:R-:W-:Y:S07]  /*1c8b0*/  LDSM.16.M88.4 R100, [R6+0x4180] ;  /* 0x004180000664783b */ /* 0x000fee0000000200 */
[C---:B------:R-:W-:Y:S08]  /*1c8c0*/  HMMA.1688.F32.TF32 R56, R84.reuse, R46, R56 ;  /* 0x0000002e5438723c */ /* 0x040ff00000081038 */
[C---:B------:R-:W-:Y:S08]  /*1c8d0*/  HMMA.1688.F32.TF32 R104, R84.reuse, R42, R104 ;  /* 0x0000002a5468723c */ /* 0x040ff00000081068 */
[----:B------:R-:W-:Y:S01]  /*1c8e0*/  HMMA.1688.F32.TF32 R96, R84, R126, R96 ;  /* 0x0000007e5460723c */ /* 0x000fe20000081060 */
[----:B------:R-:W-:Y:S07]  /*1c8f0*/  LDSM.16.M88.4 R84, [R6+0x180] ;  /* 0x000180000654783b */ /* 0x000fee0000000200 */
[C---:B---3--:R-:W-:Y:S01]  /*1c900*/  HMMA.1688.F32.TF32 R112, R36.reuse, R114, R72 ;  /* 0x000000722470723c */ /* 0x048fe20000081048 */
[----:B------:R1:W-:Y:S07]  /*1c910*/  LDSM.16.M88.4 R72, [R6+0xc180] ;  /* 0x00c180000648783b */ /* 0x0003ee0000000200 */
[C---:B------:R-:W-:Y:S01]  /*1c920*/  HMMA.1688.F32.TF32 R52, R36.reuse, R46, R52 ;  /* 0x0000002e2434723c */ /* 0x040fe20000081034 */
[----:B-1----:R-:W2:Y:S07]  /*1c930*/  LDL.LU R6, [R1+0x3c4] ;  /* 0x0003c40001067983 */ /* 0x002eae0000300800 */
[C---:B------:R-:W-:Y:S08]  /*1c940*/  HMMA.1688.F32.TF32 R92, R36.reuse, R42, R92 ;  /* 0x0000002a245c723c */ /* 0x040ff0000008105c */
[----:B------:R-:W-:Y:S01]  /*1c950*/  HMMA.1688.F32.TF32 R88, R36, R126, R88 ;  /* 0x0000007e2458723c */ /* 0x000fe20000081058 */
[----:B------:R-:W-:Y:S04]  /*1c960*/  LDS R36, [R30+0x47080] ;  /* 0x047080001e247984 */ /* 0x000fe80000000800 */
[----:B------:R-:W-:Y:S03]  /*1c970*/  LDS R38, [R30+0x47480] ;  /* 0x047480001e267984 */ /* 0x000fe60000000800 */
[C---:B------:R-:W-:Y:S01]  /*1c980*/  HMMA.1688.F32.TF32 R60, R128.reuse, R46, R60 ;  /* 0x0000002e803c723c */ /* 0x040fe2000008103c */
[----:B------:R-:W-:Y:S04]  /*1c990*/  LDS R37, [R31+0x47080] ;  /* 0x047080001f257984 */ /* 0x000fe80000000800 */
[----:B------:R-:W1:Y:S03]  /*1c9a0*/  LDS R39, [R31+0x47480] ;  /* 0x047480001f277984 */ /* 0x000e660000000800 */
[C---:B------:R-:W-:Y:S01]  /*1c9b0*/  HMMA.1688.F32.TF32 R80, R128.reuse, R42, R80 ;  /* 0x0000002a8050723c */ /* 0x040fe20000081050 */
[----:B------:R-:W-:Y:S04]  /*1c9c0*/  LDS R42, [R28+0x47400] ;  /* 0x047400001c2a7984 */ /* 0x000fe80000000800 */
[----:B------:R-:W-:Y:S03]  /*1c9d0*/  LDS R43, [R29+0x47400] ;  /* 0x047400001d2b7984 */ /* 0x000fe60000000800 */
[----:B------:R-:W-:Y:S01]  /*1c9e0*/  HMMA.1688.F32.TF32 R120, R128, R126, R120 ;  /* 0x0000007e8078723c */ /* 0x000fe20000081078 */
[----:B------:R-:W-:Y:S04]  /*1c9f0*/  LDS R128, [R30+0x47000] ;  /* 0x047000001e807984 */ /* 0x000fe80000000800 */
[----:B------:R-:W-:Y:S04]  /*1ca00*/  LDS R130, [R30+0x47400] ;  /* 0x047400001e827984 */ /* 0x000fe80000000800 */
[----:B------:R-:W-:Y:S04]  /*1ca10*/  LDS R129, [R31+0x47000] ;  /* 0x047000001f817984 */ /* 0x000fe80000000800 */
[----:B------:R-:W3:Y:S04]  /*1ca20*/  LDS R131, [R31+0x47400] ;  /* 0x047400001f837984 */ /* 0x000ee80000000800 */
[----:B------:R-:W-:Y:S04]  /*1ca30*/  LDS R46, [R28+0x47480] ;  /* 0x047480001c2e7984 */ /* 0x000fe80000000800 */
[----:B------:R-:W4:Y:S04]  /*1ca40*/  LDS R47, [R29+0x47480] ;  /* 0x047480001d2f7984 */ /* 0x000f280000000800 */
[----:B------:R-:W-:Y:S01]  /*1ca50*/  LDS R126, [R28+0x47c00] ;  /* 0x047c00001c7e7984 */ /* 0x000fe20000000800 */
[----:B-1----:R-:W-:Y:S01]  /*1ca60*/  HMMA.1688.F32.TF32 R68, R36, R84, R68 ;  /* 0x000000542444723c */ /* 0x002fe20000081044 */
[----:B------:R-:W-:-:S02]  /*1ca70*/  ISETP.GE.AND P1, PT, R3, UR6, PT ;  /* 0x0000000603007c0c */ /* 0x000fc4000bf26270 */
[----:B------:R-:W-:Y:S05]  /*1ca80*/  LDS R127, [R29+0x47c00] ;  /* 0x047c00001d7f7984 */ /* 0x000fea0000000800 */
[C---:B------:R-:W-:Y:S08]  /*1ca90*/  HMMA.1688.F32.TF32 R56, R36.reuse, R100, R56 ;  /* 0x000000642438723c */ /* 0x040ff00000081038 */
[C---:B------:R-:W-:Y:S08]  /*1caa0*/  HMMA.1688.F32.TF32 R104, R36.reuse, R32, R104 ;  /* 0x000000202468723c */ /* 0x040ff00000081068 */
[----:B------:R-:W-:Y:S01]  /*1cab0*/  HMMA.1688.F32.TF32 R96, R36, R72, R96 ;  /* 0x000000482460723c */ /* 0x000fe20000081060 */
[----:B------:R-:W-:Y:S04]  /*1cac0*/  LDS R36, [R28+0x47880] ;  /* 0x047880001c247984 */ /* 0x000fe80000000800 */
[----:B------:R1:W-:Y:S03]  /*1cad0*/  LDS R38, [R28+0x47c80] ;  /* 0x047c80001c267984 */ /* 0x0003e60000000800 */
[-C--:B---3--:R-:W-:Y:S01]  /*1cae0*/  HMMA.1688.F32.TF32 R60, R128, R100.reuse, R60 ;  /* 0x00000064803c723c */ /* 0x088fe2000008103c */
[----:B------:R-:W-:Y:S04]  /*1caf0*/  LDS R37, [R29+0x47880] ;  /* 0x047880001d257984 */ /* 0x000fe80000000800 */
[----:B-1----:R-:W3:Y:S03]  /*1cb00*/  LDL.LU R28, [R1+0x3bc] ;  /* 0x0003bc00011c7983 */ /* 0x002ee60000300800 */
[-C--:B------:R-:W-:Y:S01]  /*1cb10*/  HMMA.1688.F32.TF32 R48, R40, R100.reuse, R48 ;  /* 0x000000642830723c */ /* 0x080fe20000081030 */
[----:B------:R-:W-:Y:S07]  /*1cb20*/  LDS R39, [R29+0x47c80] ;  /* 0x047c80001d277984 */ /* 0x000fee0000000800 */
[----:B----4-:R-:W-:Y:S01]  /*1cb30*/  HMMA.1688.F32.TF32 R52, R44, R100, R52 ;  /* 0x000000642c34723c */ /* 0x010fe20000081034 */
[----:B------:R-:W4:Y:S04]  /*1cb40*/  LDL.LU R100, [R1+0x3ac] ;  /* 0x0003ac0001647983 */ /* 0x000f280000300800 */
[----:B------:R-:W5:Y:S03]  /*1cb50*/  LDL.LU R101, [R1+0x3b8] ;  /* 0x0003b80001657983 */ /* 0x000f660000300800 */
[C---:B------:R-:W-:Y:S08]  /*1cb60*/  HMMA.1688.F32.TF32 R76, R128.reuse, R84, R76 ;  /* 0x00000054804c723c */ /* 0x040ff0000008104c */
[C---:B------:R-:W-:Y:S08]  /*1cb70*/  HMMA.1688.F32.TF32 R80, R128.reuse, R32, R80 ;  /* 0x000000208050723c */ /* 0x040ff00000081050 */
[----:B------:R-:W-:Y:S01]  /*1cb80*/  HMMA.1688.F32.TF32 R120, R128, R72, R120 ;  /* 0x000000488078723c */ /* 0x000fe20000081078 */
[----:B------:R-:W-:Y:S04]  /*1cb90*/  LDS R128, [R30+0x47800] ;  /* 0x047800001e807984 */ /* 0x000fe80000000800 */
[----:B------:R-:W-:Y:S03]  /*1cba0*/  LDS R130, [R30+0x47c00] ;  /* 0x047c00001e827984 */ /* 0x000fe60000000800 */
[C---:B------:R-:W-:Y:S01]  /*1cbb0*/  HMMA.1688.F32.TF32 R64, R40.reuse, R84, R64 ;  /* 0x000000542840723c */ /* 0x040fe20000081040 */
[----:B------:R-:W-:Y:S04]  /*1cbc0*/  LDS R129, [R31+0x47800] ;  /* 0x047800001f817984 */ /* 0x000fe80000000800 */
[----:B------:R-:W-:Y:S03]  /*1cbd0*/  LDS R131, [R31+0x47c00] ;  /* 0x047c00001f837984 */ /* 0x000fe60000000800 */
[C---:B------:R-:W-:Y:S08]  /*1cbe0*/  HMMA.1688.F32.TF32 R116, R40.reuse, R32, R116 ;  /* 0x000000202874723c */ /* 0x040ff00000081074 */
[----:B------:R-:W-:Y:S01]  /*1cbf0*/  HMMA.1688.F32.TF32 R108, R40, R72, R108 ;  /* 0x00000048286c723c */ /* 0x000fe2000008106c */
[----:B------:R-:W-:Y:S04]  /*1cc00*/  LDS R40, [R30+0x47880] ;  /* 0x047880001e287984 */ /* 0x000fe80000000800 */
[----:B------:R1:W-:Y:S03]  /*1cc10*/  LDS R42, [R30+0x47c80] ;  /* 0x047c80001e2a7984 */ /* 0x0003e60000000800 */
[----:B------:R-:W-:Y:S01]  /*1cc20*/  HMMA.1688.F32.TF32 R92, R44, R32, R92 ;  /* 0x000000202c5c723c */ /* 0x000fe2000008105c */
[----:B------:R-:W-:Y:S01]  /*1cc30*/  LDS R41, [R31+0x47880] ;  /* 0x047880001f297984 */ /* 0x000fe20000000800 */
[----:B-1----:R-:W-:-:S03]  /*1cc40*/  IMAD.MOV.U32 R30, RZ, RZ, 0x7f ;  /* 0x0000007fff1e7424 */ /* 0x002fc600078e00ff */
[----:B------:R1:W2:Y:S02]  /*1cc50*/  LDS R43, [R31+0x47c80] ;  /* 0x047c80001f2b7984 */ /* 0x0002a40000000800 */
[----:B------:R-:W-:Y:S02]  /*1cc60*/  IADD3 R30, R30, c[0x0][0x180], RZ ;  /* 0x000060001e1e7a10 */ /* 0x000fe40007ffe0ff */
[----:B------:R-:W4:Y:S02]  /*1cc70*/  LDL.LU R32, [R1+0x39c] ;  /* 0x00039c0001207983 */ /* 0x000f240000300800 */
[----:B------:R-:W-:Y:S02]  /*1cc80*/  SHF.R.S32.HI R5, RZ, 0x1f, R30 ;  /* 0x0000001fff057819 */ /* 0x000fe4000001141e */
[----:B-1----:R-:W4:Y:S02]  /*1cc90*/  LDL.LU R31, [R1+0x3a8] ;  /* 0x0003a800011f7983 */ /* 0x002f240000300800 */
[----:B------:R-:W-:-:S02]  /*1cca0*/  LEA.HI R5, R5, R30, RZ, 0x7 ;  /* 0x0000001e05057211 */ /* 0x000fc400078f38ff */
[----:B------:R-:W4:Y:S02]  /*1ccb0*/  LDL.LU R30, [R1+0x398] ;  /* 0x00039800011e7983 */ /* 0x000f240000300800 */
[----:B------:R-:W-:-:S04]  /*1ccc0*/  SHF.R.S32.HI R5, RZ, 0x7, R5 ;  /* 0x00000007ff057819 */ /* 0x000fc80000011405 */
[----:B------:R-:W-:Y:S02]  /*1ccd0*/  IADD3 R5, R5, -0x4, RZ ;  /* 0xfffffffc05057810 */ /* 0x000fe40007ffe0ff */
[----:B------:R-:W-:Y:S02]  /*1cce0*/  LOP3.LUT R29, R3, 0x4, RZ, 0xfc, !PT ;  /* 0x00000004031d7812 */ /* 0x000fe400078efcff */
[----:B------:R-:W-:Y:S02]  /*1ccf0*/  ISETP.LE.AND P0, PT, R5, UR4, PT ;  /* 0x0000000405007c0c */ /* 0x000fe4000bf03270 */
[----:B------:R-:W-:Y:S01]  /*1cd00*/  SEL R5, RZ, 0x4, P1 ;  /* 0x00000004ff057807 */ /* 0x000fe20000800000 */
[----:B------:R-:W-:Y:S01]  /*1cd10*/  UIADD3 UR8, UR8, 0x1, URZ ;  /* 0x0000000108087890 */ /* 0x000fe2000fffe03f */
[----:B------:R-:W-:Y:S02]  /*1cd20*/  ISETP.GE.AND P1, PT, R29, UR6, PT ;  /* 0x000000061d007c0c */ /* 0x000fe4000bf26270 */
[----:B------:R-:W-:Y:S01]  /*1cd30*/  SEL R5, R5, RZ, !P0 ;  /* 0x000000ff05057207 */ /* 0x000fe20004000000 */
[----:B------:R-:W-:-:S03]  /*1cd40*/  UISETP.GT.AND UP0, UPT, UR8, 0x3, UPT ;  /* 0x000000030800788c */ /* 0x000fc6000bf04270 */
[----:B------:R-:W-:Y:S02]  /*1cd50*/  ISETP.NE.U32.AND P2, PT, R5, RZ, PT ;  /* 0x000000ff0500720c */ /* 0x000fe40003f45070 */
[----:B------:R-:W-:Y:S01]  /*1cd60*/  SEL R5, RZ, 0x4, P1 ;  /* 0x00000004ff057807 */ /* 0x000fe20000800000 */
[----:B------:R-:W-:-:S03]  /*1cd70*/  USEL UR8, UR8, URZ, !UP0 ;  /* 0x0000003f08087287 */ /* 0x000fc6000c000000 */
[----:B------:R-:W-:-:S04]  /*1cd80*/  SEL R5, R5, RZ, !P0 ;  /* 0x000000ff05057207 */ /* 0x000fc80004000000 */
[----:B------:R-:W-:Y:S01]  /*1cd90*/  ISETP.NE.U32.AND P1, PT, R5, RZ, PT ;  /* 0x000000ff0500720c */ /* 0x000fe20003f25070 */
[----:B------:R-:W-:-:S04]  /*1cda0*/  IMAD.U32 R5, RZ, RZ, UR8 ;  /* 0x00000008ff057e24 */ /* 0x000fc8000f8e00ff */
[----:B------:R-:W-:Y:S01]  /*1cdb0*/  IMAD R5, R5, 0x8000, R2 ;  /* 0x0000800005057824 */ /* 0x000fe200078e0202 */
[----:B--2---:R-:W-:-:S05]  /*1cdc0*/  IADD3 R6, P3, R6, UR14, RZ ;  /* 0x0000000e06067c10 */ /* 0x004fca000ff7e0ff */
[----:B------:R-:W-:Y:S01]  /*1cdd0*/  STL [R1+0x3c4], R6 ;  /* 0x0003c40601007387 */ /* 0x000fe20000100800 */
[----:B---3--:R-:W-:-:S05]  /*1cde0*/  IADD3.X R28, R28, UR9, RZ, P3, !PT ;  /* 0x000000091c1c7c10 */ /* 0x008fca0009ffe4ff */
[----:B------:R-:W-:Y:S01]  /*1cdf0*/  IMAD.MOV.U32 R29, RZ, RZ, R28 ;  /* 0x000000ffff1d7224 */ /* 0x000fe200078e001c */
[----:B-----5:R-:W-:-:S05]  /*1ce00*/  IADD3 R101, P4, R101, UR14, RZ ;  /* 0x0000000e65657c10 */ /* 0x020fca000ff9e0ff */
[----:B------:R-:W-:Y:S01]  /*1ce10*/  STL [R1+0x3b8], R101 ;  /* 0x0003b86501007387 */ /* 0x000fe20000100800 */
[----:B----4-:R-:W-:-:S03]  /*1ce20*/  IADD3.X R100, R100, UR9, RZ, P4, !PT ;  /* 0x0000000964647c10 */ /* 0x010fc6000a7fe4ff */
[----:B------:R1:W-:Y:S02]  /*1ce30*/  STL [R1+0x3bc], R28 ;  /* 0x0003bc1c01007387 */ /* 0x0003e40000100800 */
[----:B-1----:R-:W-:Y:S02]  /*1ce40*/  IMAD.MOV.U32 R28, RZ, RZ, R6 ;  /* 0x000000ffff1c7224 */ /* 0x002fe400078e0006 */
[----:B------:R-:W-:Y:S01]  /*1ce50*/  BAR.SYNC.DEFER_BLOCKING 0x0 ;  /* 0x0000000000007b1d */ /* 0x000fe20000010000 */
[----:B------:R-:W-:-:S05]  /*1ce60*/  LOP3.LUT R6, R3, 0x8, RZ, 0xfc, !PT ;  /* 0x0000000803067812 */ /* 0x000fca00078efcff */
[----:B------:R-:W-:Y:S01]  /*1ce70*/  @!PT LDS RZ, [RZ] ;  /* 0x00000000fffff984 */ /* 0x000fe20000000800 */
[----:B------:R-:W-:Y:S01]  /*1ce80*/  @!PT LDS RZ, [RZ] ;  /* 0x00000000fffff984 */ /* 0x000fe20000000800 */
[----:B------:R-:W-:Y:S01]  /*1ce90*/  @!PT LDS RZ, [RZ] ;  /* 0x00000000fffff984 */ /* 0x000fe20000000800 */
[----:B------:R1:W-:Y:S02]  /*1cea0*/  LDGSTS.E [R5+0x40000], [R28.64], P2 ;  /* 0x400000001c057fae */ /* 0x0003e4000912184c */
[----:B-1----:R-:W-:Y:S02]  /*1ceb0*/  IMAD.MOV.U32 R28, RZ, RZ, R101 ;  /* 0x000000ffff1c7224 */ /* 0x002fe400078e0065 */
[----:B------:R-:W-:-:S05]  /*1cec0*/  IMAD.MOV.U32 R29, RZ, RZ, R100 ;  /* 0x000000ffff1d7224 */ /* 0x000fca00078e0064 */
[----:B------:R1:W-:Y:S01]  /*1ced0*/  LDGSTS.E [R5+0x40400], [R28.64], P1 ;  /* 0x404000001c057fae */ /* 0x0003e2000892184c */
[----:B------:R-:W-:Y:S02]  /*1cee0*/  ISETP.GE.AND P1, PT, R6, UR6, PT ;  /* 0x0000000606007c0c */ /* 0x000fe4000bf26270 */
[----:B------:R-:W-:Y:S02]  /*1cef0*/  LOP3.LUT R101, R3, 0xc, RZ, 0xfc, !PT ;  /* 0x0000000c03657812 */ /* 0x000fe400078efcff */
[----:B------:R-:W-:Y:S02]  /*1cf00*/  SEL R6, RZ, 0x4, P1 ;  /* 0x00000004ff067807 */ /* 0x000fe40000800000 */
[----:B------:R-:W-:Y:S02]  /*1cf10*/  ISETP.GE.AND P1, PT, R101, UR6, PT ;  /* 0x0000000665007c0c */ /* 0x000fe4000bf26270 */
[----:B------:R-:W-:-:S04]  /*1cf20*/  SEL R6, R6, RZ, !P0 ;  /* 0x000000ff06067207 */ /* 0x000fc80004000000 */
[----:B------:R-:W-:Y:S02]  /*1cf30*/  ISETP.NE.U32.AND P2, PT, R6, RZ, PT ;  /* 0x000000ff0600720c */ /* 0x000fe40003f45070 */
[----:B------:R-:W-:Y:S02]  /*1cf40*/  SEL R6, RZ, 0x4, P1 ;  /* 0x00000004ff067807 */ /* 0x000fe40000800000 */
[----:B------:R-:W-:Y:S02]  /*1cf50*/  IADD3 R31, P3, R31, UR14, RZ ;  /* 0x0000000e1f1f7c10 */ /* 0x000fe4000ff7e0ff */
[----:B------:R-:W-:Y:S02]  /*1cf60*/  SEL R6, R6, RZ, !P0 ;  /* 0x000000ff06067207 */ /* 0x000fe40004000000 */
[----:B------:R-:W-:Y:S02]  /*1cf70*/  IADD3.X R32, R32, UR9, RZ, P3, !PT ;  /* 0x0000000920207c10 */ /* 0x000fe40009ffe4ff */
[----:B------:R-:W-:-:S02]  /*1cf80*/  ISETP.NE.U32.AND P1, PT, R6, RZ, PT ;  /* 0x000000ff0600720c */ /* 0x000fc40003f25070 */
[----:B------:R-:W-:Y:S01]  /*1cf90*/  IADD3 R30, P4, R30, UR14, RZ ;  /* 0x0000000e1e1e7c10 */ /* 0x000fe2000ff9e0ff */
[----:B-1----:R-:W-:Y:S01]  /*1cfa0*/  IMAD.MOV.U32 R28, RZ, RZ, R31 ;  /* 0x000000ffff1c7224 */ /* 0x002fe200078e001f */
[----:B------:R-:W-:Y:S01]  /*1cfb0*/  STL [R1+0x3ac], R100 ;  /* 0x0003ac6401007387 */ /* 0x000fe20000100800 */
[----:B------:R-:W-:Y:S01]  /*1cfc0*/  IMAD.MOV.U32 R29, RZ, RZ, R32 ;  /* 0x000000ffff1d7224 */ /* 0x000fe200078e0020 */
[----:B------:R-:W-:Y:S01]  /*1cfd0*/  IADD3.X R7, R7, UR9, RZ, P4, !PT ;  /* 0x0000000907077c10 */ /* 0x000fe2000a7fe4ff */
[----:B------:R-:W-:Y:S01]  /*1cfe0*/  IMAD.MOV.U32 R6, RZ, RZ, R30 ;  /* 0x000000ffff067224 */ /* 0x000fe200078e001e */
[----:B------:R1:W-:Y:S04]  /*1cff0*/  STL [R1+0x3a8], R31 ;  /* 0x0003a81f01007387 */ /* 0x0003e80000100800 */
[----:B------:R2:W-:Y:S04]  /*1d000*/  LDGSTS.E [R5+0x40800], [R28.64], P2 ;  /* 0x408000001c057fae */ /* 0x0005e8000912184c */
[----:B------:R3:W-:Y:S01]  /*1d010*/  LDGSTS.E [R5+0x40c00], [R6.64], P1 ;  /* 0x40c0000006057fae */ /* 0x0007e2000892184c */
[----:B-1----:R-:W-:-:S04]  /*1d020*/  LOP3.LUT R31, R3, 0x10, RZ, 0xfc, !PT ;  /* 0x00000010031f7812 */ /* 0x002fc800078efcff */
[----:B------:R-:W-:Y:S01]  /*1d030*/  ISETP.GE.AND P1, PT, R31, UR6, PT ;  /* 0x000000061f007c0c */ /* 0x000fe2000bf26270 */
[----:B------:R-:W-:Y:S04]  /*1d040*/  STL [R1+0x39c], R32 ;  /* 0x00039c2001007387 */ /* 0x000fe80000100800 */
[----:B------:R1:W-:Y:S01]  /*1d050*/  STL [R1+0x398], R30 ;  /* 0x0003981e01007387 */ /* 0x0003e20000100800 */
[----:B---3--:R-:W-:Y:S02]  /*1d060*/  SEL R6, RZ, 0x4, P1 ;  /* 0x00000004ff067807 */ /* 0x008fe40000800000 */
[----:B------:R-:W-:Y:S01]  /*1d070*/  IADD3 R10, P3, R10, UR14, RZ ;  /* 0x0000000e0a0a7c10 */ /* 0x000fe2000ff7e0ff */
[----:B------:R-:W3:Y:S01]  /*1d080*/  LDL.LU R33, [R1+0x3c0] ;  /* 0x0003c00001217983 */ /* 0x000ee20000300800 */
[----:B------:R-:W-:-:S02]  /*1d090*/  SEL R6, R6, RZ, !P0 ;  /* 0x000000ff06067207 */ /* 0x000fc40004000000 */
[----:B-1----:R-:W-:Y:S02]  /*1d0a0*/  LOP3.LUT R30, R3, 0x14, RZ, 0xfc, !PT ;  /* 0x00000014031e7812 */ /* 0x002fe400078efcff */
[----:B------:R-:W-:Y:S01]  /*1d0b0*/  IADD3 R12, P4, R12, UR14, RZ ;  /* 0x0000000e0c0c7c10 */ /* 0x000fe2000ff9e0ff */
[----:B--2---:R-:W-:Y:S01]  /*1d0c0*/  IMAD.MOV.U32 R28, RZ, RZ, R10 ;  /* 0x000000ffff1c7224 */ /* 0x004fe200078e000a */
[----:B------:R-:W-:Y:S01]  /*1d0d0*/  ISETP.GE.AND P1, PT, R30, UR6, PT ;  /* 0x000000061e007c0c */ /* 0x000fe2000bf26270 */
[----:B------:R-:W-:Y:S01]  /*1d0e0*/  HMMA.1688.F32.TF32 R68, R40, R86, R68 ;  /* 0x000000562844723c */ /* 0x000fe20000081044 */
[----:B------:R-:W-:Y:S01]  /*1d0f0*/  ISETP.NE.U32.AND P2, PT, R6, RZ, PT ;  /* 0x000000ff0600720c */ /* 0x000fe20003f45070 */
[----:B------:R-:W2:Y:S01]  /*1d100*/  LDL.LU R32, [R1+0x3b0] ;  /* 0x0003b00001207983 */ /* 0x000ea20000300800 */
[----:B------:R-:W-:-:S04]  /*1d110*/  SEL R6, RZ, 0x4, P1 ;  /* 0x00000004ff067807 */ /* 0x000fc80000800000 */
[----:B------:R-:W-:Y:S02]  /*1d120*/  SEL R6, R6, RZ, !P0 ;  /* 0x000000ff06067207 */ /* 0x000fe40004000000 */
[----:B------:R-:W-:Y:S02]  /*1d130*/  IADD3.X R16, R16, UR9, RZ, P3, !PT ;  /* 0x0000000910107c10 */ /* 0x000fe40009ffe4ff */
[----:B------:R-:W-:Y:S02]  /*1d140*/  ISETP.NE.U32.AND P1, PT, R6, RZ, PT ;  /* 0x000000ff0600720c */ /* 0x000fe40003f25070 */
[----:B------:R-:W-:Y:S01]  /*1d150*/  IADD3.X R13, R13, UR9, RZ, P4, !PT ;  /* 0x000000090d0d7c10 */ /* 0x000fe2000a7fe4ff */
[----:B------:R-:W-:Y:S01]  /*1d160*/  IMAD.MOV.U32 R29, RZ, RZ, R16 ;  /* 0x000000ffff1d7224 */ /* 0x000fe200078e0010 */
[----:B------:R-:W-:-:S04]  /*1d170*/  LOP3.LUT R31, R3, 0x18, RZ, 0xfc, !PT ;  /* 0x00000018031f7812 */ /* 0x000fc800078efcff */
[----:B------:R1:W-:Y:S05]  /*1d180*/  LDGSTS.E [R5+0x41000], [R28.64], P2 ;  /* 0x410000001c057fae */ /* 0x0003ea000912184c */
[----:B------:R4:W-:Y:S01]  /*1d190*/  LDGSTS.E [R5+0x41400], [R12.64], P1 ;  /* 0x414000000c057fae */ /* 0x0009e2000892184c */
[----:B------:R-:W-:Y:S02]  /*1d1a0*/  ISETP.GE.AND P1, PT, R31, UR6, PT ;  /* 0x000000061f007c0c */ /* 0x000fe4000bf26270 */
[----:B------:R-:W-:Y:S02]  /*1d1b0*/  LOP3.LUT R30, R3, 0x1c, RZ, 0xfc, !PT ;  /* 0x0000001c031e7812 */ /* 0x000fe400078efcff */
[----:B------:R-:W-:-:S02]  /*1d1c0*/  SEL R6, RZ, 0x4, P1 ;  /* 0x00000004ff067807 */ /* 0x000fc40000800000 */
        /* <DEDUP_REMOVED lines=9> */
[----:B-1----:R-:W-:Y:S02]  /*1d260*/  IMAD.MOV.U32 R28, RZ, RZ, R17 ;  /* 0x000000ffff1c7224 */ /* 0x002fe400078e0011 */
[----:B------:R-:W-:Y:S01]  /*1d270*/  IMAD.MOV.U32 R29, RZ, RZ, R24 ;  /* 0x000000ffff1d7224 */ /* 0x000fe200078e0018 */
[----:B------:R-:W-:Y:S02]  /*1d280*/  IADD3.X R21, R21, UR9, RZ, P4, !PT ;  /* 0x0000000915157c10 */ /* 0x000fe4000a7fe4ff */
[----:B------:R-:W-:Y:S02]  /*1d290*/  LOP3.LUT R31, R3, 0x20, RZ, 0xfc, !PT ;  /* 0x00000020031f7812 */ /* 0x000fe400078efcff */
[----:B------:R1:W-:Y:S04]  /*1d2a0*/  LDGSTS.E [R5+0x41800], [R28.64], P2 ;  /* 0x418000001c057fae */ /* 0x0003e8000912184c */
[----:B------:R4:W-:Y:S01]  /*1d2b0*/  LDGSTS.E [R5+0x41c00], [R20.64], P1 ;  /* 0x41c0000014057fae */ /* 0x0009e2000892184c */
[----:B------:R-:W-:-:S02]  /*1d2c0*/  ISETP.GE.AND P1, PT, R31, UR6, PT ;  /* 0x000000061f007c0c */ /* 0x000fc4000bf26270 */
[----:B------:R-:W-:Y:S02]  /*1d2d0*/  LOP3.LUT R30, R3, 0x24, RZ, 0xfc, !PT ;  /* 0x00000024031e7812 */ /* 0x000fe400078efcff */
[----:B------:R-:W-:Y:S02]  /*1d2e0*/  SEL R6, RZ, 0x4, P1 ;  /* 0x00000004ff067807 */ /* 0x000fe40000800000 */
[----:B------:R-:W-:Y:S02]  /*1d2f0*/  ISETP.GE.AND P1, PT, R30, UR6, PT ;  /* 0x000000061e007c0c */ /* 0x000fe4000bf26270 */
[----:B------:R-:W-:Y:S02]  /*1d300*/  SEL R6, R6, RZ, !P0 ;  /* 0x000000ff06067207 */ /* 0x000fe40004000000 */
[----:B------:R-:W-:Y:S02]  /*1d310*/  IADD3 R25, P3, R25, UR14, RZ ;  /* 0x0000000e19197c10 */ /* 0x000fe4000ff7e0ff */
[----:B------:R-:W-:-:S02]  /*1d320*/  ISETP.NE.U32.AND P2, PT, R6, RZ, PT ;  /* 0x000000ff0600720c */ /* 0x000fc40003f45070 */
[----:B------:R-:W-:Y:S02]  /*1d330*/  SEL R6, RZ, 0x4, P1 ;  /* 0x00000004ff067807 */ /* 0x000fe40000800000 */
[----:B------:R-:W-:Y:S02]  /*1d340*/  IADD3.X R27, R27, UR9, RZ, P3, !PT ;  /* 0x000000091b1b7c10 */ /* 0x000fe40009ffe4ff */
[----:B------:R-:W-:Y:S02]  /*1d350*/  SEL R6, R6, RZ, !P0 ;  /* 0x000000ff06067207 */ /* 0x000fe40004000000 */
[----:B------:R-:W-:Y:S02]  /*1d360*/  IADD3 R135, P4, R135, UR14, RZ ;  /* 0x0000000e87877c10 */ /* 0x000fe4000ff9e0ff */
[----:B------:R-:W-:Y:S01]  /*1d370*/  ISETP.NE.U32.AND P1, PT, R6, RZ, PT ;  /* 0x000000ff0600720c */ /* 0x000fe20003f25070 */
[----:B-1----:R-:W-:Y:S01]  /*1d380*/  IMAD.MOV.U32 R28, RZ, RZ, R25 ;  /* 0x000000ffff1c7224 */ /* 0x002fe200078e0019 */
[----:B------:R-:W-:Y:S01]  /*1d390*/  IADD3.X R134, R134, UR9, RZ, P4, !PT ;  /* 0x0000000986867c10 */ /* 0x000fe2000a7fe4ff */
[----:B------:R-:W-:Y:S01]  /*1d3a0*/  IMAD.MOV.U32 R29, RZ, RZ, R27 ;  /* 0x000000ffff1d7224 */ /* 0x000fe200078e001b */
[----:B------:R-:W-:-:S04]  /*1d3b0*/  LOP3.LUT R31, R3, 0x28, RZ, 0xfc, !PT ;  /* 0x00000028031f7812 */ /* 0x000fc800078efcff */
[----:B------:R1:W-:Y:S01]  /*1d3c0*/  LDGSTS.E [R5+0x42000], [R28.64], P2 ;  /* 0x420000001c057fae */ /* 0x0003e2000912184c */
[----:B------:R-:W-:Y:S01]  /*1d3d0*/  LOP3.LUT R30, R3, 0x2c, RZ, 0xfc, !PT ;  /* 0x0000002c031e7812 */ /* 0x000fe200078efcff */
[----:B-1----:R-:W-:Y:S02]  /*1d3e0*/  IMAD.MOV.U32 R28, RZ, RZ, R135 ;  /* 0x000000ffff1c7224 */ /* 0x002fe400078e0087 */
[----:B------:R-:W-:-:S05]  /*1d3f0*/  IMAD.MOV.U32 R29, RZ, RZ, R134 ;  /* 0x000000ffff1d7224 */ /* 0x000fca00078e0086 */
[----:B------:R1:W-:Y:S01]  /*1d400*/  LDGSTS.E [R5+0x42400], [R28.64], P1 ;  /* 0x424000001c057fae */ /* 0x0003e2000892184c */
[----:B------:R-:W-:-:S04]  /*1d410*/  ISETP.GE.AND P1, PT, R31, UR6, PT ;  /* 0x000000061f007c0c */ /* 0x000fc8000bf26270 */
[----:B------:R-:W-:Y:S02]  /*1d420*/  SEL R6, RZ, 0x4, P1 ;  /* 0x00000004ff067807 */ /* 0x000fe40000800000 */
[----:B------:R-:W-:Y:S02]  /*1d430*/  ISETP.GE.AND P1, PT, R30, UR6, PT ;  /* 0x000000061e007c0c */ /* 0x000fe4000bf26270 */
[----:B------:R-:W-:Y:S02]  /*1d440*/  SEL R6, R6, RZ, !P0 ;  /* 0x000000ff06067207 */ /* 0x000fe40004000000 */
[----:B------:R-:W-:Y:S02]  /*1d450*/  IADD3 R139, P3, R139, UR14, RZ ;  /* 0x0000000e8b8b7c10 */ /* 0x000fe4000ff7e0ff */
[----:B------:R-:W-:Y:S02]  /*1d460*/  ISETP.NE.U32.AND P2, PT, R6, RZ, PT ;  /* 0x000000ff0600720c */ /* 0x000fe40003f45070 */
[----:B------:R-:W-:-:S02]  /*1d470*/  SEL R6, RZ, 0x4, P1 ;  /* 0x00000004ff067807 */ /* 0x000fc40000800000 */
        /* <DEDUP_REMOVED lines=174> */
[----:B------:R-:W-:Y:S01]  /*1df60*/  SEL R6, RZ, 0x4, P1 ;  /* 0x00000004ff067807 */ /* 0x000fe20000800000 */
[----:B------:R-:W-:Y:S01]  /*1df70*/  HMMA.1688.F32.TF32 R56, R40, R102, R56 ;  /* 0x000000662838723c */ /* 0x000fe20000081038 */
[----:B------:R-:W-:Y:S02]  /*1df80*/  ISETP.GE.AND P1, PT, R30, UR6, PT ;  /* 0x000000061e007c0c */ /* 0x000fe4000bf26270 */
[----:B------:R-:W-:-:S05]  /*1df90*/  SEL R6, R6, RZ, !P0 ;  /* 0x000000ff06067207 */ /* 0x000fca0004000000 */
[----:B------:R-:W-:Y:S01]  /*1dfa0*/  HMMA.1688.F32.TF32 R104, R40, R34, R104 ;  /* 0x000000222868723c */ /* 0x000fe20000081068 */
[----:B------:R-:W-:Y:S02]  /*1dfb0*/  ISETP.NE.U32.AND P2, PT, R6, RZ, PT ;  /* 0x000000ff0600720c */ /* 0x000fe40003f45070 */
[----:B------:R-:W-:-:S05]  /*1dfc0*/  SEL R6, RZ, 0x4, P1 ;  /* 0x00000004ff067807 */ /* 0x000fca0000800000 */
[----:B------:R-:W-:Y:S01]  /*1dfd0*/  HMMA.1688.F32.TF32 R96, R40, R74, R96 ;  /* 0x0000004a2860723c */ /* 0x000fe20000081060 */
[----:B------:R-:W-:-:S07]  /*1dfe0*/  IADD3 R211, P3, R211, UR14, RZ ;  /* 0x0000000ed3d37c10 */ /* 0x000fce000ff7e0ff */
[----:B------:R-:W-:Y:S01]  /*1dff0*/  HMMA.1688.F32.TF32 R80, R128, R34, R80 ;  /* 0x000000228050723c */ /* 0x000fe20000081050 */
[----:B------:R-:W-:-:S07]  /*1e000*/  SEL R6, R6, RZ, !P0 ;  /* 0x000000ff06067207 */ /* 0x000fce0004000000 */
[----:B------:R-:W-:Y:S01]  /*1e010*/  HMMA.1688.F32.TF32 R116, R124, R34, R116 ;  /* 0x000000227c74723c */ /* 0x000fe20000081074 */
[----:B------:R-:W-:-:S07]  /*1e020*/  IADD3.X R210, R210, UR9, RZ, P3, !PT ;  /* 0x00000009d2d27c10 */ /* 0x000fce0009ffe4ff */
[----:B------:R-:W-:Y:S01]  /*1e030*/  HMMA.1688.F32.TF32 R40, R36, R34, R92 ;  /* 0x000000222428723c */ /* 0x000fe2000008105c */
[----:B------:R-:W5:Y:S01]  /*1e040*/  LDL.LU R35, [R1+0x3b4] ;  /* 0x0003b40001237983 */ /* 0x000f620000300800 */
[----:B------:R-:W-:Y:S02]  /*1e050*/  IADD3 R215, P4, R215, UR14, RZ ;  /* 0x0000000ed7d77c10 */ /* 0x000fe4000ff9e0ff */
[----:B------:R-:W-:Y:S01]  /*1e060*/  ISETP.NE.U32.AND P1, PT, R6, RZ, PT ;  /* 0x000000ff0600720c */ /* 0x000fe20003f25070 */
[----:B-1----:R-:W-:Y:S01]  /*1e070*/  IMAD.MOV.U32 R28, RZ, RZ, R211 ;  /* 0x000000ffff1c7224 */ /* 0x002fe200078e00d3 */
[----:B------:R-:W-:Y:S01]  /*1e080*/  IADD3.X R214, R214, UR9, RZ, P4, !PT ;  /* 0x00000009d6d67c10 */ /* 0x000fe2000a7fe4ff */
[----:B------:R-:W-:Y:S01]  /*1e090*/  IMAD.MOV.U32 R29, RZ, RZ, R210 ;  /* 0x000000ffff1d7224 */ /* 0x000fe200078e00d2 */
[----:B------:R-:W5:Y:S01]  /*1e0a0*/  LDL.LU R34, [R1+0x3a4] ;  /* 0x0003a40001227983 */ /* 0x000f620000300800 */
[----:B------:R-:W-:-:S03]  /*1e0b0*/  LOP3.LUT R30, R3, 0x78, RZ, 0xfc, !PT ;  /* 0x00000078031e7812 */ /* 0x000fc600078efcff */
[----:B------:R1:W-:Y:S04]  /*1e0c0*/  LDGSTS.E [R5+0x47000], [R28.64], P2 ;  /* 0x470000001c057fae */ /* 0x0003e8000912184c */
[----:B------:R-:W5:Y:S01]  /*1e0d0*/  LDL.LU R31, [R1+0x394] ;  /* 0x00039400011f7983 */ /* 0x000f620000300800 */
[----:B-1----:R-:W-:Y:S02]  /*1e0e0*/  IMAD.MOV.U32 R28, RZ, RZ, R215 ;  /* 0x000000ffff1c7224 */ /* 0x002fe400078e00d7 */
[----:B------:R-:W-:-:S05]  /*1e0f0*/  IMAD.MOV.U32 R29, RZ, RZ, R214 ;  /* 0x000000ffff1d7224 */ /* 0x000fca00078e00d6 */
[----:B------:R1:W-:Y:S01]  /*1e100*/  LDGSTS.E [R5+0x47400], [R28.64], P1 ;  /* 0x474000001c057fae */ /* 0x0003e2000892184c */
[----:B------:R-:W-:Y:S02]  /*1e110*/  ISETP.GE.AND P1, PT, R30, UR6, PT ;  /* 0x000000061e007c0c */ /* 0x000fe4000bf26270 */
[----:B------:R-:W-:Y:S02]  /*1e120*/  LOP3.LUT R30, R3, 0x7c, RZ, 0xfc, !PT ;  /* 0x0000007c031e7812 */ /* 0x000fe400078efcff */
[----:B------:R-:W-:Y:S02]  /*1e130*/  SEL R6, RZ, 0x4, P1 ;  /* 0x00000004ff067807 */ /* 0x000fe40000800000 */
[----:B------:R-:W-:Y:S02]  /*1e140*/  ISETP.GE.AND P1, PT, R30, UR6, PT ;  /* 0x000000061e007c0c */ /* 0x000fe4000bf26270 */
[----:B------:R-:W5:Y:S01]  /*1e150*/  LDL.LU R30, [R1+0x3a0] ;  /* 0x0003a000011e7983 */ /* 0x000f620000300800 */
[----:B------:R-:W-:-:S02]  /*1e160*/  SEL R6, R6, RZ, !P0 ;  /* 0x000000ff06067207 */ /* 0x000fc40004000000 */
[----:B------:R-:W-:Y:S02]  /*1e170*/  IADD3 R219, P3, R219, UR14, RZ ;  /* 0x0000000edbdb7c10 */ /* 0x000fe4000ff7e0ff */
[----:B------:R-:W-:Y:S02]  /*1e180*/  ISETP.NE.U32.AND P2, PT, R6, RZ, PT ;  /* 0x000000ff0600720c */ /* 0x000fe40003f45070 */
[----:B------:R-:W-:Y:S02]  /*1e190*/  SEL R6, RZ, 0x4, P1 ;  /* 0x00000004ff067807 */ /* 0x000fe40000800000 */
[----:B------:R-:W-:Y:S02]  /*1e1a0*/  IADD3.X R218, R218, UR9, RZ, P3, !PT ;  /* 0x00000009dada7c10 */ /* 0x000fe40009ffe4ff */
[----:B------:R-:W-:Y:S02]  /*1e1b0*/  SEL R6, R6, RZ, !P0 ;  /* 0x000000ff06067207 */ /* 0x000fe40004000000 */
[----:B------:R-:W-:-:S02]  /*1e1c0*/  IADD3 R223, P4, R223, UR14, RZ ;  /* 0x0000000edfdf7c10 */ /* 0x000fc4000ff9e0ff */
[----:B------:R-:W-:Y:S01]  /*1e1d0*/  ISETP.NE.U32.AND P1, PT, R6, RZ, PT ;  /* 0x000000ff0600720c */ /* 0x000fe20003f25070 */
[----:B-1----:R-:W-:Y:S01]  /*1e1e0*/  IMAD.MOV.U32 R28, RZ, RZ, R219 ;  /* 0x000000ffff1c7224 */ /* 0x002fe200078e00db */
[----:B------:R-:W-:Y:S01]  /*1e1f0*/  IADD3.X R222, R222, UR9, RZ, P4, !PT ;  /* 0x00000009dede7c10 */ /* 0x000fe2000a7fe4ff */
[----:B------:R-:W-:Y:S01]  /*1e200*/  IMAD.MOV.U32 R29, RZ, RZ, R218 ;  /* 0x000000ffff1d7224 */ /* 0x000fe200078e00da */
[C---:B------:R-:W-:Y:S04]  /*1e210*/  HMMA.1688.F32.TF32 R112, R44.reuse, R84, R112 ;  /* 0x000000542c70723c */ /* 0x040fe80000081070 */
[----:B------:R1:W-:Y:S04]  /*1e220*/  LDGSTS.E [R5+0x47800], [R28.64], P2 ;  /* 0x478000001c057fae */ /* 0x0003e8000912184c */
[----:B------:R-:W-:Y:S01]  /*1e230*/  HMMA.1688.F32.TF32 R88, R44, R72, R88 ;  /* 0x000000482c58723c */ /* 0x000fe20000081058 */
[----:B-1----:R-:W-:-:S07]  /*1e240*/  IMAD.MOV.U32 R28, RZ, RZ, R223 ;  /* 0x000000ffff1c7224 */ /* 0x002fce00078e00df */
[----:B------:R-:W-:Y:S01]  /*1e250*/  HMMA.1688.F32.TF32 R44, R36, R102, R52 ;  /* 0x00000066242c723c */ /* 0x000fe20000081034 */
[----:B------:R-:W-:-:S05]  /*1e260*/  IMAD.MOV.U32 R29, RZ, RZ, R222 ;  /* 0x000000ffff1d7224 */ /* 0x000fca00078e00de */
[----:B------:R4:W-:Y:S01]  /*1e270*/  LDGSTS.E [R5+0x47c00], [R28.64], P1 ;  /* 0x47c000001c057fae */ /* 0x0009e2000892184c */
[C---:B------:R-:W-:Y:S02]  /*1e280*/  LOP3.LUT R53, R3.reuse, 0x2, RZ, 0xfc, !PT ;  /* 0x0000000203357812 */ /* 0x040fe400078efcff */
[----:B------:R-:W-:Y:S02]  /*1e290*/  LOP3.LUT R52, R3, 0x6, RZ, 0xfc, !PT ;  /* 0x0000000603347812 */ /* 0x000fe400078efcff */
[----:B------:R-:W-:Y:S02]  /*1e2a0*/  ISETP.GE.AND P1, PT, R53, UR6, PT ;  /* 0x0000000635007c0c */ /* 0x000fe4000bf26270 */
[----:B------:R-:W-:Y:S02]  /*1e2b0*/  ISETP.GE.AND P2, PT, R52, UR6, PT ;  /* 0x0000000634007c0c */ /* 0x000fe4000bf46270 */
[----:B------:R-:W-:Y:S02]  /*1e2c0*/  SEL R6, RZ, 0x4, P1 ;  /* 0x00000004ff067807 */ /* 0x000fe40000800000 */
[----:B----4-:R-:W-:-:S02]  /*1e2d0*/  SEL R5, RZ, 0x4, P2 ;  /* 0x00000004ff057807 */ /* 0x010fc40001000000 */
[----:B------:R-:W-:Y:S02]  /*1e2e0*/  SEL R6, R6, RZ, !P0 ;  /* 0x000000ff06067207 */ /* 0x000fe40004000000 */
[----:B------:R-:W-:Y:S02]  /*1e2f0*/  SEL R5, R5, RZ, !P0 ;  /* 0x000000ff05057207 */ /* 0x000fe40004000000 */
[----:B---3--:R-:W-:Y:S02]  /*1e300*/  IADD3 R33, P3, R33, UR14, RZ ;  /* 0x0000000e21217c10 */ /* 0x008fe4000ff7e0ff */
[----:B------:R-:W-:Y:S02]  /*1e310*/  ISETP.NE.U32.AND P1, PT, R6, RZ, PT ;  /* 0x000000ff0600720c */ /* 0x000fe40003f25070 */
[----:B------:R-:W-:Y:S01]  /*1e320*/  ISETP.NE.U32.AND P2, PT, R5, RZ, PT ;  /* 0x000000ff0500720c */ /* 0x000fe20003f45070 */
[----:B------:R-:W-:Y:S01]  /*1e330*/  IMAD.U32 R5, RZ, RZ, UR8 ;  /* 0x00000008ff057e24 */ /* 0x000fe2000f8e00ff */
[----:B------:R-:W-:Y:S01]  /*1e340*/  LOP3.LUT R52, R2, 0x40, RZ, 0x3c, !PT ;  /* 0x0000004002347812 */ /* 0x000fe200078e3cff */
[----:B------:R-:W-:Y:S01]  /*1e350*/  IMAD.MOV.U32 R28, RZ, RZ, R33 ;  /* 0x000000ffff1c7224 */ /* 0x000fe200078e0021 */
[----:B------:R1:W-:Y:S03]  /*1e360*/  STL [R1+0x3c0], R33 ;  /* 0x0003c02101007387 */ /* 0x0003e60000100800 */
[----:B------:R-:W-:Y:S01]  /*1e370*/  IMAD R5, R5, 0x8000, R52 ;  /* 0x0000800005057824 */ /* 0x000fe200078e0234 */
[----:B--2---:R-:W-:-:S02]  /*1e380*/  IADD3 R32, P4, R32, UR14, RZ ;  /* 0x0000000e20207c10 */ /* 0x004fc4000ff9e0ff */
[----:B-1----:R-:W-:-:S03]  /*1e390*/  LOP3.LUT R33, R3, 0xa, RZ, 0xfc, !PT ;  /* 0x0000000a03217812 */ /* 0x002fc600078efcff */
[----:B------:R1:W-:Y:S01]  /*1e3a0*/  STL [R1+0x3b0], R32 ;  /* 0x0003b02001007387 */ /* 0x0003e20000100800 */
[----:B-----5:R-:W-:-:S05]  /*1e3b0*/  IADD3.X R35, R35, UR9, RZ, P3, !PT ;  /* 0x0000000923237c10 */ /* 0x020fca0009ffe4ff */
[----:B------:R-:W-:Y:S01]  /*1e3c0*/  IMAD.MOV.U32 R29, RZ, RZ, R35 ;  /* 0x000000ffff1d7224 */ /* 0x000fe200078e0023 */
[----:B------:R-:W-:-:S04]  /*1e3d0*/  IADD3.X R34, R34, UR9, RZ, P4, !PT ;  /* 0x0000000922227c10 */ /* 0x000fc8000a7fe4ff */
[----:B------:R2:W-:Y:S01]  /*1e3e0*/  LDGSTS.E [R5+0x40200], [R28.64], P1 ;  /* 0x402000001c057fae */ /* 0x0005e2000892184c */
[----:B------:R-:W-:-:S04]  /*1e3f0*/  ISETP.GE.AND P1, PT, R33, UR6, PT ;  /* 0x0000000621007c0c */ /* 0x000fc8000bf26270 */
[----:B------:R-:W-:Y:S01]  /*1e400*/  SEL R6, RZ, 0x4, P1 ;  /* 0x00000004ff067807 */ /* 0x000fe20000800000 */
[----:B--2---:R-:W-:Y:S01]  /*1e410*/  IMAD.MOV.U32 R28, RZ, RZ, R32 ;  /* 0x000000ffff1c7224 */ /* 0x004fe200078e0020 */
[----:B-1----:R-:W-:Y:S01]  /*1e420*/  LOP3.LUT R32, R3, 0xe, RZ, 0xfc, !PT ;  /* 0x0000000e03207812 */ /* 0x002fe200078efcff */
[----:B------:R-:W-:Y:S01]  /*1e430*/  IMAD.MOV.U32 R29, RZ, RZ, R34 ;  /* 0x000000ffff1d7224 */ /* 0x000fe200078e0022 */
[----:B------:R-:W-:Y:S02]  /*1e440*/  SEL R6, R6, RZ, !P0 ;  /* 0x000000ff06067207 */ /* 0x000fe40004000000 */
[----:B------:R-:W-:Y:S02]  /*1e450*/  ISETP.GE.AND P1, PT, R32, UR6, PT ;  /* 0x0000000620007c0c */ /* 0x000fe4000bf26270 */
[----:B------:R1:W-:Y:S01]  /*1e460*/  LDGSTS.E [R5+0x40600], [R28.64], P2 ;  /* 0x406000001c057fae */ /* 0x0003e2000912184c */
[----:B------:R-:W-:Y:S02]  /*1e470*/  ISETP.NE.U32.AND P2, PT, R6, RZ, PT ;  /* 0x000000ff0600720c */ /* 0x000fe40003f45070 */
[----:B------:R-:W-:-:S04]  /*1e480*/  SEL R6, RZ, 0x4, P1 ;  /* 0x00000004ff067807 */ /* 0x000fc80000800000 */
[----:B------:R-:W-:Y:S02]  /*1e490*/  SEL R6, R6, RZ, !P0 ;  /* 0x000000ff06067207 */ /* 0x000fe40004000000 */
[----:B------:R-:W-:Y:S02]  /*1e4a0*/  IADD3 R30, P3, R30, UR14, RZ ;  /* 0x0000000e1e1e7c10 */ /* 0x000fe4000ff7e0ff */
[----:B------:R-:W-:Y:S02]  /*1e4b0*/  ISETP.NE.U32.AND P1, PT, R6, RZ, PT ;  /* 0x000000ff0600720c */ /* 0x000fe40003f25070 */
[----:B------:R-:W-:Y:S02]  /*1e4c0*/  IADD3.X R31, R31, UR9, RZ, P3, !PT ;  /* 0x000000091f1f7c10 */ /* 0x000fe40009ffe4ff */
[----:B------:R-:W-:Y:S01]  /*1e4d0*/  IADD3 R8, P4, R8, UR14, RZ ;  /* 0x0000000e08087c10 */ /* 0x000fe2000ff9e0ff */
[----:B------:R-:W-:Y:S01]  /*1e4e0*/  STL [R1+0x3b4], R35 ;  /* 0x0003b42301007387 */ /* 0x000fe20000100800 */
[----:B-1----:R-:W-:-:S02]  /*1e4f0*/  IMAD.MOV.U32 R28, RZ, RZ, R30 ;  /* 0x000000ffff1c7224 */ /* 0x002fc400078e001e */
[----:B------:R-:W-:Y:S01]  /*1e500*/  IMAD.MOV.U32 R29, RZ, RZ, R31 ;  /* 0x000000ffff1d7224 */ /* 0x000fe200078e001f */
[----:B------:R-:W-:Y:S01]  /*1e510*/  STL [R1+0x3a4], R34 ;  /* 0x0003a42201007387 */ /* 0x000fe20000100800 */
[----:B------:R-:W-:-:S03]  /*1e520*/  IADD3.X R9, R9, UR9, RZ, P4, !PT ;  /* 0x0000000909097c10 */ /* 0x000fc6000a7fe4ff */
[----:B------:R-:W-:Y:S04]  /*1e530*/  STL [R1+0x3a0], R30 ;  /* 0x0003a01e01007387 */ /* 0x000fe80000100800 */
[----:B------:R1:W-:Y:S04]  /*1e540*/  STL [R1+0x394], R31 ;  /* 0x0003941f01007387 */ /* 0x0003e80000100800 */
[----:B------:R2:W-:Y:S04]  /*1e550*/  LDGSTS.E [R5+0x40a00], [R28.64], P2 ;  /* 0x40a000001c057fae */ /* 0x0005e8000912184c */
[----:B------:R3:W-:Y:S01]  /*1e560*/  LDGSTS.E [R5+0x40e00], [R8.64], P1 ;  /* 0x40e0000008057fae */ /* 0x0007e2000892184c */
[----:B-1----:R-:W-:-:S02]  /*1e570*/  LOP3.LUT R31, R3, 0x12, RZ, 0xfc, !PT ;  /* 0x00000012031f7812 */ /* 0x002fc400078efcff */
[----:B------:R-:W-:Y:S01]  /*1e580*/  LOP3.LUT R30, R3, 0x16, RZ, 0xfc, !PT ;  /* 0x00000016031e7812 */ /* 0x000fe200078efcff */
[----:B------:R-:W2:Y:S01]  /*1e590*/  LDL.LU R72, [R1+0x14] ;  /* 0x0000140001487983 */ /* 0x000ea20000300800 */
[----:B------:R-:W-:Y:S02]  /*1e5a0*/  ISETP.GE.AND P1, PT, R31, UR6, PT ;  /* 0x000000061f007c0c */ /* 0x000fe4000bf26270 */
[----:B------:R-:W-:Y:S01]  /*1e5b0*/  IADD3 R11, P3, R11, UR14, RZ ;  /* 0x0000000e0b0b7c10 */ /* 0x000fe2000ff7e0ff */
[----:B------:R-:W5:Y:S01]  /*1e5c0*/  LDL.LU R55, [R1+0x18] ;  /* 0x0000180001377983 */ /* 0x000f620000300800 */
[----:B------:R-:W-:Y:S02]  /*1e5d0*/  SEL R6, RZ, 0x4, P1 ;  /* 0x00000004ff067807 */ /* 0x000fe40000800000 */
[----:B------:R-:W-:Y:S02]  /*1e5e0*/  ISETP.GE.AND P1, PT, R30, UR6, PT ;  /* 0x000000061e007c0c */ /* 0x000fe4000bf26270 */
[----:B------:R-:W-:Y:S01]  /*1e5f0*/  IADD3 R14, P4, R14, UR14, RZ ;  /* 0x0000000e0e0e7c10 */ /* 0x000fe2000ff9e0ff */
[----:B--2---:R-:W-:Y:S01]  /*1e600*/  IMAD.MOV.U32 R28, RZ, RZ, R11 ;  /* 0x000000ffff1c7224 */ /* 0x004fe200078e000b */
[----:B------:R-:W-:Y:S01]  /*1e610*/  SEL R6, R6, RZ, !P0 ;  /* 0x000000ff06067207 */ /* 0x000fe20004000000 */
[----:B------:R-:W2:Y:S03]  /*1e620*/  LDL.LU R54, [R1+0x54] ;  /* 0x0000540001367983 */ /* 0x000ea60000300800 */
[----:B------:R-:W-:Y:S01]  /*1e630*/  ISETP.NE.U32.AND P2, PT, R6, RZ, PT ;  /* 0x000000ff0600720c */ /* 0x000fe20003f45070 */
[----:B------:R-:W2:Y:S01]  /*1e640*/  LDL.LU R53, [R1+0x58] ;  /* 0x0000580001357983 */ /* 0x000ea20000300800 */
[----:B------:R-:W-:-:S02]  /*1e650*/  SEL R6, RZ, 0x4, P1 ;  /* 0x00000004ff067807 */ /* 0x000fc40000800000 */
[----:B------:R-:W-:Y:S01]  /*1e660*/  IADD3.X R18, R18, UR9, RZ, P3, !PT ;  /* 0x0000000912127c10 */ /* 0x000fe20009ffe4ff */
[----:B------:R-:W2:Y:S01]  /*1e670*/  LDL.LU R52, [R1+0x94] ;  /* 0x0000940001347983 */ /* 0x000ea20000300800 */
[----:B------:R-:W-:Y:S02]  /*1e680*/  SEL R6, R6, RZ, !P0 ;  /* 0x000000ff06067207 */ /* 0x000fe40004000000 */
[----:B------:R-:W-:Y:S01]  /*1e690*/  IADD3.X R15, R15, UR9, RZ, P4, !PT ;  /* 0x000000090f0f7c10 */ /* 0x000fe2000a7fe4ff */
[----:B------:R-:W-:Y:S01]  /*1e6a0*/  IMAD.MOV.U32 R29, RZ, RZ, R18 ;  /* 0x000000ffff1d7224 */ /* 0x000fe200078e0012 */
[----:B------:R-:W-:Y:S01]  /*1e6b0*/  ISETP.NE.U32.AND P1, PT, R6, RZ, PT ;  /* 0x000000ff0600720c */ /* 0x000fe20003f25070 */
[----:B------:R-:W2:Y:S01]  /*1e6c0*/  LDL.LU R35, [R1+0x98] ;  /* 0x0000980001237983 */ /* 0x000ea20000300800 */
[----:B------:R-:W-:-:S03]  /*1e6d0*/  LOP3.LUT R31, R3, 0x1a, RZ, 0xfc, !PT ;  /* 0x0000001a031f7812 */ /* 0x000fc600078efcff */
[----:B------:R1:W-:Y:S01]  /*1e6e0*/  LDGSTS.E [R5+0x41200], [R28.64], P2 ;  /* 0x412000001c057fae */ /* 0x0003e2000912184c */
[----:B------:R-:W-:Y:S02]  /*1e6f0*/  LOP3.LUT R30, R3, 0x1e, RZ, 0xfc, !PT ;  /* 0x0000001e031e7812 */ /* 0x000fe400078efcff */
[----:B------:R-:W-:Y:S01]  /*1e700*/  IADD3 R19, P3, R19, UR14, RZ ;  /* 0x0000000e13137c10 */ /* 0x000fe2000ff7e0ff */
[----:B------:R-:W2:Y:S04]  /*1e710*/  LDL.LU R34, [R1+0xd4] ;  /* 0x0000d40001227983 */ /* 0x000ea80000300800 */
[----:B------:R3:W-:Y:S01]  /*1e720*/  LDGSTS.E [R5+0x41600], [R14.64], P1 ;  /* 0x416000000e057fae */ /* 0x0007e2000892184c */
[----:B------:R-:W-:Y:S02]  /*1e730*/  ISETP.GE.AND P1, PT, R31, UR6, PT ;  /* 0x000000061f007c0c */ /* 0x000fe4000bf26270 */
[----:B------:R-:W-:-:S02]  /*1e740*/  IADD3.X R26, R26, UR9, RZ, P3, !PT ;  /* 0x000000091a1a7c10 */ /* 0x000fc40009ffe4ff */
[----:B------:R-:W-:Y:S01]  /*1e750*/  IADD3 R22, P4, R22, UR14, RZ ;  /* 0x0000000e16167c10 */ /* 0x000fe2000ff9e0ff */
[----:B-1----:R-:W-:Y:S01]  /*1e760*/  IMAD.MOV.U32 R28, RZ, RZ, R19 ;  /* 0x000000ffff1c7224 */ /* 0x002fe200078e0013 */
[----:B------:R-:W-:Y:S01]  /*1e770*/  SEL R6, RZ, 0x4, P1 ;  /* 0x00000004ff067807 */ /* 0x000fe20000800000 */
[----:B------:R-:W2:Y:S01]  /*1e780*/  LDL.LU R33, [R1+0xd8] ;  /* 0x0000d80001217983 */ /* 0x000ea20000300800 */
[----:B------:R-:W-:Y:S02]  /*1e790*/  ISETP.GE.AND P1, PT, R30, UR6, PT ;  /* 0x000000061e007c0c */ /* 0x000fe4000bf26270 */
[----:B------:R-:W-:Y:S01]  /*1e7a0*/  SEL R6, R6, RZ, !P0 ;  /* 0x000000ff06067207 */ /* 0x000fe20004000000 */
[----:B------:R-:W-:Y:S01]  /*1e7b0*/  IMAD.MOV.U32 R29, RZ, RZ, R26 ;  /* 0x000000ffff1d7224 */ /* 0x000fe200078e001a */
[----:B------:R-:W-:Y:S01]  /*1e7c0*/  IADD3.X R23, R23, UR9, RZ, P4, !PT ;  /* 0x0000000917177c10 */ /* 0x000fe2000a7fe4ff */
[----:B------:R-:W2:Y:S01]  /*1e7d0*/  LDL.LU R32, [R1+0x114] ;  /* 0x0001140001207983 */ /* 0x000ea20000300800 */
[----:B------:R-:W-:-:S02]  /*1e7e0*/  ISETP.NE.U32.AND P2, PT, R6, RZ, PT ;  /* 0x000000ff0600720c */ /* 0x000fc40003f45070 */
[----:B------:R-:W-:-:S04]  /*1e7f0*/  SEL R6, RZ, 0x4, P1 ;  /* 0x00000004ff067807 */ /* 0x000fc80000800000 */
[----:B------:R-:W-:-:S04]  /*1e800*/  SEL R6, R6, RZ, !P0 ;  /* 0x000000ff06067207 */ /* 0x000fc80004000000 */
[----:B------:R-:W-:Y:S02]  /*1e810*/  ISETP.NE.U32.AND P1, PT, R6, RZ, PT ;  /* 0x000000ff0600720c */ /* 0x000fe40003f25070 */
[C---:B------:R-:W-:Y:S01]  /*1e820*/  LOP3.LUT R31, R3.reuse, 0x22, RZ, 0xfc, !PT ;  /* 0x00000022031f7812 */ /* 0x040fe200078efcff */
[----:B------:R1:W-:Y:S01]  /*1e830*/  LDGSTS.E [R5+0x41a00], [R28.64], P2 ;  /* 0x41a000001c057fae */ /* 0x0003e2000912184c */
[----:B------:R-:W-:-:S09]  /*1e840*/  LOP3.LUT R30, R3, 0x26, RZ, 0xfc, !PT ;  /* 0x00000026031e7812 */ /* 0x000fd200078efcff */
        /* <DEDUP_REMOVED lines=221> */
[----:B------:R-:W-:Y:S02]  /*1f620*/  ISETP.GE.AND P1, PT, R31, UR6, PT ;  /* 0x000000061f007c0c */ /* 0x000fe4000bf26270 */
[----:B------:R-:W-:Y:S01]  /*1f630*/  IADD3 R221, P3, R221, UR14, RZ ;  /* 0x0000000edddd7c10 */ /* 0x000fe2000ff7e0ff */
[----:B------:R-:W4:Y:S01]  /*1f640*/  LDL.LU R31, [R1+0x118] ;  /* 0x00011800011f7983 */ /* 0x000f220000300800 */
[----:B------:R-:W-:Y:S02]  /*1f650*/  SEL R6, RZ, 0x4, P1 ;  /* 0x00000004ff067807 */ /* 0x000fe40000800000 */
[----:B------:R-:W-:Y:S02]  /*1f660*/  ISETP.GE.AND P1, PT, R30, UR6, PT ;  /* 0x000000061e007c0c */ /* 0x000fe4000bf26270 */
[----:B------:R-:W2:Y:S01]  /*1f670*/  S2R R30, SR_TID.X ;  /* 0x00000000001e7919 */ /* 0x000ea20000002100 */
[----:B------:R-:W-:-:S04]  /*1f680*/  SEL R6, R6, RZ, !P0 ;  /* 0x000000ff06067207 */ /* 0x000fc80004000000 */
[----:B------:R-:W-:Y:S02]  /*1f690*/  ISETP.NE.U32.AND P2, PT, R6, RZ, PT ;  /* 0x000000ff0600720c */ /* 0x000fe40003f45070 */
[----:B------:R-:W-:Y:S02]  /*1f6a0*/  SEL R6, RZ, 0x4, P1 ;  /* 0x00000004ff067807 */ /* 0x000fe40000800000 */
[----:B------:R-:W-:Y:S02]  /*1f6b0*/  IADD3.X R220, R220, UR9, RZ, P3, !PT ;  /* 0x00000009dcdc7c10 */ /* 0x000fe40009ffe4ff */
[----:B------:R-:W-:Y:S02]  /*1f6c0*/  SEL R6, R6, RZ, !P0 ;  /* 0x000000ff06067207 */ /* 0x000fe40004000000 */
[----:B------:R-:W-:Y:S02]  /*1f6d0*/  IADD3 R225, P4, R225, UR14, RZ ;  /* 0x0000000ee1e17c10 */ /* 0x000fe4000ff9e0ff */
[----:B------:R-:W-:Y:S01]  /*1f6e0*/  ISETP.NE.U32.AND P1, PT, R6, RZ, PT ;  /* 0x000000ff0600720c */ /* 0x000fe20003f25070 */
[----:B-1----:R-:W-:Y:S01]  /*1f6f0*/  IMAD.MOV.U32 R28, RZ, RZ, R221 ;  /* 0x000000ffff1c7224 */ /* 0x002fe200078e00dd */
[----:B------:R-:W-:Y:S01]  /*1f700*/  IADD3.X R224, R224, UR9, RZ, P4, !PT ;  /* 0x00000009e0e07c10 */ /* 0x000fe2000a7fe4ff */
[----:B------:R-:W-:-:S05]  /*1f710*/  IMAD.MOV.U32 R29, RZ, RZ, R220 ;  /* 0x000000ffff1d7224 */ /* 0x000fca00078e00dc */
[----:B------:R1:W-:Y:S01]  /*1f720*/  LDGSTS.E [R5+0x47a00], [R28.64], P2 ;  /* 0x47a000001c057fae */ /* 0x0003e2000912184c */
[----:B--2---:R-:W-:Y:S01]  /*1f730*/  LOP3.LUT R30, R30, 0x7f, RZ, 0xc0, !PT ;  /* 0x0000007f1e1e7812 */ /* 0x004fe200078ec0ff */
[----:B-1----:R-:W-:Y:S02]  /*1f740*/  IMAD.MOV.U32 R28, RZ, RZ, R225 ;  /* 0x000000ffff1c7224 */ /* 0x002fe400078e00e1 */
[----:B------:R-:W-:-:S05]  /*1f750*/  IMAD.MOV.U32 R29, RZ, RZ, R224 ;  /* 0x000000ffff1d7224 */ /* 0x000fca00078e00e0 */
[----:B------:R3:W-:Y:S01]  /*1f760*/  LDGSTS.E [R5+0x47e00], [R28.64], P1 ;  /* 0x47e000001c057fae */ /* 0x0007e2000892184c */
[----:B------:R-:W-:-:S03]  /*1f770*/  ISETP.GE.AND P1, PT, R30, UR6, PT ;  /* 0x000000061e007c0c */ /* 0x000fc6000bf26270 */
[----:B------:R-:W2:Y:S04]  /*1f780*/  LDL.LU R30, [R1+0x154] ;  /* 0x00015400011e7983 */ /* 0x000ea80000300800 */
[----:B------:R-:W2:Y:S01]  /*1f790*/  LDL.LU R6, [R1+0x158] ;  /* 0x0001580001067983 */ /* 0x000ea20000300800 */
[----:B---3--:R-:W-:-:S03]  /*1f7a0*/  SEL R5, RZ, 0x4, P1 ;  /* 0x00000004ff057807 */ /* 0x008fc60000800000 */
[----:B------:R-:W0:Y:S01]  /*1f7b0*/  LDGDEPBAR ;  /* 0x00000000000079af */ /* 0x000e220000000000 */
[----:B------:R-:W-:Y:S02]  /*1f7c0*/  SEL R5, R5, RZ, !P0 ;  /* 0x000000ff05057207 */ /* 0x000fe40004000000 */
[----:B------:R-:W-:Y:S02]  /*1f7d0*/  IADD3 R227, P1, R227, UR11, RZ ;  /* 0x0000000be3e37c10 */ /* 0x000fe4000ff3e0ff */
[----:B------:R-:W-:Y:S02]  /*1f7e0*/  ISETP.NE.U32.AND P0, PT, R5, RZ, PT ;  /* 0x000000ff0500720c */ /* 0x000fe40003f05070 */
[----:B------:R-:W-:Y:S01]  /*1f7f0*/  IADD3 R243, P2, R243, UR11, RZ ;  /* 0x0000000bf3f37c10 */ /* 0x000fe2000ff5e0ff */
[----:B------:R-:W-:Y:S01]  /*1f800*/  IMAD.U32 R5, RZ, RZ, UR8 ;  /* 0x00000008ff057e24 */ /* 0x000fe2000f8e00ff */
[----:B------:R-:W-:Y:S02]  /*1f810*/  IADD3.X R226, R226, UR10, RZ, P1, !PT ;  /* 0x0000000ae2e27c10 */ /* 0x000fe40008ffe4ff */
[----:B-----5:R-:W-:-:S02]  /*1f820*/  IADD3 R55, P1, R55, UR11, RZ ;  /* 0x0000000b37377c10 */ /* 0x020fc4000ff3e0ff */
[----:B------:R-:W-:Y:S02]  /*1f830*/  IADD3.X R242, R242, UR10, RZ, P2, !PT ;  /* 0x0000000af2f27c10 */ /* 0x000fe400097fe4ff */
[----:B------:R-:W-:Y:S01]  /*1f840*/  IADD3 R53, P2, R53, UR11, RZ ;  /* 0x0000000b35357c10 */ /* 0x000fe2000ff5e0ff */
[----:B------:R-:W-:Y:S01]  /*1f850*/  IMAD R5, R5, 0x10000, R4 ;  /* 0x0001000005057824 */ /* 0x000fe200078e0204 */
[----:B------:R-:W-:Y:S01]  /*1f860*/  IADD3.X R72, R72, UR10, RZ, P1, !PT ;  /* 0x0000000a48487c10 */ /* 0x000fe20008ffe4ff */
[----:B------:R-:W-:Y:S02]  /*1f870*/  IMAD.MOV.U32 R28, RZ, RZ, R227 ;  /* 0x000000ffff1c7224 */ /* 0x000fe400078e00e3 */
[----:B------:R-:W-:Y:S01]  /*1f880*/  IMAD.MOV.U32 R29, RZ, RZ, R226 ;  /* 0x000000ffff1d7224 */ /* 0x000fe200078e00e2 */
[----:B------:R-:W-:Y:S01]  /*1f890*/  IADD3.X R54, R54, UR10, RZ, P2, !PT ;  /* 0x0000000a36367c10 */ /* 0x000fe200097fe4ff */
[----:B------:R1:W-:Y:S01]  /*1f8a0*/  STL [R1+0x18], R55 ;  /* 0x0000183701007387 */ /* 0x0003e20000100800 */
[-C--:B------:R-:W-:Y:S03]  /*1f8b0*/  HMMA.1688.F32.TF32 R76, R128, R86.reuse, R76 ;  /* 0x00000056804c723c */ /* 0x080fe6000008104c */
[----:B------:R3:W-:Y:S04]  /*1f8c0*/  LDGSTS.E [R5], [R28.64], P0 ;  /* 0x000000001c057fae */ /* 0x0007e8000812184c */
[----:B------:R-:W-:Y:S01]  /*1f8d0*/  STL [R1+0x14], R72 ;  /* 0x0000144801007387 */ /* 0x000fe20000100800 */
[----:B------:R-:W-:Y:S03]  /*1f8e0*/  HMMA.1688.F32.TF32 R64, R124, R86, R64 ;  /* 0x000000567c40723c */ /* 0x000fe60000081040 */
[----:B------:R5:W-:Y:S01]  /*1f8f0*/  STL [R1+0x58], R53 ;  /* 0x0000583501007387 */ /* 0x000be20000100800 */
[----:B---3--:R-:W-:-:S04]  /*1f900*/  IMAD.MOV.U32 R28, RZ, RZ, R243 ;  /* 0x000000ffff1c7224 */ /* 0x008fc800078e00f3 */
[----:B------:R-:W-:Y:S01]  /*1f910*/  HMMA.1688.F32.TF32 R84, R36, R86, R112 ;  /* 0x000000562454723c */ /* 0x000fe20000081070 */
[----:B------:R-:W-:Y:S01]  /*1f920*/  IMAD.MOV.U32 R29, RZ, RZ, R242 ;  /* 0x000000ffff1d7224 */ /* 0x000fe200078e00f2 */
[----:B------:R3:W-:Y:S06]  /*1f930*/  STL [R1+0x54], R54 ;  /* 0x0000543601007387 */ /* 0x0007ec0000100800 */
[-C--:B------:R-:W-:Y:S01]  /*1f940*/  HMMA.1688.F32.TF32 R120, R128, R74.reuse, R120 ;  /* 0x0000004a8078723c */ /* 0x080fe20000081078 */
[----:B------:R1:W-:Y:S07]  /*1f950*/  LDGSTS.E [R5+0x1000], [R28.64], P0 ;  /* 0x010000001c057fae */ /* 0x0003ee000812184c */
[----:B------:R-:W-:Y:S01]  /*1f960*/  HMMA.1688.F32.TF32 R36, R36, R74, R88 ;  /* 0x0000004a2424723c */ /* 0x000fe20000081058 */
[----:B------:R-:W2:Y:S01]  /*1f970*/  LDL.LU R88, [R1+0x194] ;  /* 0x0001940001587983 */ /* 0x000ea20000300800 */
[----:B------:R-:W-:-:S06]  /*1f980*/  IADD3 R35, P1, R35, UR11, RZ ;  /* 0x0000000b23237c10 */ /* 0x000fcc000ff3e0ff */
[----:B------:R-:W-:Y:S01]  /*1f990*/  HMMA.1688.F32.TF32 R108, R124, R74, R108 ;  /* 0x0000004a7c6c723c */ /* 0x000fe2000008106c */
[----:B------:R-:W2:Y:S01]  /*1f9a0*/  LDL.LU R75, [R1+0x198] ;  /* 0x00019800014b7983 */ /* 0x000ea20000300800 */
[----:B-1----:R-:W-:Y:S02]  /*1f9b0*/  IMAD.MOV.U32 R28, RZ, RZ, R55 ;  /* 0x000000ffff1c7224 */ /* 0x002fe400078e0037 */
[----:B------:R-:W-:Y:S01]  /*1f9c0*/  IMAD.MOV.U32 R29, RZ, RZ, R72 ;  /* 0x000000ffff1d7224 */ /* 0x000fe200078e0048 */
[----:B------:R-:W2:Y:S01]  /*1f9d0*/  LDL.LU R74, [R1+0x1d4] ;  /* 0x0001d400014a7983 */ /* 0x000ea20000300800 */
[----:B------:R-:W-:-:S03]  /*1f9e0*/  IADD3 R33, P2, R33, UR11, RZ ;  /* 0x0000000b21217c10 */ /* 0x000fc6000ff5e0ff */
[----:B------:R-:W2:Y:S01]  /*1f9f0*/  LDL.LU R73, [R1+0x1d8] ;  /* 0x0001d80001497983 */ /* 0x000ea20000300800 */
[----:B------:R-:W-:-:S03]  /*1fa00*/  IADD3.X R52, R52, UR10, RZ, P1, !PT ;  /* 0x0000000a34347c10 */ /* 0x000fc60008ffe4ff */
[----:B------:R1:W-:Y:S01]  /*1fa10*/  LDGSTS.E [R5+0x2000], [R28.64], P0 ;  /* 0x020000001c057fae */ /* 0x0003e2000812184c */
[----:B------:R-:W-:-:S03]  /*1fa20*/  IADD3.X R34, R34, UR10, RZ, P2, !PT ;  /* 0x0000000a22227c10 */ /* 0x000fc600097fe4ff */
[----:B------:R-:W2:Y:S01]  /*1fa30*/  LDL.LU R55, [R1+0x218] ;  /* 0x0002180001377983 */ /* 0x000ea20000300800 */
[----:B-1----:R-:W-:Y:S02]  /*1fa40*/  IMAD.MOV.U32 R28, RZ, RZ, R53 ;  /* 0x000000ffff1c7224 */ /* 0x002fe400078e0035 */
[----:B------:R-:W-:Y:S01]  /*1fa50*/  IMAD.MOV.U32 R29, RZ, RZ, R54 ;  /* 0x000000ffff1d7224 */ /* 0x000fe200078e0036 */
[----:B-----5:R-:W5:Y:S04]  /*1fa60*/  LDL.LU R53, [R1+0x258] ;  /* 0x0002580001357983 */ /* 0x020f680000300800 */
[----:B------:R-:W-:Y:S04]  /*1fa70*/  STL [R1+0x98], R35 ;  /* 0x0000982301007387 */ /* 0x000fe80000100800 */
[----:B------:R1:W-:Y:S04]  /*1fa80*/  LDGSTS.E [R5+0x3000], [R28.64], P0 ;  /* 0x030000001c057fae */ /* 0x0003e8000812184c */
[----:B------:R3:W-:Y:S04]  /*1fa90*/  STL [R1+0x94], R52 ;  /* 0x0000943401007387 */ /* 0x0007e80000100800 */
[----:B------:R-:W-:Y:S01]  /*1faa0*/  STL [R1+0xd8], R33 ;  /* 0x0000d82101007387 */ /* 0x000fe20000100800 */
[----:B-1----:R-:W-:-:S03]  /*1fab0*/  IMAD.MOV.U32 R28, RZ, RZ, R35 ;  /* 0x000000ffff1c7224 */ /* 0x002fc600078e0023 */
[----:B------:R-:W5:Y:S01]  /*1fac0*/  LDL.LU R72, [R1+0x214] ;  /* 0x0002140001487983 */ /* 0x000f620000300800 */
[----:B------:R-:W-:-:S03]  /*1fad0*/  IMAD.MOV.U32 R29, RZ, RZ, R52 ;  /* 0x000000ffff1d7224 */ /* 0x000fc600078e0034 */
[----:B------:R1:W-:Y:S04]  /*1fae0*/  STL [R1+0xd4], R34 ;  /* 0x0000d42201007387 */ /* 0x0003e80000100800 */
[----:B---3--:R-:W3:Y:S04]  /*1faf0*/  LDL.LU R54, [R1+0x254] ;  /* 0x0002540001367983 */ /* 0x008ee80000300800 */
[----:B------:R-:W3:Y:S04]  /*1fb00*/  LDL.LU R52, [R1+0x294] ;  /* 0x0002940001347983 */ /* 0x000ee80000300800 */
[----:B------:R1:W-:Y:S04]  /*1fb10*/  LDGSTS.E [R5+0x4000], [R28.64], P0 ;  /* 0x040000001c057fae */ /* 0x0003e8000812184c */
[----:B------:R-:W3:Y:S01]  /*1fb20*/  LDL.LU R35, [R1+0x298] ;  /* 0x0002980001237983 */ /* 0x000ee20000300800 */
[----:B-1----:R-:W-:-:S02]  /*1fb30*/  IMAD.MOV.U32 R28, RZ, RZ, R33 ;  /* 0x000000ffff1c7224 */ /* 0x002fc400078e0021 */
[----:B------:R-:W-:Y:S02]  /*1fb40*/  IMAD.MOV.U32 R29, RZ, RZ, R34 ;  /* 0x000000ffff1d7224 */ /* 0x000fe400078e0022 */
[----:B------:R-:W3:Y:S04]  /*1fb50*/  LDL.LU R34, [R1+0x2d4] ;  /* 0x0002d40001227983 */ /* 0x000ee80000300800 */
[----:B------:R-:W3:Y:S04]  /*1fb60*/  LDL.LU R33, [R1+0x2d8] ;  /* 0x0002d80001217983 */ /* 0x000ee80000300800 */
[----:B------:R1:W-:Y:S01]  /*1fb70*/  LDGSTS.E [R5+0x5000], [R28.64], P0 ;  /* 0x050000001c057fae */ /* 0x0003e2000812184c */
[----:B----4-:R-:W-:-:S04]  /*1fb80*/  IADD3 R31, P1, R31, UR11, RZ ;  /* 0x0000000b1f1f7c10 */ /* 0x010fc8000ff3e0ff */
[----:B------:R-:W-:Y:S01]  /*1fb90*/  IADD3.X R32, R32, UR10, RZ, P1, !PT ;  /* 0x0000000a20207c10 */ /* 0x000fe20008ffe4ff */
[----:B-1----:R-:W-:Y:S01]  /*1fba0*/  IMAD.MOV.U32 R28, RZ, RZ, R31 ;  /* 0x000000ffff1c7224 */ /* 0x002fe200078e001f */
[----:B------:R-:W-:Y:S03]  /*1fbb0*/  STL [R1+0x118], R31 ;  /* 0x0001181f01007387 */ /* 0x000fe60000100800 */
[----:B------:R-:W-:Y:S01]  /*1fbc0*/  IMAD.MOV.U32 R29, RZ, RZ, R32 ;  /* 0x000000ffff1d7224 */ /* 0x000fe200078e0020 */
[----:B------:R1:W-:Y:S04]  /*1fbd0*/  STL [R1+0x114], R32 ;  /* 0x0001142001007387 */ /* 0x0003e80000100800 */
[----:B------:R4:W-:Y:S01]  /*1fbe0*/  LDGSTS.E [R5+0x6000], [R28.64], P0 ;  /* 0x060000001c057fae */ /* 0x0009e2000812184c */
[----:B--2---:R-:W-:-:S04]  /*1fbf0*/  IADD3 R6, P2, R6, UR11, RZ ;  /* 0x0000000b06067c10 */ /* 0x004fc8000ff5e0ff */
[----:B------:R-:W-:Y:S01]  /*1fc00*/  IADD3.X R30, R30, UR10, RZ, P2, !PT ;  /* 0x0000000a1e1e7c10 */ /* 0x000fe200097fe4ff */
[----:B------:R-:W-:Y:S01]  /*1fc10*/  STL [R1+0x158], R6 ;  /* 0x0001580601007387 */ /* 0x000fe20000100800 */
[----:B----4-:R-:W-:-:S03]  /*1fc20*/  IMAD.MOV.U32 R28, RZ, RZ, R6 ;  /* 0x000000ffff1c7224 */ /* 0x010fc600078e0006 */
[----:B------:R2:W-:Y:S01]  /*1fc30*/  STL [R1+0x154], R30 ;  /* 0x0001541e01007387 */ /* 0x0005e20000100800 */
[----:B------:R-:W-:-:S03]  /*1fc40*/  IMAD.MOV.U32 R29, RZ, RZ, R30 ;  /* 0x000000ffff1d7224 */ /* 0x000fc600078e001e */
[----:B-1----:R-:W4:Y:S04]  /*1fc50*/  LDL.LU R32, [R1+0x314] ;  /* 0x0003140001207983 */ /* 0x002f280000300800 */
[----:B------:R-:W4:Y:S04]  /*1fc60*/  LDL.LU R31, [R1+0x318] ;  /* 0x00031800011f7983 */ /* 0x000f280000300800 */
[----:B--2---:R-:W2:Y:S04]  /*1fc70*/  LDL.LU R30, [R1+0x354] ;  /* 0x00035400011e7983 */ /* 0x004ea80000300800 */
[----:B------:R-:W2:Y:S04]  /*1fc80*/  LDL.LU R6, [R1+0x358] ;  /* 0x0003580001067983 */ /* 0x000ea80000300800 */
[----:B------:R1:W-:Y:S01]  /*1fc90*/  LDGSTS.E [R5+0x7000], [R28.64], P0 ;  /* 0x070000001c057fae */ /* 0x0003e2000812184c */
[----:B------:R-:W-:-:S04]  /*1fca0*/  IADD3 R75, P1, R75, UR11, RZ ;  /* 0x0000000b4b4b7c10 */ /* 0x000fc8000ff3e0ff */
[----:B------:R-:W-:Y:S01]  /*1fcb0*/  IADD3.X R88, R88, UR10, RZ, P1, !PT ;  /* 0x0000000a58587c10 */ /* 0x000fe20008ffe4ff */
[----:B-1----:R-:W-:Y:S01]  /*1fcc0*/  IMAD.MOV.U32 R28, RZ, RZ, R75 ;  /* 0x000000ffff1c7224 */ /* 0x002fe200078e004b */
[----:B------:R-:W-:-:S03]  /*1fcd0*/  IADD3 R73, P2, R73, UR11, RZ ;  /* 0x0000000b49497c10 */ /* 0x000fc6000ff5e0ff */
[----:B------:R-:W-:Y:S01]  /*1fce0*/  IMAD.MOV.U32 R29, RZ, RZ, R88 ;  /* 0x000000ffff1d7224 */ /* 0x000fe200078e0058 */
[----:B------:R-:W-:-:S04]  /*1fcf0*/  IADD3.X R74, R74, UR10, RZ, P2, !PT ;  /* 0x0000000a4a4a7c10 */ /* 0x000fc800097fe4ff */
[----:B------:R1:W-:Y:S01]  /*1fd00*/  LDGSTS.E [R5+0x8000], [R28.64], P0 ;  /* 0x080000001c057fae */ /* 0x0003e2000812184c */
[----:B------:R-:W-:-:S03]  /*1fd10*/  IADD3 R55, P1, R55, UR11, RZ ;  /* 0x0000000b37377c10 */ /* 0x000fc6000ff3e0ff */
[----:B------:R-:W-:Y:S01]  /*1fd20*/  STL [R1+0x198], R75 ;  /* 0x0001984b01007387 */ /* 0x000fe20000100800 */
[----:B-1----:R-:W-:Y:S02]  /*1fd30*/  IMAD.MOV.U32 R28, RZ, RZ, R73 ;  /* 0x000000ffff1c7224 */ /* 0x002fe400078e0049 */
[----:B------:R-:W-:Y:S01]  /*1fd40*/  IMAD.MOV.U32 R29, RZ, RZ, R74 ;  /* 0x000000ffff1d7224 */ /* 0x000fe200078e004a */
[----:B-----5:R-:W-:Y:S01]  /*1fd50*/  IADD3 R53, P2, R53, UR11, RZ ;  /* 0x0000000b35357c10 */ /* 0x020fe2000ff5e0ff */
[----:B------:R-:W-:Y:S04]  /*1fd60*/  STL [R1+0x194], R88 ;  /* 0x0001945801007387 */ /* 0x000fe80000100800 */
[----:B------:R1:W-:Y:S04]  /*1fd70*/  LDGSTS.E [R5+0x9000], [R28.64], P0 ;  /* 0x090000001c057fae */ /* 0x0003e8000812184c */
[----:B------:R-:W-:Y:S01]  /*1fd80*/  STL [R1+0x1d8], R73 ;  /* 0x0001d84901007387 */ /* 0x000fe20000100800 */
[----:B------:R-:W-:Y:S01]  /*1fd90*/  IADD3.X R72, R72, UR10, RZ, P1, !PT ;  /* 0x0000000a48487c10 */ /* 0x000fe20008ffe4ff */
[----:B-1----:R-:W-:-:S02]  /*1fda0*/  IMAD.MOV.U32 R28, RZ, RZ, R55 ;  /* 0x000000ffff1c7224 */ /* 0x002fc400078e0037 */
[----:B------:R-:W-:Y:S02]  /*1fdb0*/  STL [R1+0x1d4], R74 ;  /* 0x0001d44a01007387 */ /* 0x000fe40000100800 */
[----:B------:R-:W-:Y:S02]  /*1fdc0*/  IMAD.MOV.U32 R29, RZ, RZ, R72 ;  /* 0x000000ffff1d7224 */ /* 0x000fe400078e0048 */
[----:B------:R1:W-:Y:S01]  /*1fdd0*/  STL [R1+0x218], R55 ;  /* 0x0002183701007387 */ /* 0x0003e20000100800 */
[----:B---3--:R-:W-:-:S03]  /*1fde0*/  IADD3.X R54, R54, UR10, RZ, P2, !PT ;  /* 0x0000000a36367c10 */ /* 0x008fc600097fe4ff */
[----:B------:R-:W-:Y:S04]  /*1fdf0*/  STL [R1+0x214], R72 ;  /* 0x0002144801007387 */ /* 0x000fe80000100800 */
[----:B------:R3:W-:Y:S04]  /*1fe00*/  STL [R1+0x258], R53 ;  /* 0x0002583501007387 */ /* 0x0007e80000100800 */
[----:B------:R5:W-:Y:S01]  /*1fe10*/  LDGSTS.E [R5+0xa000], [R28.64], P0 ;  /* 0x0a0000001c057fae */ /* 0x000be2000812184c */
[----:B------:R-:W-:-:S04]  /*1fe20*/  IADD3 R35, P1, R35, UR11, RZ ;  /* 0x0000000b23237c10 */ /* 0x000fc8000ff3e0ff */
[----:B------:R-:W-:Y:S01]  /*1fe30*/  IADD3.X R52, R52, UR10, RZ, P1, !PT ;  /* 0x0000000a34347c10 */ /* 0x000fe20008ffe4ff */
[----:B------:R1:W-:Y:S04]  /*1fe40*/  STL [R1+0x254], R54 ;  /* 0x0002543601007387 */ /* 0x0003e80000100800 */
[----:B------:R-:W-:Y:S01]  /*1fe50*/  STL [R1+0x298], R35 ;  /* 0x0002982301007387 */ /* 0x000fe20000100800 */
[----:B-----5:R-:W-:Y:S02]  /*1fe60*/  IMAD.MOV.U32 R28, RZ, RZ, R53 ;  /* 0x000000ffff1c7224 */ /* 0x020fe400078e0035 */
[----:B------:R-:W-:Y:S01]  /*1fe70*/  IMAD.MOV.U32 R29, RZ, RZ, R54 ;  /* 0x000000ffff1d7224 */ /* 0x000fe200078e0036 */
[----:B------:R-:W-:Y:S01]  /*1fe80*/  IADD3 R33, P2, R33, UR11, RZ ;  /* 0x0000000b21217c10 */ /* 0x000fe2000ff5e0ff */
[----:B------:R2:W-:Y:S03]  /*1fe90*/  STL [R1+0x294], R52 ;  /* 0x0002943401007387 */ /* 0x0005e60000100800 */
[----:B------:R-:W-:Y:S01]  /*1fea0*/  IADD3.X R34, R34, UR10, RZ, P2, !PT ;  /* 0x0000000a22227c10 */ /* 0x000fe200097fe4ff */
[----:B------:R-:W-:Y:S04]  /*1feb0*/  STL [R1+0x2d8], R33 ;  /* 0x0002d82101007387 */ /* 0x000fe80000100800 */
[----:B-1----:R-:W5:Y:S04]  /*1fec0*/  LDL.LU R55, [R1+0x20] ;  /* 0x0000200001377983 */ /* 0x002f680000300800 */
[----:B------:R1:W-:Y:S04]  /*1fed0*/  LDGSTS.E [R5+0xb000], [R28.64], P0 ;  /* 0x0b0000001c057fae */ /* 0x0003e8000812184c */
[----:B------:R2:W-:Y:S04]  /*1fee0*/  STL [R1+0x2d4], R34 ;  /* 0x0002d42201007387 */ /* 0x0005e80000100800 */
[----:B---3--:R-:W5:Y:S01]  /*1fef0*/  LDL.LU R53, [R1+0x60] ;  /* 0x0000600001357983 */ /* 0x008f620000300800 */
[----:B-1----:R-:W-:-:S03]  /*1ff00*/  IMAD.MOV.U32 R28, RZ, RZ, R35 ;  /* 0x000000ffff1c7224 */ /* 0x002fc600078e0023 */
[----:B------:R-:W5:Y:S01]  /*1ff10*/  LDL.LU R72, [R1+0x1c] ;  /* 0x00001c0001487983 */ /* 0x000f620000300800 */
[----:B------:R-:W-:-:S03]  /*1ff20*/  IMAD.MOV.U32 R29, RZ, RZ, R52 ;  /* 0x000000ffff1d7224 */ /* 0x000fc600078e0034 */
[----:B------:R-:W5:Y:S04]  /*1ff30*/  LDL.LU R54, [R1+0x5c] ;  /* 0x00005c0001367983 */ /* 0x000f680000300800 */
[----:B------:R1:W-:Y:S02]  /*1ff40*/  LDGSTS.E [R5+0xc000], [R28.64], P0 ;  /* 0x0c0000001c057fae */ /* 0x0003e4000812184c */
[----:B-1----:R-:W-:Y:S02]  /*1ff50*/  IMAD.MOV.U32 R28, RZ, RZ, R33 ;  /* 0x000000ffff1c7224 */ /* 0x002fe400078e0021 */
[----:B------:R-:W-:-:S05]  /*1ff60*/  IMAD.MOV.U32 R29, RZ, RZ, R34 ;  /* 0x000000ffff1d7224 */ /* 0x000fca00078e0022 */
[----:B------:R1:W-:Y:S01]  /*1ff70*/  LDGSTS.E [R5+0xd000], [R28.64], P0 ;  /* 0x0d0000001c057fae */ /* 0x0003e2000812184c */
[----:B----4-:R-:W-:-:S04]  /*1ff80*/  IADD3 R31, P1, R31, UR11, RZ ;  /* 0x0000000b1f1f7c10 */ /* 0x010fc8000ff3e0ff */
[----:B------:R-:W-:Y:S02]  /*1ff90*/  IADD3.X R32, R32, UR10, RZ, P1, !PT ;  /* 0x0000000a20207c10 */ /* 0x000fe40008ffe4ff */
[----:B--2---:R-:W-:Y:S01]  /*1ffa0*/  IADD3 R6, P2, R6, UR11, RZ ;  /* 0x0000000b06067c10 */ /* 0x004fe2000ff5e0ff */
[----:B------:R-:W-:Y:S03]  /*1ffb0*/  STL [R1+0x318], R31 ;  /* 0x0003181f01007387 */ /* 0x000fe60000100800 */
[----:B------:R-:W-:Y:S01]  /*1ffc0*/  IADD3.X R30, R30, UR10, RZ, P2, !PT ;  /* 0x0000000a1e1e7c10 */ /* 0x000fe200097fe4ff */
[----:B------:R2:W-:Y:S01]  /*1ffd0*/  STL [R1+0x314], R32 ;  /* 0x0003142001007387 */ /* 0x0005e20000100800 */
[----:B-1----:R-:W-:-:S03]  /*1ffe0*/  IMAD.MOV.U32 R28, RZ, RZ, R31 ;  /* 0x000000ffff1c7224 */ /* 0x002fc600078e001f */
[----:B------:R1:W-:Y:S01]  /*1fff0*/  STL [R1+0x358], R6 ;  /* 0x0003580601007387 */ /* 0x0003e20000100800 */
[----:B------:R-:W-:-:S03]  /*20000*/  IMAD.MOV.U32 R29, RZ, RZ, R32 ;  /* 0x000000ffff1d7224 */ /* 0x000fc600078e0020 */
[----:B------:R4:W-:Y:S04]  /*20010*/  STL [R1+0x354], R30 ;  /* 0x0003541e01007387 */ /* 0x0009e80000100800 */
[----:B------:R-:W3:Y:S04]  /*20020*/  LDL.LU R52, [R1+0x9c] ;  /* 0x00009c0001347983 */ /* 0x000ee80000300800 */
[----:B------:R-:W3:Y:S04]  /*20030*/  LDL.LU R35, [R1+0xa0] ;  /* 0x0000a00001237983 */ /* 0x000ee80000300800 */
[----:B------:R-:W3:Y:S04]  /*20040*/  LDL.LU R34, [R1+0xdc] ;  /* 0x0000dc0001227983 */ /* 0x000ee80000300800 */
[----:B------:R1:W-:Y:S04]  /*20050*/  LDGSTS.E [R5+0xe000], [R28.64], P0 ;  /* 0x0e0000001c057fae */ /* 0x0003e8000812184c */
[----:B------:R-:W3:Y:S04]  /*20060*/  LDL.LU R33, [R1+0xe0] ;  /* 0x0000e00001217983 */ /* 0x000ee80000300800 */
[----:B--2---:R-:W2:Y:S01]  /*20070*/  LDL.LU R32, [R1+0x11c] ;  /* 0x00011c0001207983 */ /* 0x004ea20000300800 */
[----:B-1----:R-:W-:-:S02]  /*20080*/  IMAD.MOV.U32 R28, RZ, RZ, R6 ;  /* 0x000000ffff1c7224 */ /* 0x002fc400078e0006 */
[----:B------:R-:W-:Y:S01]  /*20090*/  IMAD.MOV.U32 R29, RZ, RZ, R30 ;  /* 0x000000ffff1d7224 */ /* 0x000fe200078e001e */
[----:B------:R-:W-:Y:S01]  /*200a0*/  LOP3.LUT R6, R4, 0x10, RZ, 0x3c, !PT ;  /* 0x0000001004067812 */ /* 0x000fe200078e3cff */
[----:B------:R-:W2:Y:S04]  /*200b0*/  LDL.LU R31, [R1+0x120] ;  /* 0x00012000011f7983 */ /* 0x000ea80000300800 */
[----:B------:R1:W-:Y:S04]  /*200c0*/  LDGSTS.E [R5+0xf000], [R28.64], P0 ;  /* 0x0f0000001c057fae */ /* 0x0003e8000812184c */
[----:B----4-:R-:W2:Y:S01]  /*200d0*/  LDL.LU R30, [R1+0x15c] ;  /* 0x00015c00011e7983 */ /* 0x010ea20000300800 */
[----:B-1----:R-:W-:-:S04]  /*200e0*/  IMAD.U32 R5, RZ, RZ, UR8 ;  /* 0x00000008ff057e24 */ /* 0x002fc8000f8e00ff */
[----:B------:R-:W-:Y:S02]  /*200f0*/  IMAD R5, R5, 0x10000, R6 ;  /* 0x0001000005057824 */ /* 0x000fe400078e0206 */
[----:B------:R-:W2:Y:S01]  /*20100*/  LDL.LU R6, [R1+0x160] ;  /* 0x0001600001067983 */ /* 0x000ea20000300800 */
[----:B------:R-:W-:Y:S02]  /*20110*/  IADD3 R229, P1, R229, UR11, RZ ;  /* 0x0000000be5e57c10 */ /* 0x000fe4000ff3e0ff */
[----:B------:R-:W-:Y:S02]  /*20120*/  IADD3 R245, P2, R245, UR11, RZ ;  /* 0x0000000bf5f57c10 */ /* 0x000fe4000ff5e0ff */
[----:B------:R-:W-:Y:S01]  /*20130*/  IADD3.X R228, R228, UR10, RZ, P1, !PT ;  /* 0x0000000ae4e47c10 */ /* 0x000fe20008ffe4ff */
[----:B------:R-:W-:Y:S01]  /*20140*/  IMAD.MOV.U32 R28, RZ, RZ, R229 ;  /* 0x000000ffff1c7224 */ /* 0x000fe200078e00e5 */
[----:B------:R-:W-:-:S03]  /*20150*/  IADD3.X R244, R244, UR10, RZ, P2, !PT ;  /* 0x0000000af4f47c10 */ /* 0x000fc600097fe4ff */
[----:B------:R-:W-:-:S05]  /*20160*/  IMAD.MOV.U32 R29, RZ, RZ, R228 ;  /* 0x000000ffff1d7224 */ /* 0x000fca00078e00e4 */
[----:B------:R1:W-:Y:S02]  /*20170*/  LDGSTS.E [R5+0x200], [R28.64], P0 ;  /* 0x002000001c057fae */ /* 0x0003e4000812184c */
[----:B-1----:R-:W-:Y:S02]  /*20180*/  IMAD.MOV.U32 R28, RZ, RZ, R245 ;  /* 0x000000ffff1c7224 */ /* 0x002fe400078e00f5 */
[----:B------:R-:W-:-:S05]  /*20190*/  IMAD.MOV.U32 R29, RZ, RZ, R244 ;  /* 0x000000ffff1d7224 */ /* 0x000fca00078e00f4 */
[----:B------:R1:W-:Y:S01]  /*201a0*/  LDGSTS.E [R5+0x1200], [R28.64], P0 ;  /* 0x012000001c057fae */ /* 0x0003e2000812184c */
[----:B-----5:R-:W-:-:S05]  /*201b0*/  IADD3 R55, P1, R55, UR11, RZ ;  /* 0x0000000b37377c10 */ /* 0x020fca000ff3e0ff */
[----:B------:R5:W-:Y:S01]  /*201c0*/  STL [R1+0x20], R55 ;  /* 0x0000203701007387 */ /* 0x000be20000100800 */
[----:B------:R-:W-:Y:S02]  /*201d0*/  IADD3 R53, P2, R53, UR11, RZ ;  /* 0x0000000b35357c10 */ /* 0x000fe4000ff5e0ff */
[----:B------:R-:W-:Y:S02]  /*201e0*/  IADD3.X R72, R72, UR10, RZ, P1, !PT ;  /* 0x0000000a48487c10 */ /* 0x000fe40008ffe4ff */
[----:B------:R-:W-:-:S03]  /*201f0*/  IADD3.X R54, R54, UR10, RZ, P2, !PT ;  /* 0x0000000a36367c10 */ /* 0x000fc600097fe4ff */
[----:B------:R-:W-:Y:S01]  /*20200*/  STL [R1+0x1c], R72 ;  /* 0x00001c4801007387 */ /* 0x000fe20000100800 */
[----:B-1----:R-:W-:-:S03]  /*20210*/  IMAD.MOV.U32 R28, RZ, RZ, R55 ;  /* 0x000000ffff1c7224 */ /* 0x002fc600078e0037 */
[----:B------:R1:W-:Y:S01]  /*20220*/  STL [R1+0x60], R53 ;  /* 0x0000603501007387 */ /* 0x0003e20000100800 */
[----:B------:R-:W-:-:S03]  /*20230*/  IMAD.MOV.U32 R29, RZ, RZ, R72 ;  /* 0x000000ffff1d7224 */ /* 0x000fc600078e0048 */
[----:B------:R1:W-:Y:S04]  /*20240*/  STL [R1+0x5c], R54 ;  /* 0x00005c3601007387 */ /* 0x0003e80000100800 */
[----:B------:R-:W4:Y:S04]  /*20250*/  LDL.LU R88, [R1+0x19c] ;  /* 0x00019c0001587983 */ /* 0x000f280000300800 */
[----:B------:R-:W4:Y:S04]  /*20260*/  LDL.LU R75, [R1+0x1a0] ;  /* 0x0001a000014b7983 */ /* 0x000f280000300800 */
[----:B------:R1:W-:Y:S04]  /*20270*/  LDGSTS.E [R5+0x2200], [R28.64], P0 ;  /* 0x022000001c057fae */ /* 0x0003e8000812184c */
[----:B------:R-:W4:Y:S04]  /*20280*/  LDL.LU R74, [R1+0x1dc] ;  /* 0x0001dc00014a7983 */ /* 0x000f280000300800 */
[----:B------:R-:W4:Y:S01]  /*20290*/  LDL.LU R73, [R1+0x1e0] ;  /* 0x0001e00001497983 */ /* 0x000f220000300800 */
[----:B-1----:R-:W-:-:S03]  /*202a0*/  IMAD.MOV.U32 R28, RZ, RZ, R53 ;  /* 0x000000ffff1c7224 */ /* 0x002fc600078e0035 */
[----:B-----5:R-:W5:Y:S01]  /*202b0*/  LDL.LU R55, [R1+0x220] ;  /* 0x0002200001377983 */ /* 0x020f620000300800 */
[----:B------:R-:W-:-:S03]  /*202c0*/  IMAD.MOV.U32 R29, RZ, RZ, R54 ;  /* 0x000000ffff1d7224 */ /* 0x000fc600078e0036 */
[----:B------:R-:W5:Y:S04]  /*202d0*/  LDL.LU R53, [R1+0x260] ;  /* 0x0002600001357983 */ /* 0x000f680000300800 */
[----:B------:R1:W-:Y:S01]  /*202e0*/  LDGSTS.E [R5+0x3200], [R28.64], P0 ;  /* 0x032000001c057fae */ /* 0x0003e2000812184c */
[----:B---3--:R-:W-:-:S04]  /*202f0*/  IADD3 R35, P1, R35, UR11, RZ ;  /* 0x0000000b23237c10 */ /* 0x008fc8000ff3e0ff */
[----:B------:R-:W-:Y:S01]  /*20300*/  IADD3.X R52, R52, UR10, RZ, P1, !PT ;  /* 0x0000000a34347c10 */ /* 0x000fe20008ffe4ff */
[----:B------:R-:W-:Y:S01]  /*20310*/  STL [R1+0xa0], R35 ;  /* 0x0000a02301007387 */ /* 0x000fe20000100800 */
[----:B-1----:R-:W-:Y:S01]  /*20320*/  IMAD.MOV.U32 R28, RZ, RZ, R35 ;  /* 0x000000ffff1c7224 */ /* 0x002fe200078e0023 */
[----:B------:R-:W-:Y:S02]  /*20330*/  IADD3 R33, P2, R33, UR11, RZ ;  /* 0x0000000b21217c10 */ /* 0x000fe4000ff5e0ff */
[----:B------:R-:W-:Y:S01]  /*20340*/  IMAD.MOV.U32 R29, RZ, RZ, R52 ;  /* 0x000000ffff1d7224 */ /* 0x000fe200078e0034 */
[----:B------:R1:W-:Y:S01]  /*20350*/  STL [R1+0x9c], R52 ;  /* 0x00009c3401007387 */ /* 0x0003e20000100800 */
[----:B------:R-:W-:-:S03]  /*20360*/  IADD3.X R34, R34, UR10, RZ, P2, !PT ;  /* 0x0000000a22227c10 */ /* 0x000fc600097fe4ff */
[----:B------:R-:W-:Y:S04]  /*20370*/  STL [R1+0xe0], R33 ;  /* 0x0000e02101007387 */ /* 0x000fe80000100800 */
[----:B------:R-:W3:Y:S01]  /*20380*/  LDL.LU R72, [R1+0x21c] ;  /* 0x00021c0001487983 */ /* 0x000ee20000300800 */
[----:B--2---:R-:W-:-:S03]  /*20390*/  IADD3 R31, P1, R31, UR11, RZ ;  /* 0x0000000b1f1f7c10 */ /* 0x004fc6000ff3e0ff */
[----:B------:R2:W-:Y:S01]  /*203a0*/  STL [R1+0xdc], R34 ;  /* 0x0000dc2201007387 */ /* 0x0005e20000100800 */
[----:B------:R-:W-:-:S03]  /*203b0*/  IADD3.X R32, R32, UR10, RZ, P1, !PT ;  /* 0x0000000a20207c10 */ /* 0x000fc60008ffe4ff */
[----:B------:R-:W3:Y:S04]  /*203c0*/  LDL.LU R54, [R1+0x25c] ;  /* 0x00025c0001367983 */ /* 0x000ee80000300800 */
[----:B------:R2:W-:Y:S04]  /*203d0*/  LDGSTS.E [R5+0x4200], [R28.64], P0 ;  /* 0x042000001c057fae */ /* 0x0005e8000812184c */
[----:B-1----:R-:W3:Y:S04]  /*203e0*/  LDL.LU R52, [R1+0x29c] ;  /* 0x00029c0001347983 */ /* 0x002ee80000300800 */
[----:B------:R-:W3:Y:S01]  /*203f0*/  LDL.LU R35, [R1+0x2a0] ;  /* 0x0002a00001237983 */ /* 0x000ee20000300800 */
[----:B--2---:R-:W-:Y:S01]  /*20400*/  IMAD.MOV.U32 R28, RZ, RZ, R33 ;  /* 0x000000ffff1c7224 */ /* 0x004fe200078e0021 */
[----:B------:R-:W-:Y:S01]  /*20410*/  IADD3 R6, P2, R6, UR11, RZ ;  /* 0x0000000b06067c10 */ /* 0x000fe2000ff5e0ff */
[----:B------:R-:W-:-:S02]  /*20420*/  IMAD.MOV.U32 R29, RZ, RZ, R34 ;  /* 0x000000ffff1d7224 */ /* 0x000fc400078e0022 */
[----:B------:R-:W2:Y:S01]  /*20430*/  LDL.LU R34, [R1+0x2dc] ;  /* 0x0002dc0001227983 */ /* 0x000ea20000300800 */
[----:B------:R-:W-:-:S03]  /*20440*/  IADD3.X R30, R30, UR10, RZ, P2, !PT ;  /* 0x0000000a1e1e7c10 */ /* 0x000fc600097fe4ff */
[----:B------:R-:W2:Y:S04]  /*20450*/  LDL.LU R33, [R1+0x2e0] ;  /* 0x0002e00001217983 */ /* 0x000ea80000300800 */
[----:B------:R1:W-:Y:S04]  /*20460*/  LDGSTS.E [R5+0x5200], [R28.64], P0 ;  /* 0x052000001c057fae */ /* 0x0003e8000812184c */
[----:B------:R-:W-:Y:S04]  /*20470*/  STL [R1+0x120], R31 ;  /* 0x0001201f01007387 */ /* 0x000fe80000100800 */
[----:B------:R1:W-:Y:S02]  /*20480*/  STL [R1+0x11c], R32 ;  /* 0x00011c2001007387 */ /* 0x0003e40000100800 */
[----:B-1----:R-:W-:-:S02]  /*20490*/  IMAD.MOV.U32 R28, RZ, RZ, R31 ;  /* 0x000000ffff1c7224 */ /* 0x002fc400078e001f */
[----:B------:R-:W-:Y:S01]  /*204a0*/  IMAD.MOV.U32 R29, RZ, RZ, R32 ;  /* 0x000000ffff1d7224 */ /* 0x000fe200078e0020 */
[----:B------:R-:W-:Y:S04]  /*204b0*/  STL [R1+0x160], R6 ;  /* 0x0001600601007387 */ /* 0x000fe80000100800 */
[----:B------:R1:W-:Y:S04]  /*204c0*/  STL [R1+0x15c], R30 ;  /* 0x00015c1e01007387 */ /* 0x0003e80000100800 */
[----:B------:R1:W-:Y:S04]  /*204d0*/  LDGSTS.E [R5+0x6200], [R28.64], P0 ;  /* 0x062000001c057fae */ /* 0x0003e8000812184c */
[----:B------:R-:W2:Y:S04]  /*204e0*/  LDL.LU R32, [R1+0x31c] ;  /* 0x00031c0001207983 */ /* 0x000ea80000300800 */
[----:B------:R-:W2:Y:S01]  /*204f0*/  LDL.LU R31, [R1+0x320] ;  /* 0x00032000011f7983 */ /* 0x000ea20000300800 */
[----:B-1----:R-:W-:-:S02]  /*20500*/  IMAD.MOV.U32 R29, RZ, RZ, R30 ;  /* 0x000000ffff1d7224 */ /* 0x002fc400078e001e */
[----:B------:R-:W-:Y:S01]  /*20510*/  IMAD.MOV.U32 R28, RZ, RZ, R6 ;  /* 0x000000ffff1c7224 */ /* 0x000fe200078e0006 */
[----:B------:R-:W2:Y:S04]  /*20520*/  LDL.LU R30, [R1+0x35c] ;  /* 0x00035c00011e7983 */ /* 0x000ea80000300800 */
[----:B------:R-:W2:Y:S04]  /*20530*/  LDL.LU R6, [R1+0x360] ;  /* 0x0003600001067983 */ /* 0x000ea80000300800 */
[----:B------:R1:W-:Y:S01]  /*20540*/  LDGSTS.E [R5+0x7200], [R28.64], P0 ;  /* 0x072000001c057fae */ /* 0x0003e2000812184c */
[----:B----4-:R-:W-:-:S04]  /*20550*/  IADD3 R75, P1, R75, UR11, RZ ;  /* 0x0000000b4b4b7c10 */ /* 0x010fc8000ff3e0ff */
[----:B------:R-:W-:Y:S01]  /*20560*/  IADD3.X R88, R88, UR10, RZ, P1, !PT ;  /* 0x0000000a58587c10 */ /* 0x000fe20008ffe4ff */
[----:B-1----:R-:W-:-:S04]  /*20570*/  IMAD.MOV.U32 R28, RZ, RZ, R75 ;  /* 0x000000ffff1c7224 */ /* 0x002fc800078e004b */
[----:B------:R-:W-:Y:S01]  /*20580*/  IMAD.MOV.U32 R29, RZ, RZ, R88 ;  /* 0x000000ffff1d7224 */ /* 0x000fe200078e0058 */
[----:B------:R-:W-:-:S04]  /*20590*/  IADD3 R73, P2, R73, UR11, RZ ;  /* 0x0000000b49497c10 */ /* 0x000fc8000ff5e0ff */
[----:B------:R1:W-:Y:S01]  /*205a0*/  LDGSTS.E [R5+0x8200], [R28.64], P0 ;  /* 0x082000001c057fae */ /* 0x0003e2000812184c */
[----:B------:R-:W-:Y:S02]  /*205b0*/  IADD3.X R74, R74, UR10, RZ, P2, !PT ;  /* 0x0000000a4a4a7c10 */ /* 0x000fe400097fe4ff */
[----:B-----5:R-:W-:Y:S01]  /*205c0*/  IADD3 R55, P1, R55, UR11, RZ ;  /* 0x0000000b37377c10 */ /* 0x020fe2000ff3e0ff */
[----:B------:R-:W-:Y:S01]  /*205d0*/  STL [R1+0x1a0], R75 ;  /* 0x0001a04b01007387 */ /* 0x000fe20000100800 */
[----:B------:R-:W-:Y:S01]  /*205e0*/  IADD3 R53, P2, R53, UR11, RZ ;  /* 0x0000000b35357c10 */ /* 0x000fe2000ff5e0ff */
[----:B-1----:R-:W-:Y:S02]  /*205f0*/  IMAD.MOV.U32 R28, RZ, RZ, R73 ;  /* 0x000000ffff1c7224 */ /* 0x002fe400078e0049 */
[----:B------:R-:W-:Y:S01]  /*20600*/  IMAD.MOV.U32 R29, RZ, RZ, R74 ;  /* 0x000000ffff1d7224 */ /* 0x000fe200078e004a */
[----:B------:R-:W-:Y:S04]  /*20610*/  STL [R1+0x19c], R88 ;  /* 0x00019c5801007387 */ /* 0x000fe80000100800 */
[----:B------:R-:W-:Y:S04]  /*20620*/  STL [R1+0x1e0], R73 ;  /* 0x0001e04901007387 */ /* 0x000fe80000100800 */
[----:B------:R1:W-:Y:S04]  /*20630*/  LDGSTS.E [R5+0x9200], [R28.64], P0 ;  /* 0x092000001c057fae */ /* 0x0003e8000812184c */
[----:B------:R-:W-:Y:S04]  /*20640*/  STL [R1+0x1dc], R74 ;  /* 0x0001dc4a01007387 */ /* 0x000fe80000100800 */
[----:B------:R4:W-:Y:S01]  /*20650*/  STL [R1+0x220], R55 ;  /* 0x0002203701007387 */ /* 0x0009e20000100800 */
[----:B-1----:R-:W-:Y:S01]  /*20660*/  IMAD.MOV.U32 R28, RZ, RZ, R55 ;  /* 0x000000ffff1c7224 */ /* 0x002fe200078e0037 */
[----:B---3--:R-:W-:-:S05]  /*20670*/  IADD3.X R72, R72, UR10, RZ, P1, !PT ;  /* 0x0000000a48487c10 */ /* 0x008fca0008ffe4ff */
[----:B------:R-:W-:Y:S01]  /*20680*/  IMAD.MOV.U32 R29, RZ, RZ, R72 ;  /* 0x000000ffff1d7224 */ /* 0x000fe200078e0048 */
[----:B------:R-:W-:Y:S01]  /*20690*/  IADD3.X R54, R54, UR10, RZ, P2, !PT ;  /* 0x0000000a36367c10 */ /* 0x000fe200097fe4ff */
[----:B------:R-:W-:Y:S04]  /*206a0*/  STL [R1+0x21c], R72 ;  /* 0x00021c4801007387 */ /* 0x000fe80000100800 */
[----:B------:R1:W-:Y:S01]  /*206b0*/  STL [R1+0x260], R53 ;  /* 0x0002603501007387 */ /* 0x0003e20000100800 */
[----:B------:R-:W-:-:S03]  /*206c0*/  IADD3 R35, P1, R35, UR11, RZ ;  /* 0x0000000b23237c10 */ /* 0x000fc6000ff3e0ff */
[----:B------:R3:W-:Y:S01]  /*206d0*/  STL [R1+0x25c], R54 ;  /* 0x00025c3601007387 */ /* 0x0007e20000100800 */
[----:B------:R-:W-:-:S03]  /*206e0*/  IADD3.X R52, R52, UR10, RZ, P1, !PT ;  /* 0x0000000a34347c10 */ /* 0x000fc60008ffe4ff */
[----:B------:R5:W-:Y:S01]  /*206f0*/  LDGSTS.E [R5+0xa200], [R28.64], P0 ;  /* 0x0a2000001c057fae */ /* 0x000be2000812184c */
[----:B--2---:R-:W-:-:S03]  /*20700*/  IADD3 R33, P2, R33, UR11, RZ ;  /* 0x0000000b21217c10 */ /* 0x004fc6000ff5e0ff */
[----:B------:R-:W-:Y:S01]  /*20710*/  STL [R1+0x2a0], R35 ;  /* 0x0002a02301007387 */ /* 0x000fe20000100800 */
[----:B------:R-:W-:Y:S01]  /*20720*/  IADD3.X R34, R34, UR10, RZ, P2, !PT ;  /* 0x0000000a22227c10 */ /* 0x000fe200097fe4ff */
[----:B-----5:R-:W-:Y:S02]  /*20730*/  IMAD.MOV.U32 R28, RZ, RZ, R53 ;  /* 0x000000ffff1c7224 */ /* 0x020fe400078e0035 */
[----:B------:R2:W-:Y:S01]  /*20740*/  STL [R1+0x29c], R52 ;  /* 0x00029c3401007387 */ /* 0x0005e20000100800 */
[----:B------:R-:W-:-:S03]  /*20750*/  IMAD.MOV.U32 R29, RZ, RZ, R54 ;  /* 0x000000ffff1d7224 */ /* 0x000fc600078e0036 */
[----:B------:R-:W-:Y:S04]  /*20760*/  STL [R1+0x2e0], R33 ;  /* 0x0002e02101007387 */ /* 0x000fe80000100800 */
[----:B----4-:R-:W4:Y:S04]  /*20770*/  LDL.LU R55, [R1+0x28] ;  /* 0x0000280001377983 */ /* 0x010f280000300800 */
[----:B------:R5:W-:Y:S04]  /*20780*/  STL [R1+0x2dc], R34 ;  /* 0x0002dc2201007387 */ /* 0x000be80000100800 */
[----:B-1----:R-:W4:Y:S04]  /*20790*/  LDL.LU R53, [R1+0x68] ;  /* 0x0000680001357983 */ /* 0x002f280000300800 */
[----:B------:R1:W-:Y:S04]  /*207a0*/  LDGSTS.E [R5+0xb200], [R28.64], P0 ;  /* 0x0b2000001c057fae */ /* 0x0003e8000812184c */
[----:B------:R-:W4:Y:S04]  /*207b0*/  LDL.LU R72, [R1+0x24] ;  /* 0x0000240001487983 */ /* 0x000f280000300800 */
[----:B---3--:R-:W3:Y:S01]  /*207c0*/  LDL.LU R54, [R1+0x64] ;  /* 0x0000640001367983 */ /* 0x008ee20000300800 */
[----:B------:R-:W-:Y:S01]  /*207d0*/  IADD3 R31, P1, R31, UR11, RZ ;  /* 0x0000000b1f1f7c10 */ /* 0x000fe2000ff3e0ff */
[----:B-1----:R-:W-:-:S03]  /*207e0*/  IMAD.MOV.U32 R28, RZ, RZ, R35 ;  /* 0x000000ffff1c7224 */ /* 0x002fc600078e0023 */
[----:B------:R-:W-:Y:S01]  /*207f0*/  IADD3.X R32, R32, UR10, RZ, P1, !PT ;  /* 0x0000000a20207c10 */ /* 0x000fe20008ffe4ff */
[----:B------:R-:W-:Y:S01]  /*20800*/  IMAD.MOV.U32 R29, RZ, RZ, R52 ;  /* 0x000000ffff1d7224 */ /* 0x000fe200078e0034 */
[----:B------:R-:W-:Y:S01]  /*20810*/  IADD3 R6, P2, R6, UR11, RZ ;  /* 0x0000000b06067c10 */ /* 0x000fe2000ff5e0ff */
[----:B------:R-:W-:Y:S03]  /*20820*/  STL [R1+0x320], R31 ;  /* 0x0003201f01007387 */ /* 0x000fe60000100800 */
[----:B------:R-:W-:Y:S01]  /*20830*/  IADD3.X R30, R30, UR10, RZ, P2, !PT ;  /* 0x0000000a1e1e7c10 */ /* 0x000fe200097fe4ff */
[----:B------:R1:W-:Y:S04]  /*20840*/  LDGSTS.E [R5+0xc200], [R28.64], P0 ;  /* 0x0c2000001c057fae */ /* 0x0003e8000812184c */
[----:B------:R2:W-:Y:S04]  /*20850*/  STL [R1+0x31c], R32 ;  /* 0x00031c2001007387 */ /* 0x0005e80000100800 */
[----:B------:R5:W-:Y:S01]  /*20860*/  STL [R1+0x360], R6 ;  /* 0x0003600601007387 */ /* 0x000be20000100800 */
[----:B-1----:R-:W-:-:S03]  /*20870*/  IMAD.MOV.U32 R28, RZ, RZ, R33 ;  /* 0x000000ffff1c7224 */ /* 0x002fc600078e0021 */
[----:B------:R1:W-:Y:S01]  /*20880*/  STL [R1+0x35c], R30 ;  /* 0x00035c1e01007387 */ /* 0x0003e20000100800 */
[----:B------:R-:W-:-:S03]  /*20890*/  IMAD.MOV.U32 R29, RZ, RZ, R34 ;  /* 0x000000ffff1d7224 */ /* 0x000fc600078e0022 */
[----:B--2---:R-:W2:Y:S04]  /*208a0*/  LDL.LU R52, [R1+0xa4] ;  /* 0x0000a40001347983 */ /* 0x004ea80000300800 */
[----:B------:R-:W2:Y:S04]  /*208b0*/  LDL.LU R35, [R1+0xa8] ;  /* 0x0000a80001237983 */ /* 0x000ea80000300800 */
[----:B------:R1:W-:Y:S04]  /*208c0*/  LDGSTS.E [R5+0xd200], [R28.64], P0 ;  /* 0x0d2000001c057fae */ /* 0x0003e8000812184c */
[----:B-----5:R-:W3:Y:S04]  /*208d0*/  LDL.LU R34, [R1+0xe4] ;  /* 0x0000e40001227983 */ /* 0x020ee80000300800 */
[----:B------:R-:W3:Y:S01]  /*208e0*/  LDL.LU R33, [R1+0xe8] ;  /* 0x0000e80001217983 */ /* 0x000ee20000300800 */
[----:B-1----:R-:W-:-:S02]  /*208f0*/  IMAD.MOV.U32 R28, RZ, RZ, R31 ;  /* 0x000000ffff1c7224 */ /* 0x002fc400078e001f */
[----:B------:R-:W-:Y:S02]  /*20900*/  IMAD.MOV.U32 R29, RZ, RZ, R32 ;  /* 0x000000ffff1d7224 */ /* 0x000fe400078e0020 */
[----:B------:R-:W3:Y:S04]  /*20910*/  LDL.LU R32, [R1+0x124] ;  /* 0x0001240001207983 */ /* 0x000ee80000300800 */
[----:B------:R1:W-:Y:S04]  /*20920*/  LDGSTS.E [R5+0xe200], [R28.64], P0 ;  /* 0x0e2000001c057fae */ /* 0x0003e8000812184c */
[----:B------:R-:W3:Y:S01]  /*20930*/  LDL.LU R31, [R1+0x128] ;  /* 0x00012800011f7983 */ /* 0x000ee20000300800 */
[----:B-1----:R-:W-:-:S02]  /*20940*/  IMAD.MOV.U32 R28, RZ, RZ, R6 ;  /* 0x000000ffff1c7224 */ /* 0x002fc400078e0006 */
[----:B------:R-:W-:Y:S01]  /*20950*/  IMAD.MOV.U32 R29, RZ, RZ, R30 ;  /* 0x000000ffff1d7224 */ /* 0x000fe200078e001e */
[----:B------:R-:W-:Y:S01]  /*20960*/  LOP3.LUT R6, R4, 0x20, RZ, 0x3c, !PT ;  /* 0x0000002004067812 */ /* 0x000fe200078e3cff */
[----:B------:R-:W3:Y:S04]  /*20970*/  LDL.LU R30, [R1+0x164] ;  /* 0x00016400011e7983 */ /* 0x000ee80000300800 */
[----:B------:R1:W-:Y:S02]  /*20980*/  LDGSTS.E [R5+0xf200], [R28.64], P0 ;  /* 0x0f2000001c057fae */ /* 0x0003e4000812184c */
[----:B-1----:R-:W-:-:S04]  /*20990*/  IMAD.U32 R5, RZ, RZ, UR8 ;  /* 0x00000008ff057e24 */ /* 0x002fc8000f8e00ff */
[----:B------:R-:W-:Y:S02]  /*209a0*/  IMAD R5, R5, 0x10000, R6 ;  /* 0x0001000005057824 */ /* 0x000fe400078e0206 */
[----:B------:R-:W3:Y:S01]  /*209b0*/  LDL.LU R6, [R1+0x168] ;  /* 0x0001680001067983 */ /* 0x000ee20000300800 */
        /* <DEDUP_REMOVED lines=10> */
[----:B----4-:R-:W-:Y:S02]  /*20a60*/  IADD3 R55, P1, R55, UR11, RZ ;  /* 0x0000000b37377c10 */ /* 0x010fe4000ff3e0ff */
[----:B------:R-:W-:-:S03]  /*20a70*/  IADD3 R53, P2, R53, UR11, RZ ;  /* 0x0000000b35357c10 */ /* 0x000fc6000ff5e0ff */
[----:B------:R4:W-:Y:S01]  /*20a80*/  STL [R1+0x28], R55 ;  /* 0x0000283701007387 */ /* 0x0009e20000100800 */
[----:B------:R-:W-:Y:S02]  /*20a90*/  IADD3.X R72, R72, UR10, RZ, P1, !PT ;  /* 0x0000000a48487c10 */ /* 0x000fe40008ffe4ff */
[----:B---3--:R-:W-:-:S03]  /*20aa0*/  IADD3.X R54, R54, UR10, RZ, P2, !PT ;  /* 0x0000000a36367c10 */ /* 0x008fc600097fe4ff */
[----:B------:R-:W-:Y:S01]  /*20ab0*/  STL [R1+0x24], R72 ;  /* 0x0000244801007387 */ /* 0x000fe20000100800 */
[----:B-1----:R-:W-:Y:S02]  /*20ac0*/  IMAD.MOV.U32 R28, RZ, RZ, R55 ;  /* 0x000000ffff1c7224 */ /* 0x002fe400078e0037 */
[----:B------:R-:W-:Y:S01]  /*20ad0*/  IMAD.MOV.U32 R29, RZ, RZ, R72 ;  /* 0x000000ffff1d7224 */ /* 0x000fe200078e0048 */
[----:B------:R1:W-:Y:S04]  /*20ae0*/  STL [R1+0x68], R53 ;  /* 0x0000683501007387 */ /* 0x0003e80000100800 */
[----:B------:R3:W-:Y:S04]  /*20af0*/  STL [R1+0x64], R54 ;  /* 0x0000643601007387 */ /* 0x0007e80000100800 */
[----:B------:R-:W5:Y:S04]  /*20b00*/  LDL.LU R88, [R1+0x1a4] ;  /* 0x0001a40001587983 */ /* 0x000f680000300800 */
[----:B------:R-:W5:Y:S04]  /*20b10*/  LDL.LU R75, [R1+0x1a8] ;  /* 0x0001a800014b7983 */ /* 0x000f680000300800 */
[----:B------:R1:W-:Y:S04]  /*20b20*/  LDGSTS.E [R5+0x2400], [R28.64], P0 ;  /* 0x024000001c057fae */ /* 0x0003e8000812184c */
[----:B------:R-:W5:Y:S04]  /*20b30*/  LDL.LU R74, [R1+0x1e4] ;  /* 0x0001e400014a7983 */ /* 0x000f680000300800 */
[----:B------:R-:W5:Y:S01]  /*20b40*/  LDL.LU R73, [R1+0x1e8] ;  /* 0x0001e80001497983 */ /* 0x000f620000300800 */
[----:B-1----:R-:W-:-:S03]  /*20b50*/  IMAD.MOV.U32 R28, RZ, RZ, R53 ;  /* 0x000000ffff1c7224 */ /* 0x002fc600078e0035 */
[----:B----4-:R-:W4:Y:S01]  /*20b60*/  LDL.LU R55, [R1+0x228] ;  /* 0x0002280001377983 */ /* 0x010f220000300800 */
[----:B--2---:R-:W-:Y:S01]  /*20b70*/  IADD3 R35, P1, R35, UR11, RZ ;  /* 0x0000000b23237c10 */ /* 0x004fe2000ff3e0ff */
[----:B------:R-:W-:Y:S02]  /*20b80*/  IMAD.MOV.U32 R29, RZ, RZ, R54 ;  /* 0x000000ffff1d7224 */ /* 0x000fe400078e0036 */
[----:B------:R-:W2:Y:S01]  /*20b90*/  LDL.LU R53, [R1+0x268] ;  /* 0x0002680001357983 */ /* 0x000ea20000300800 */
[----:B------:R-:W-:-:S03]  /*20ba0*/  IADD3.X R52, R52, UR10, RZ, P1, !PT ;  /* 0x0000000a34347c10 */ /* 0x000fc60008ffe4ff */
[----:B------:R-:W-:Y:S04]  /*20bb0*/  STL [R1+0xa8], R35 ;  /* 0x0000a82301007387 */ /* 0x000fe80000100800 */
[----:B------:R1:W-:Y:S01]  /*20bc0*/  LDGSTS.E [R5+0x3400], [R28.64], P0 ;  /* 0x034000001c057fae */ /* 0x0003e2000812184c */
[----:B---3--:R-:W-:-:S03]  /*20bd0*/  IADD3 R33, P2, R33, UR11, RZ ;  /* 0x0000000b21217c10 */ /* 0x008fc6000ff5e0ff */
[----:B------:R3:W-:Y:S01]  /*20be0*/  STL [R1+0xa4], R52 ;  /* 0x0000a43401007387 */ /* 0x0007e20000100800 */
[----:B------:R-:W-:-:S03]  /*20bf0*/  IADD3.X R34, R34, UR10, RZ, P2, !PT ;  /* 0x0000000a22227c10 */ /* 0x000fc600097fe4ff */
[----:B------:R-:W-:Y:S01]  /*20c00*/  STL [R1+0xe8], R33 ;  /* 0x0000e82101007387 */ /* 0x000fe20000100800 */
[----:B-1----:R-:W-:-:S03]  /*20c10*/  IMAD.MOV.U32 R28, RZ, RZ, R35 ;  /* 0x000000ffff1c7224 */ /* 0x002fc600078e0023 */
[----:B------:R-:W2:Y:S01]  /*20c20*/  LDL.LU R72, [R1+0x224] ;  /* 0x0002240001487983 */ /* 0x000ea20000300800 */
[----:B------:R-:W-:-:S03]  /*20c30*/  IMAD.MOV.U32 R29, RZ, RZ, R52 ;  /* 0x000000ffff1d7224 */ /* 0x000fc600078e0034 */
[----:B------:R1:W-:Y:S01]  /*20c40*/  STL [R1+0xe4], R34 ;  /* 0x0000e42201007387 */ /* 0x0003e20000100800 */
[----:B------:R-:W-:-:S03]  /*20c50*/  IADD3 R31, P1, R31, UR11, RZ ;  /* 0x0000000b1f1f7c10 */ /* 0x000fc6000ff3e0ff */
[----:B------:R-:W2:Y:S04]  /*20c60*/  LDL.LU R54, [R1+0x264] ;  /* 0x0002640001367983 */ /* 0x000ea80000300800 */
[----:B---3--:R-:W3:Y:S04]  /*20c70*/  LDL.LU R52, [R1+0x2a4] ;  /* 0x0002a40001347983 */ /* 0x008ee80000300800 */
[----:B------:R1:W-:Y:S04]  /*20c80*/  LDGSTS.E [R5+0x4400], [R28.64], P0 ;  /* 0x044000001c057fae */ /* 0x0003e8000812184c */
[----:B------:R-:W3:Y:S01]  /*20c90*/  LDL.LU R35, [R1+0x2a8] ;  /* 0x0002a80001237983 */ /* 0x000ee20000300800 */
[----:B------:R-:W-:Y:S01]  /*20ca0*/  IADD3.X R32, R32, UR10, RZ, P1, !PT ;  /* 0x0000000a20207c10 */ /* 0x000fe20008ffe4ff */
[----:B-1----:R-:W-:-:S02]  /*20cb0*/  IMAD.MOV.U32 R29, RZ, RZ, R34 ;  /* 0x000000ffff1d7224 */ /* 0x002fc400078e0022 */
[----:B------:R-:W-:Y:S01]  /*20cc0*/  IMAD.MOV.U32 R28, RZ, RZ, R33 ;  /* 0x000000ffff1c7224 */ /* 0x000fe200078e0021 */
[----:B------:R-:W3:Y:S04]  /*20cd0*/  LDL.LU R34, [R1+0x2e4] ;  /* 0x0002e40001227983 */ /* 0x000ee80000300800 */
[----:B------:R-:W3:Y:S01]  /*20ce0*/  LDL.LU R33, [R1+0x2e8] ;  /* 0x0002e80001217983 */ /* 0x000ee20000300800 */
[----:B------:R-:W-:-:S03]  /*20cf0*/  IADD3 R6, P2, R6, UR11, RZ ;  /* 0x0000000b06067c10 */ /* 0x000fc6000ff5e0ff */
[----:B------:R1:W-:Y:S01]  /*20d00*/  LDGSTS.E [R5+0x5400], [R28.64], P0 ;  /* 0x054000001c057fae */ /* 0x0003e2000812184c */
[----:B------:R-:W-:-:S03]  /*20d10*/  IADD3.X R30, R30, UR10, RZ, P2, !PT ;  /* 0x0000000a1e1e7c10 */ /* 0x000fc600097fe4ff */
[----:B------:R-:W-:Y:S04]  /*20d20*/  STL [R1+0x128], R31 ;  /* 0x0001281f01007387 */ /* 0x000fe80000100800 */
[----:B------:R1:W-:Y:S02]  /*20d30*/  STL [R1+0x124], R32 ;  /* 0x0001242001007387 */ /* 0x0003e40000100800 */
[----:B-1----:R-:W-:Y:S02]  /*20d40*/  IMAD.MOV.U32 R28, RZ, RZ, R31 ;  /* 0x000000ffff1c7224 */ /* 0x002fe400078e001f */
[----:B------:R-:W-:Y:S01]  /*20d50*/  IMAD.MOV.U32 R29, RZ, RZ, R32 ;  /* 0x000000ffff1d7224 */ /* 0x000fe200078e0020 */
[----:B------:R-:W-:Y:S04]  /*20d60*/  STL [R1+0x168], R6 ;  /* 0x0001680601007387 */ /* 0x000fe80000100800 */
[----:B------:R1:W-:Y:S04]  /*20d70*/  STL [R1+0x164], R30 ;  /* 0x0001641e01007387 */ /* 0x0003e80000100800 */
[----:B------:R1:W-:Y:S04]  /*20d80*/  LDGSTS.E [R5+0x6400], [R28.64], P0 ;  /* 0x064000001c057fae */ /* 0x0003e8000812184c */
[----:B------:R-:W3:Y:S04]  /*20d90*/  LDL.LU R32, [R1+0x324] ;  /* 0x0003240001207983 */ /* 0x000ee80000300800 */
[----:B------:R-:W3:Y:S01]  /*20da0*/  LDL.LU R31, [R1+0x328] ;  /* 0x00032800011f7983 */ /* 0x000ee20000300800 */
[----:B-1----:R-:W-:-:S02]  /*20db0*/  IMAD.MOV.U32 R29, RZ, RZ, R30 ;  /* 0x000000ffff1d7224 */ /* 0x002fc400078e001e */
[----:B------:R-:W-:Y:S01]  /*20dc0*/  IMAD.MOV.U32 R28, RZ, RZ, R6 ;  /* 0x000000ffff1c7224 */ /* 0x000fe200078e0006 */
[----:B------:R-:W3:Y:S04]  /*20dd0*/  LDL.LU R30, [R1+0x364] ;  /* 0x00036400011e7983 */ /* 0x000ee80000300800 */
[----:B------:R-:W3:Y:S04]  /*20de0*/  LDL.LU R6, [R1+0x368] ;  /* 0x0003680001067983 */ /* 0x000ee80000300800 */
[----:B------:R1:W-:Y:S01]  /*20df0*/  LDGSTS.E [R5+0x7400], [R28.64], P0 ;  /* 0x074000001c057fae */ /* 0x0003e2000812184c */
[----:B-----5:R-:W-:-:S04]  /*20e00*/  IADD3 R75, P1, R75, UR11, RZ ;  /* 0x0000000b4b4b7c10 */ /* 0x020fc8000ff3e0ff */
[----:B------:R-:W-:Y:S01]  /*20e10*/  IADD3.X R88, R88, UR10, RZ, P1, !PT ;  /* 0x0000000a58587c10 */ /* 0x000fe20008ffe4ff */
[----:B-1----:R-:W-:-:S04]  /*20e20*/  IMAD.MOV.U32 R28, RZ, RZ, R75 ;  /* 0x000000ffff1c7224 */ /* 0x002fc800078e004b */
[----:B------:R-:W-:Y:S01]  /*20e30*/  IMAD.MOV.U32 R29, RZ, RZ, R88 ;  /* 0x000000ffff1d7224 */ /* 0x000fe200078e0058 */
[----:B------:R-:W-:Y:S01]  /*20e40*/  IADD3 R73, P2, R73, UR11, RZ ;  /* 0x0000000b49497c10 */ /* 0x000fe2000ff5e0ff */
[----:B------:R-:W-:Y:S03]  /*20e50*/  STL [R1+0x1a8], R75 ;  /* 0x0001a84b01007387 */ /* 0x000fe60000100800 */
[----:B------:R-:W-:Y:S01]  /*20e60*/  IADD3.X R74, R74, UR10, RZ, P2, !PT ;  /* 0x0000000a4a4a7c10 */ /* 0x000fe200097fe4ff */
[----:B------:R1:W-:Y:S01]  /*20e70*/  LDGSTS.E [R5+0x8400], [R28.64], P0 ;  /* 0x084000001c057fae */ /* 0x0003e2000812184c */
[----:B----4-:R-:W-:Y:S02]  /*20e80*/  IADD3 R55, P1, R55, UR11, RZ ;  /* 0x0000000b37377c10 */ /* 0x010fe4000ff3e0ff */
[----:B--2---:R-:W-:Y:S01]  /*20e90*/  IADD3 R53, P2, R53, UR11, RZ ;  /* 0x0000000b35357c10 */ /* 0x004fe2000ff5e0ff */
[----:B------:R-:W-:Y:S01]  /*20ea0*/  STL [R1+0x1a4], R88 ;  /* 0x0001a45801007387 */ /* 0x000fe20000100800 */
[----:B-1----:R-:W-:-:S02]  /*20eb0*/  IMAD.MOV.U32 R28, RZ, RZ, R73 ;  /* 0x000000ffff1c7224 */ /* 0x002fc400078e0049 */
[----:B------:R-:W-:Y:S01]  /*20ec0*/  IMAD.MOV.U32 R29, RZ, RZ, R74 ;  /* 0x000000ffff1d7224 */ /* 0x000fe200078e004a */
[----:B------:R-:W-:Y:S04]  /*20ed0*/  STL [R1+0x1e8], R73 ;  /* 0x0001e84901007387 */ /* 0x000fe80000100800 */
[----:B------:R-:W-:Y:S01]  /*20ee0*/  STL [R1+0x1e4], R74 ;  /* 0x0001e44a01007387 */ /* 0x000fe20000100800 */
[----:B------:R-:W-:-:S03]  /*20ef0*/  IADD3.X R72, R72, UR10, RZ, P1, !PT ;  /* 0x0000000a48487c10 */ /* 0x000fc60008ffe4ff */
[----:B------:R1:W-:Y:S04]  /*20f00*/  STL [R1+0x228], R55 ;  /* 0x0002283701007387 */ /* 0x0003e80000100800 */
[----:B------:R2:W-:Y:S01]  /*20f10*/  LDGSTS.E [R5+0x9400], [R28.64], P0 ;  /* 0x094000001c057fae */ /* 0x0005e2000812184c */
[----:B------:R-:W-:-:S03]  /*20f20*/  IADD3.X R54, R54, UR10, RZ, P2, !PT ;  /* 0x0000000a36367c10 */ /* 0x000fc600097fe4ff */
[----:B------:R-:W-:Y:S04]  /*20f30*/  STL [R1+0x224], R72 ;  /* 0x0002244801007387 */ /* 0x000fe80000100800 */
[----:B------:R4:W-:Y:S01]  /*20f40*/  STL [R1+0x268], R53 ;  /* 0x0002683501007387 */ /* 0x0009e20000100800 */
[----:B---3--:R-:W-:Y:S01]  /*20f50*/  IADD3 R35, P1, R35, UR11, RZ ;  /* 0x0000000b23237c10 */ /* 0x008fe2000ff3e0ff */
[----:B--2---:R-:W-:-:S03]  /*20f60*/  IMAD.MOV.U32 R28, RZ, RZ, R55 ;  /* 0x000000ffff1c7224 */ /* 0x004fc600078e0037 */
[----:B------:R-:W-:Y:S01]  /*20f70*/  IADD3.X R52, R52, UR10, RZ, P1, !PT ;  /* 0x0000000a34347c10 */ /* 0x000fe20008ffe4ff */
[----:B------:R-:W-:Y:S01]  /*20f80*/  IMAD.MOV.U32 R29, RZ, RZ, R72 ;  /* 0x000000ffff1d7224 */ /* 0x000fe200078e0048 */
[----:B------:R2:W-:Y:S04]  /*20f90*/  STL [R1+0x264], R54 ;  /* 0x0002643601007387 */ /* 0x0005e80000100800 */
[----:B------:R-:W-:Y:S01]  /*20fa0*/  STL [R1+0x2a8], R35 ;  /* 0x0002a82301007387 */ /* 0x000fe20000100800 */
[----:B------:R-:W-:-:S03]  /*20fb0*/  IADD3 R33, P2, R33, UR11, RZ ;  /* 0x0000000b21217c10 */ /* 0x000fc6000ff5e0ff */
[----:B------:R2:W-:Y:S01]  /*20fc0*/  STL [R1+0x2a4], R52 ;  /* 0x0002a43401007387 */ /* 0x0005e20000100800 */
[----:B------:R-:W-:-:S03]  /*20fd0*/  IADD3.X R34, R34, UR10, RZ, P2, !PT ;  /* 0x0000000a22227c10 */ /* 0x000fc600097fe4ff */
[----:B------:R-:W-:Y:S04]  /*20fe0*/  STL [R1+0x2e8], R33 ;  /* 0x0002e82101007387 */ /* 0x000fe80000100800 */
[----:B------:R5:W-:Y:S04]  /*20ff0*/  LDGSTS.E [R5+0xa400], [R28.64], P0 ;  /* 0x0a4000001c057fae */ /* 0x000be8000812184c */
[----:B-1----:R-:W3:Y:S04]  /*21000*/  LDL.LU R55, [R1+0x30] ;  /* 0x0000300001377983 */ /* 0x002ee80000300800 */
[----:B------:R1:W-:Y:S01]  /*21010*/  STL [R1+0x2e4], R34 ;  /* 0x0002e42201007387 */ /* 0x0003e20000100800 */
[----:B-----5:R-:W-:-:S03]  /*21020*/  IMAD.MOV.U32 R28, RZ, RZ, R53 ;  /* 0x000000ffff1c7224 */ /* 0x020fc600078e0035 */
[----:B----4-:R-:W4:Y:S01]  /*21030*/  LDL.LU R53, [R1+0x70] ;  /* 0x0000700001357983 */ /* 0x010f220000300800 */
[----:B------:R-:W-:-:S03]  /*21040*/  IMAD.MOV.U32 R29, RZ, RZ, R54 ;  /* 0x000000ffff1d7224 */ /* 0x000fc600078e0036 */
[----:B------:R-:W5:Y:S04]  /*21050*/  LDL.LU R72, [R1+0x2c] ;  /* 0x00002c0001487983 */ /* 0x000f680000300800 */
[----:B--2---:R-:W2:Y:S04]  /*21060*/  LDL.LU R54, [R1+0x6c] ;  /* 0x00006c0001367983 */ /* 0x004ea80000300800 */
[----:B------:R1:W-:Y:S01]  /*21070*/  LDGSTS.E [R5+0xb400], [R28.64], P0 ;  /* 0x0b4000001c057fae */ /* 0x0003e2000812184c */
[----:B------:R-:W-:-:S04]  /*21080*/  IADD3 R31, P1, R31, UR11, RZ ;  /* 0x0000000b1f1f7c10 */ /* 0x000fc8000ff3e0ff */
[----:B------:R-:W-:Y:S01]  /*21090*/  IADD3.X R32, R32, UR10, RZ, P1, !PT ;  /* 0x0000000a20207c10 */ /* 0x000fe20008ffe4ff */
[----:B------:R1:W-:Y:S01]  /*210a0*/  STL [R1+0x328], R31 ;  /* 0x0003281f01007387 */ /* 0x0003e20000100800 */
[----:B------:R-:W-:Y:S01]  /*210b0*/  IADD3 R6, P2, R6, UR11, RZ ;  /* 0x0000000b06067c10 */ /* 0x000fe2000ff5e0ff */
[----:B-1----:R-:W-:Y:S02]  /*210c0*/  IMAD.MOV.U32 R28, RZ, RZ, R35 ;  /* 0x000000ffff1c7224 */ /* 0x002fe400078e0023 */
[----:B------:R-:W-:Y:S01]  /*210d0*/  IMAD.MOV.U32 R29, RZ, RZ, R52 ;  /* 0x000000ffff1d7224 */ /* 0x000fe200078e0034 */
[----:B------:R-:W-:Y:S01]  /*210e0*/  IADD3.X R30, R30, UR10, RZ, P2, !PT ;  /* 0x0000000a1e1e7c10 */ /* 0x000fe200097fe4ff */
[----:B------:R1:W-:Y:S04]  /*210f0*/  STL [R1+0x324], R32 ;  /* 0x0003242001007387 */ /* 0x0003e80000100800 */
[----:B------:R1:W-:Y:S04]  /*21100*/  LDGSTS.E [R5+0xc400], [R28.64], P0 ;  /* 0x0c4000001c057fae */ /* 0x0003e8000812184c */
[----:B------:R1:W-:Y:S04]  /*21110*/  STL [R1+0x368], R6 ;  /* 0x0003680601007387 */ /* 0x0003e80000100800 */
[----:B------:R1:W-:Y:S02]  /*21120*/  STL [R1+0x364], R30 ;  /* 0x0003641e01007387 */ /* 0x0003e40000100800 */
[----:B-1----:R-:W-:-:S02]  /*21130*/  IMAD.MOV.U32 R28, RZ, RZ, R33 ;  /* 0x000000ffff1c7224 */ /* 0x002fc400078e0021 */
[----:B------:R-:W2:Y:S01]  /*21140*/  LDL.LU R52, [R1+0xac] ;  /* 0x0000ac0001347983 */ /* 0x000ea20000300800 */
[----:B------:R-:W-:-:S03]  /*21150*/  IMAD.MOV.U32 R29, RZ, RZ, R34 ;  /* 0x000000ffff1d7224 */ /* 0x000fc600078e0022 */
[----:B------:R-:W2:Y:S04]  /*21160*/  LDL.LU R35, [R1+0xb0] ;  /* 0x0000b00001237983 */ /* 0x000ea80000300800 */
[----:B------:R1:W-:Y:S04]  /*21170*/  LDGSTS.E [R5+0xd400], [R28.64], P0 ;  /* 0x0d4000001c057fae */ /* 0x0003e8000812184c */
[----:B------:R-:W2:Y:S01]  /*21180*/  LDL.LU R34, [R1+0xec] ;  /* 0x0000ec0001227983 */ /* 0x000ea20000300800 */
[----:B-1----:R-:W-:-:S03]  /*21190*/  IMAD.MOV.U32 R28, RZ, RZ, R31 ;  /* 0x000000ffff1c7224 */ /* 0x002fc600078e001f */
[----:B------:R-:W2:Y:S01]  /*211a0*/  LDL.LU R31, [R1+0xf0] ;  /* 0x0000f000011f7983 */ /* 0x000ea20000300800 */
[----:B------:R-:W-:-:S03]  /*211b0*/  IMAD.MOV.U32 R29, RZ, RZ, R32 ;  /* 0x000000ffff1d7224 */ /* 0x000fc600078e0020 */
[----:B------:R-:W2:Y:S04]  /*211c0*/  LDL.LU R33, [R1+0x12c] ;  /* 0x00012c0001217983 */ /* 0x000ea80000300800 */
[----:B------:R1:W-:Y:S04]  /*211d0*/  LDGSTS.E [R5+0xe400], [R28.64], P0 ;  /* 0x0e4000001c057fae */ /* 0x0003e8000812184c */
[----:B------:R-:W2:Y:S01]  /*211e0*/  LDL.LU R32, [R1+0x130] ;  /* 0x0001300001207983 */ /* 0x000ea20000300800 */
[----:B-1----:R-:W-:Y:S02]  /*211f0*/  IMAD.MOV.U32 R28, RZ, RZ, R6 ;  /* 0x000000ffff1c7224 */ /* 0x002fe400078e0006 */
[----:B------:R-:W-:Y:S01]  /*21200*/  IMAD.MOV.U32 R29, RZ, RZ, R30 ;  /* 0x000000ffff1d7224 */ /* 0x000fe200078e001e */
[----:B------:R-:W-:Y:S01]  /*21210*/  LOP3.LUT R6, R4, 0x30, RZ, 0x3c, !PT ;  /* 0x0000003004067812 */ /* 0x000fe200078e3cff */
[----:B------:R-:W2:Y:S04]  /*21220*/  LDL.LU R30, [R1+0x16c] ;  /* 0x00016c00011e7983 */ /* 0x000ea80000300800 */
[----:B------:R1:W-:Y:S01]  /*21230*/  LDGSTS.E [R5+0xf400], [R28.64], P0 ;  /* 0x0f4000001c057fae */ /* 0x0003e2000812184c */
[----:B------:R-:W-:-:S02]  /*21240*/  IADD3 R233, P1, R233, UR11, RZ ;  /* 0x0000000be9e97c10 */ /* 0x000fc4000ff3e0ff */
[----:B------:R-:W-:Y:S01]  /*21250*/  IADD3 R249, P2, R249, UR11, RZ ;  /* 0x0000000bf9f97c10 */ /* 0x000fe2000ff5e0ff */
[----:B-1----:R-:W-:-:S04]  /*21260*/  IMAD.U32 R5, RZ, RZ, UR8 ;  /* 0x00000008ff057e24 */ /* 0x002fc8000f8e00ff */
[----:B------:R-:W-:Y:S02]  /*21270*/  IMAD R5, R5, 0x10000, R6 ;  /* 0x0001000005057824 */ /* 0x000fe400078e0206 */
[----:B------:R-:W2:Y:S01]  /*21280*/  LDL.LU R6, [R1+0x170] ;  /* 0x0001700001067983 */ /* 0x000ea20000300800 */
[----:B------:R-:W-:Y:S02]  /*21290*/  IADD3.X R232, R232, UR10, RZ, P1, !PT ;  /* 0x0000000ae8e87c10 */ /* 0x000fe40008ffe4ff */
[----:B------:R-:W-:Y:S01]  /*212a0*/  IADD3.X R248, R248, UR10, RZ, P2, !PT ;  /* 0x0000000af8f87c10 */ /* 0x000fe200097fe4ff */
[----:B------:R-:W-:Y:S02]  /*212b0*/  IMAD.MOV.U32 R28, RZ, RZ, R233 ;  /* 0x000000ffff1c7224 */ /* 0x000fe400078e00e9 */
[----:B------:R-:W-:-:S05]  /*212c0*/  IMAD.MOV.U32 R29, RZ, RZ, R232 ;  /* 0x000000ffff1d7224 */ /* 0x000fca00078e00e8 */
[----:B------:R1:W-:Y:S02]  /*212d0*/  LDGSTS.E [R5+0x600], [R28.64], P0 ;  /* 0x006000001c057fae */ /* 0x0003e4000812184c */
[----:B-1----:R-:W-:Y:S02]  /*212e0*/  IMAD.MOV.U32 R28, RZ, RZ, R249 ;  /* 0x000000ffff1c7224 */ /* 0x002fe400078e00f9 */
[----:B------:R-:W-:-:S05]  /*212f0*/  IMAD.MOV.U32 R29, RZ, RZ, R248 ;  /* 0x000000ffff1d7224 */ /* 0x000fca00078e00f8 */
[----:B------:R1:W-:Y:S01]  /*21300*/  LDGSTS.E [R5+0x1600], [R28.64], P0 ;  /* 0x016000001c057fae */ /* 0x0003e2000812184c */
[----:B---3--:R-:W-:Y:S02]  /*21310*/  IADD3 R55, P1, R55, UR11, RZ ;  /* 0x0000000b37377c10 */ /* 0x008fe4000ff3e0ff */
[----:B----4-:R-:W-:Y:S02]  /*21320*/  IADD3 R53, P2, R53, UR11, RZ ;  /* 0x0000000b35357c10 */ /* 0x010fe4000ff5e0ff */
[----:B-----5:R-:W-:Y:S01]  /*21330*/  IADD3.X R72, R72, UR10, RZ, P1, !PT ;  /* 0x0000000a48487c10 */ /* 0x020fe20008ffe4ff */
[----:B------:R3:W-:Y:S01]  /*21340*/  STL [R1+0x30], R55 ;  /* 0x0000303701007387 */ /* 0x0007e20000100800 */
[----:B--2---:R-:W-:-:S03]  /*21350*/  IADD3.X R54, R54, UR10, RZ, P2, !PT ;  /* 0x0000000a36367c10 */ /* 0x004fc600097fe4ff */
[----:B------:R-:W-:Y:S04]  /*21360*/  STL [R1+0x2c], R72 ;  /* 0x00002c4801007387 */ /* 0x000fe80000100800 */
[----:B------:R2:W-:Y:S04]  /*21370*/  STL [R1+0x70], R53 ;  /* 0x0000703501007387 */ /* 0x0005e80000100800 */
[----:B------:R4:W-:Y:S01]  /*21380*/  STL [R1+0x6c], R54 ;  /* 0x00006c3601007387 */ /* 0x0009e20000100800 */
[----:B-1----:R-:W-:-:S03]  /*21390*/  IMAD.MOV.U32 R28, RZ, RZ, R55 ;  /* 0x000000ffff1c7224 */ /* 0x002fc600078e0037 */
[----:B------:R-:W5:Y:S01]  /*213a0*/  LDL.LU R88, [R1+0x1ac] ;  /* 0x0001ac0001587983 */ /* 0x000f620000300800 */
[----:B------:R-:W-:-:S03]  /*213b0*/  IMAD.MOV.U32 R29, RZ, RZ, R72 ;  /* 0x000000ffff1d7224 */ /* 0x000fc600078e0048 */
[----:B------:R-:W5:Y:S04]  /*213c0*/  LDL.LU R75, [R1+0x1b0] ;  /* 0x0001b000014b7983 */ /* 0x000f680000300800 */
[----:B------:R-:W5:Y:S04]  /*213d0*/  LDL.LU R74, [R1+0x1ec] ;  /* 0x0001ec00014a7983 */ /* 0x000f680000300800 */
[----:B------:R-:W5:Y:S04]  /*213e0*/  LDL.LU R73, [R1+0x1f0] ;  /* 0x0001f00001497983 */ /* 0x000f680000300800 */
[----:B------:R1:W-:Y:S04]  /*213f0*/  LDGSTS.E [R5+0x2600], [R28.64], P0 ;  /* 0x026000001c057fae */ /* 0x0003e8000812184c */
[----:B---3--:R-:W3:Y:S01]  /*21400*/  LDL.LU R55, [R1+0x230] ;  /* 0x0002300001377983 */ /* 0x008ee20000300800 */
[----:B------:R-:W-:Y:S01]  /*21410*/  IADD3 R35, P1, R35, UR11, RZ ;  /* 0x0000000b23237c10 */ /* 0x000fe2000ff3e0ff */
[----:B-1----:R-:W-:-:S02]  /*21420*/  IMAD.MOV.U32 R28, RZ, RZ, R53 ;  /* 0x000000ffff1c7224 */ /* 0x002fc400078e0035 */
[----:B------:R-:W-:Y:S01]  /*21430*/  IMAD.MOV.U32 R29, RZ, RZ, R54 ;  /* 0x000000ffff1d7224 */ /* 0x000fe200078e0036 */
[----:B------:R-:W-:Y:S01]  /*21440*/  IADD3.X R52, R52, UR10, RZ, P1, !PT ;  /* 0x0000000a34347c10 */ /* 0x000fe20008ffe4ff */
[----:B--2---:R-:W2:Y:S04]  /*21450*/  LDL.LU R53, [R1+0x270] ;  /* 0x0002700001357983 */ /* 0x004ea80000300800 */
[----:B------:R1:W-:Y:S04]  /*21460*/  LDGSTS.E [R5+0x3600], [R28.64], P0 ;  /* 0x036000001c057fae */ /* 0x0003e8000812184c */
[----:B------:R-:W-:Y:S01]  /*21470*/  STL [R1+0xb0], R35 ;  /* 0x0000b02301007387 */ /* 0x000fe20000100800 */
[----:B------:R-:W-:-:S03]  /*21480*/  IADD3 R31, P2, R31, UR11, RZ ;  /* 0x0000000b1f1f7c10 */ /* 0x000fc6000ff5e0ff */
[----:B------:R4:W-:Y:S01]  /*21490*/  STL [R1+0xac], R52 ;  /* 0x0000ac3401007387 */ /* 0x0009e20000100800 */
[----:B-1----:R-:W-:Y:S01]  /*214a0*/  IMAD.MOV.U32 R28, RZ, RZ, R35 ;  /* 0x000000ffff1c7224 */ /* 0x002fe200078e0023 */
[----:B------:R-:W-:Y:S01]  /*214b0*/  IADD3.X R34, R34, UR10, RZ, P2, !PT ;  /* 0x0000000a22227c10 */ /* 0x000fe200097fe4ff */
[----:B------:R-:W-:Y:S01]  /*214c0*/  IMAD.MOV.U32 R29, RZ, RZ, R52 ;  /* 0x000000ffff1d7224 */ /* 0x000fe200078e0034 */
[----:B------:R1:W-:Y:S04]  /*214d0*/  STL [R1+0xf0], R31 ;  /* 0x0000f01f01007387 */ /* 0x0003e80000100800 */
[----:B------:R-:W2:Y:S04]  /*214e0*/  LDL.LU R72, [R1+0x22c] ;  /* 0x00022c0001487983 */ /* 0x000ea80000300800 */
[----:B------:R1:W-:Y:S04]  /*214f0*/  STL [R1+0xec], R34 ;  /* 0x0000ec2201007387 */ /* 0x0003e80000100800 */
[----:B----4-:R-:W4:Y:S04]  /*21500*/  LDL.LU R54, [R1+0x26c] ;  /* 0x00026c0001367983 */ /* 0x010f280000300800 */
[----:B------:R1:W-:Y:S04]  /*21510*/  LDGSTS.E [R5+0x4600], [R28.64], P0 ;  /* 0x046000001c057fae */ /* 0x0003e8000812184c */
[----:B------:R-:W4:Y:S01]  /*21520*/  LDL.LU R52, [R1+0x2ac] ;  /* 0x0002ac0001347983 */ /* 0x000f220000300800 */
[----:B-1----:R-:W-:-:S03]  /*21530*/  IMAD.MOV.U32 R28, RZ, RZ, R31 ;  /* 0x000000ffff1c7224 */ /* 0x002fc600078e001f */
[----:B------:R-:W4:Y:S01]  /*21540*/  LDL.LU R31, [R1+0x2b0] ;  /* 0x0002b000011f7983 */ /* 0x000f220000300800 */
[----:B------:R-:W-:-:S03]  /*21550*/  IMAD.MOV.U32 R29, RZ, RZ, R34 ;  /* 0x000000ffff1d7224 */ /* 0x000fc600078e0022 */
[----:B------:R-:W4:Y:S04]  /*21560*/  LDL.LU R35, [R1+0x2ec] ;  /* 0x0002ec0001237983 */ /* 0x000f280000300800 */
[----:B------:R-:W4:Y:S01]  /*21570*/  LDL.LU R34, [R1+0x2f0] ;  /* 0x0002f00001227983 */ /* 0x000f220000300800 */
[----:B------:R-:W-:Y:S02]  /*21580*/  IADD3 R32, P1, R32, UR11, RZ ;  /* 0x0000000b20207c10 */ /* 0x000fe4000ff3e0ff */
[----:B------:R-:W-:Y:S01]  /*21590*/  IADD3 R6, P2, R6, UR11, RZ ;  /* 0x0000000b06067c10 */ /* 0x000fe2000ff5e0ff */
[----:B------:R1:W-:Y:S01]  /*215a0*/  LDGSTS.E [R5+0x5600], [R28.64], P0 ;  /* 0x056000001c057fae */ /* 0x0003e2000812184c */
[----:B------:R-:W-:Y:S02]  /*215b0*/  IADD3.X R33, R33, UR10, RZ, P1, !PT ;  /* 0x0000000a21217c10 */ /* 0x000fe40008ffe4ff */
[----:B------:R-:W-:Y:S01]  /*215c0*/  IADD3.X R30, R30, UR10, RZ, P2, !PT ;  /* 0x0000000a1e1e7c10 */ /* 0x000fe200097fe4ff */
[----:B------:R-:W-:Y:S04]  /*215d0*/  STL [R1+0x130], R32 ;  /* 0x0001302001007387 */ /* 0x000fe80000100800 */
[----:B------:R1:W-:Y:S02]  /*215e0*/  STL [R1+0x12c], R33 ;  /* 0x00012c2101007387 */ /* 0x0003e40000100800 */
[----:B-1----:R-:W-:-:S02]  /*215f0*/  IMAD.MOV.U32 R28, RZ, RZ, R32 ;  /* 0x000000ffff1c7224 */ /* 0x002fc400078e0020 */
[----:B------:R-:W-:Y:S01]  /*21600*/  IMAD.MOV.U32 R29, RZ, RZ, R33 ;  /* 0x000000ffff1d7224 */ /* 0x000fe200078e0021 */
[----:B------:R-:W-:Y:S04]  /*21610*/  STL [R1+0x170], R6 ;  /* 0x0001700601007387 */ /* 0x000fe80000100800 */
[----:B------:R1:W-:Y:S04]  /*21620*/  LDGSTS.E [R5+0x6600], [R28.64], P0 ;  /* 0x066000001c057fae */ /* 0x0003e8000812184c */
[----:B------:R1:W-:Y:S04]  /*21630*/  STL [R1+0x16c], R30 ;  /* 0x00016c1e01007387 */ /* 0x0003e80000100800 */
[----:B------:R-:W4:Y:S01]  /*21640*/  LDL.LU R33, [R1+0x32c] ;  /* 0x00032c0001217983 */ /* 0x000f220000300800 */
[----:B-1----:R-:W-:-:S03]  /*21650*/  IMAD.MOV.U32 R29, RZ, RZ, R30 ;  /* 0x000000ffff1d7224 */ /* 0x002fc600078e001e */
[----:B------:R-:W4:Y:S01]  /*21660*/  LDL.LU R30, [R1+0x330] ;  /* 0x00033000011e7983 */ /* 0x000f220000300800 */
[----:B------:R-:W-:-:S03]  /*21670*/  IMAD.MOV.U32 R28, RZ, RZ, R6 ;  /* 0x000000ffff1c7224 */ /* 0x000fc600078e0006 */
[----:B------:R-:W4:Y:S04]  /*21680*/  LDL.LU R32, [R1+0x36c] ;  /* 0x00036c0001207983 */ /* 0x000f280000300800 */
[----:B------:R-:W4:Y:S04]  /*21690*/  LDL.LU R6, [R1+0x370] ;  /* 0x0003700001067983 */ /* 0x000f280000300800 */
[----:B------:R1:W-:Y:S01]  /*216a0*/  LDGSTS.E [R5+0x7600], [R28.64], P0 ;  /* 0x076000001c057fae */ /* 0x0003e2000812184c */
[----:B-----5:R-:W-:-:S04]  /*216b0*/  IADD3 R75, P1, R75, UR11, RZ ;  /* 0x0000000b4b4b7c10 */ /* 0x020fc8000ff3e0ff */
[----:B------:R-:W-:Y:S01]  /*216c0*/  IADD3.X R88, R88, UR10, RZ, P1, !PT ;  /* 0x0000000a58587c10 */ /* 0x000fe20008ffe4ff */
[----:B-1----:R-:W-:Y:S01]  /*216d0*/  IMAD.MOV.U32 R28, RZ, RZ, R75 ;  /* 0x000000ffff1c7224 */ /* 0x002fe200078e004b */
[----:B------:R-:W-:-:S03]  /*216e0*/  IADD3 R73, P2, R73, UR11, RZ ;  /* 0x0000000b49497c10 */ /* 0x000fc6000ff5e0ff */
[----:B------:R-:W-:Y:S01]  /*216f0*/  IMAD.MOV.U32 R29, RZ, RZ, R88 ;  /* 0x000000ffff1d7224 */ /* 0x000fe200078e0058 */
[----:B------:R-:W-:-:S04]  /*21700*/  IADD3.X R74, R74, UR10, RZ, P2, !PT ;  /* 0x0000000a4a4a7c10 */ /* 0x000fc800097fe4ff */
[----:B------:R1:W-:Y:S01]  /*21710*/  LDGSTS.E [R5+0x8600], [R28.64], P0 ;  /* 0x086000001c057fae */ /* 0x0003e2000812184c */
[----:B---3--:R-:W-:-:S03]  /*21720*/  IADD3 R55, P1, R55, UR11, RZ ;  /* 0x0000000b37377c10 */ /* 0x008fc6000ff3e0ff */
[----:B------:R-:W-:Y:S01]  /*21730*/  STL [R1+0x1b0], R75 ;  /* 0x0001b04b01007387 */ /* 0x000fe20000100800 */
[----:B-1----:R-:W-:Y:S02]  /*21740*/  IMAD.MOV.U32 R28, RZ, RZ, R73 ;  /* 0x000000ffff1c7224 */ /* 0x002fe400078e0049 */
[----:B------:R-:W-:Y:S01]  /*21750*/  IMAD.MOV.U32 R29, RZ, RZ, R74 ;  /* 0x000000ffff1d7224 */ /* 0x000fe200078e004a */
[----:B--2---:R-:W-:Y:S01]  /*21760*/  IADD3 R53, P2, R53, UR11, RZ ;  /* 0x0000000b35357c10 */ /* 0x004fe2000ff5e0ff */
[----:B------:R-:W-:Y:S04]  /*21770*/  STL [R1+0x1ac], R88 ;  /* 0x0001ac5801007387 */ /* 0x000fe80000100800 */
[----:B------:R1:W-:Y:S04]  /*21780*/  LDGSTS.E [R5+0x9600], [R28.64], P0 ;  /* 0x096000001c057fae */ /* 0x0003e8000812184c */
[----:B------:R-:W-:Y:S04]  /*21790*/  STL [R1+0x1f0], R73 ;  /* 0x0001f04901007387 */ /* 0x000fe80000100800 */
[----:B------:R-:W-:Y:S01]  /*217a0*/  STL [R1+0x1ec], R74 ;  /* 0x0001ec4a01007387 */ /* 0x000fe20000100800 */
[----:B-1----:R-:W-:Y:S01]  /*217b0*/  IMAD.MOV.U32 R28, RZ, RZ, R55 ;  /* 0x000000ffff1c7224 */ /* 0x002fe200078e0037 */
[----:B------:R-:W-:-:S02]  /*217c0*/  IADD3.X R72, R72, UR10, RZ, P1, !PT ;  /* 0x0000000a48487c10 */ /* 0x000fc40008ffe4ff */
[----:B------:R1:W-:Y:S03]  /*217d0*/  STL [R1+0x230], R55 ;  /* 0x0002303701007387 */ /* 0x0003e60000100800 */
[----:B------:R-:W-:Y:S01]  /*217e0*/  IMAD.MOV.U32 R29, RZ, RZ, R72 ;  /* 0x000000ffff1d7224 */ /* 0x000fe200078e0048 */
[----:B----4-:R-:W-:Y:S01]  /*217f0*/  IADD3.X R54, R54, UR10, RZ, P2, !PT ;  /* 0x0000000a36367c10 */ /* 0x010fe200097fe4ff */
[----:B------:R-:W-:Y:S04]  /*21800*/  STL [R1+0x22c], R72 ;  /* 0x00022c4801007387 */ /* 0x000fe80000100800 */
[----:B------:R2:W-:Y:S04]  /*21810*/  LDGSTS.E [R5+0xa600], [R28.64], P0 ;  /* 0x0a6000001c057fae */ /* 0x0005e8000812184c */
[----:B------:R-:W-:Y:S01]  /*21820*/  STL [R1+0x270], R53 ;  /* 0x0002703501007387 */ /* 0x000fe20000100800 */
[----:B------:R-:W-:Y:S01]  /*21830*/  IADD3 R31, P1, R31, UR11, RZ ;  /* 0x0000000b1f1f7c10 */ /* 0x000fe2000ff3e0ff */
[----:B--2---:R-:W-:-:S03]  /*21840*/  IMAD.MOV.U32 R28, RZ, RZ, R53 ;  /* 0x000000ffff1c7224 */ /* 0x004fc600078e0035 */
[----:B------:R-:W-:Y:S01]  /*21850*/  IADD3.X R52, R52, UR10, RZ, P1, !PT ;  /* 0x0000000a34347c10 */ /* 0x000fe20008ffe4ff */
[----:B------:R-:W-:Y:S01]  /*21860*/  IMAD.MOV.U32 R29, RZ, RZ, R54 ;  /* 0x000000ffff1d7224 */ /* 0x000fe200078e0036 */
[----:B------:R-:W-:Y:S01]  /*21870*/  IADD3 R34, P2, R34, UR11, RZ ;  /* 0x0000000b22227c10 */ /* 0x000fe2000ff5e0ff */
[----:B------:R-:W-:Y:S03]  /*21880*/  STL [R1+0x26c], R54 ;  /* 0x00026c3601007387 */ /* 0x000fe60000100800 */
[----:B------:R-:W-:Y:S01]  /*21890*/  IADD3.X R35, R35, UR10, RZ, P2, !PT ;  /* 0x0000000a23237c10 */ /* 0x000fe200097fe4ff */
[----:B------:R2:W-:Y:S04]  /*218a0*/  STL [R1+0x2b0], R31 ;  /* 0x0002b01f01007387 */ /* 0x0005e80000100800 */
[----:B------:R3:W-:Y:S04]  /*218b0*/  STL [R1+0x2ac], R52 ;  /* 0x0002ac3401007387 */ /* 0x0007e80000100800 */
[----:B------:R-:W-:Y:S04]  /*218c0*/  STL [R1+0x2f0], R34 ;  /* 0x0002f02201007387 */ /* 0x000fe80000100800 */
[----:B------:R4:W-:Y:S04]  /*218d0*/  LDGSTS.E [R5+0xb600], [R28.64], P0 ;  /* 0x0b6000001c057fae */ /* 0x0009e8000812184c */
[----:B-1----:R-:W5:Y:S04]  /*218e0*/  LDL.LU R55, [R1+0x38] ;  /* 0x0000380001377983 */ /* 0x002f680000300800 */
[----:B------:R-:W-:Y:S01]  /*218f0*/  STL [R1+0x2ec], R35 ;  /* 0x0002ec2301007387 */ /* 0x000fe20000100800 */
[----:B----4-:R-:W-:-:S03]  /*21900*/  IMAD.MOV.U32 R28, RZ, RZ, R31 ;  /* 0x000000ffff1c7224 */ /* 0x010fc600078e001f */
[----:B--2---:R-:W2:Y:S04]  /*21910*/  LDL.LU R31, [R1+0x78] ;  /* 0x00007800011f7983 */ /* 0x004ea80000300800 */
[----:B------:R-:W4:Y:S04]  /*21920*/  LDL.LU R72, [R1+0x34] ;  /* 0x0000340001487983 */ /* 0x000f280000300800 */
[----:B------:R-:W4:Y:S01]  /*21930*/  LDL.LU R54, [R1+0x74] ;  /* 0x0000740001367983 */ /* 0x000f220000300800 */
[----:B------:R-:W-:Y:S01]  /*21940*/  IADD3 R30, P1, R30, UR11, RZ ;  /* 0x0000000b1e1e7c10 */ /* 0x000fe2000ff3e0ff */
[----:B------:R-:W-:-:S03]  /*21950*/  IMAD.MOV.U32 R29, RZ, RZ, R52 ;  /* 0x000000ffff1d7224 */ /* 0x000fc600078e0034 */
[----:B------:R-:W-:Y:S02]  /*21960*/  IADD3.X R33, R33, UR10, RZ, P1, !PT ;  /* 0x0000000a21217c10 */ /* 0x000fe40008ffe4ff */
[----:B------:R-:W-:Y:S01]  /*21970*/  IADD3 R6, P2, R6, UR11, RZ ;  /* 0x0000000b06067c10 */ /* 0x000fe2000ff5e0ff */
[----:B------:R1:W-:Y:S03]  /*21980*/  LDGSTS.E [R5+0xc600], [R28.64], P0 ;  /* 0x0c6000001c057fae */ /* 0x0003e6000812184c */
[----:B------:R-:W-:Y:S01]  /*21990*/  IADD3.X R32, R32, UR10, RZ, P2, !PT ;  /* 0x0000000a20207c10 */ /* 0x000fe200097fe4ff */
[----:B------:R3:W-:Y:S04]  /*219a0*/  STL [R1+0x330], R30 ;  /* 0x0003301e01007387 */ /* 0x0007e80000100800 */
[----:B------:R3:W-:Y:S01]  /*219b0*/  STL [R1+0x32c], R33 ;  /* 0x00032c2101007387 */ /* 0x0007e20000100800 */
[----:B-1----:R-:W-:-:S02]  /*219c0*/  IMAD.MOV.U32 R28, RZ, RZ, R34 ;  /* 0x000000ffff1c7224 */ /* 0x002fc400078e0022 */
[----:B------:R-:W-:Y:S01]  /*219d0*/  IMAD.MOV.U32 R29, RZ, RZ, R35 ;  /* 0x000000ffff1d7224 */ /* 0x000fe200078e0023 */
[----:B------:R1:W-:Y:S04]  /*219e0*/  STL [R1+0x370], R6 ;  /* 0x0003700601007387 */ /* 0x0003e80000100800 */
[----:B---3--:R-:W3:Y:S04]  /*219f0*/  LDL.LU R52, [R1+0xb8] ;  /* 0x0000b80001347983 */ /* 0x008ee80000300800 */
[----:B------:R1:W-:Y:S04]  /*21a00*/  LDGSTS.E [R5+0xd600], [R28.64], P0 ;  /* 0x0d6000001c057fae */ /* 0x0003e8000812184c */
[----:B------:R1:W-:Y:S02]  /*21a10*/  STL [R1+0x36c], R32 ;  /* 0x00036c2001007387 */ /* 0x0003e40000100800 */
[----:B-1----:R-:W-:-:S02]  /*21a20*/  IMAD.MOV.U32 R28, RZ, RZ, R30 ;  /* 0x000000ffff1c7224 */ /* 0x002fc400078e001e */
[----:B------:R-:W3:Y:S01]  /*21a30*/  LDL.LU R30, [R1+0xf8] ;  /* 0x0000f800011e7983 */ /* 0x000ee20000300800 */
[----:B------:R-:W-:-:S03]  /*21a40*/  IMAD.MOV.U32 R29, RZ, RZ, R33 ;  /* 0x000000ffff1d7224 */ /* 0x000fc600078e0021 */
[----:B------:R-:W3:Y:S04]  /*21a50*/  LDL.LU R53, [R1+0xb4] ;  /* 0x0000b40001357983 */ /* 0x000ee80000300800 */
[----:B------:R-:W3:Y:S04]  /*21a60*/  LDL.LU R35, [R1+0xf4] ;  /* 0x0000f40001237983 */ /* 0x000ee80000300800 */
[----:B------:R1:W-:Y:S04]  /*21a70*/  LDGSTS.E [R5+0xe600], [R28.64], P0 ;  /* 0x0e6000001c057fae */ /* 0x0003e8000812184c */
[----:B------:R-:W3:Y:S01]  /*21a80*/  LDL.LU R34, [R1+0x134] ;  /* 0x0001340001227983 */ /* 0x000ee20000300800 */
[----:B------:R-:W-:-:S03]  /*21a90*/  IADD3 R235, P1, R235, UR11, RZ ;  /* 0x0000000bebeb7c10 */ /* 0x000fc6000ff3e0ff */
[----:B------:R-:W3:Y:S01]  /*21aa0*/  LDL.LU R33, [R1+0x138] ;  /* 0x0001380001217983 */ /* 0x000ee20000300800 */
[----:B-1----:R-:W-:Y:S02]  /*21ab0*/  IMAD.MOV.U32 R28, RZ, RZ, R6 ;  /* 0x000000ffff1c7224 */ /* 0x002fe400078e0006 */
[----:B------:R-:W-:Y:S01]  /*21ac0*/  IMAD.MOV.U32 R29, RZ, RZ, R32 ;  /* 0x000000ffff1d7224 */ /* 0x000fe200078e0020 */
[----:B------:R-:W-:Y:S01]  /*21ad0*/  LOP3.LUT R6, R4, 0x40, RZ, 0x3c, !PT ;  /* 0x0000004004067812 */ /* 0x000fe200078e3cff */
[----:B------:R-:W3:Y:S04]  /*21ae0*/  LDL.LU R32, [R1+0x174] ;  /* 0x0001740001207983 */ /* 0x000ee80000300800 */
[----:B------:R1:W-:Y:S01]  /*21af0*/  LDGSTS.E [R5+0xf600], [R28.64], P0 ;  /* 0x0f6000001c057fae */ /* 0x0003e2000812184c */
[----:B------:R-:W-:-:S02]  /*21b00*/  IADD3.X R234, R234, UR10, RZ, P1, !PT ;  /* 0x0000000aeaea7c10 */ /* 0x000fc40008ffe4ff */
[----:B------:R-:W-:Y:S01]  /*21b10*/  IADD3 R251, P2, R251, UR11, RZ ;  /* 0x0000000bfbfb7c10 */ /* 0x000fe2000ff5e0ff */
[----:B-1----:R-:W-:-:S04]  /*21b20*/  IMAD.U32 R5, RZ, RZ, UR8 ;  /* 0x00000008ff057e24 */ /* 0x002fc8000f8e00ff */
[----:B------:R-:W-:Y:S02]  /*21b30*/  IMAD R5, R5, 0x10000, R6 ;  /* 0x0001000005057824 */ /* 0x000fe400078e0206 */
[----:B------:R-:W3:Y:S01]  /*21b40*/  LDL.LU R6, [R1+0x178] ;  /* 0x0001780001067983 */ /* 0x000ee20000300800 */
[----:B------:R-:W-:Y:S01]  /*21b50*/  IMAD.MOV.U32 R28, RZ, RZ, R235 ;  /* 0x000000ffff1c7224 */ /* 0x000fe200078e00eb */
[----:B------:R-:W-:Y:S01]  /*21b60*/  IADD3.X R250, R250, UR10, RZ, P2, !PT ;  /* 0x0000000afafa7c10 */ /* 0x000fe200097fe4ff */
[----:B------:R-:W-:-:S05]  /*21b70*/  IMAD.MOV.U32 R29, RZ, RZ, R234 ;  /* 0x000000ffff1d7224 */ /* 0x000fca00078e00ea */
[----:B------:R1:W-:Y:S02]  /*21b80*/  LDGSTS.E [R5+0x800], [R28.64], P0 ;  /* 0x008000001c057fae */ /* 0x0003e4000812184c */
[----:B-1----:R-:W-:Y:S02]  /*21b90*/  IMAD.MOV.U32 R28, RZ, RZ, R251 ;  /* 0x000000ffff1c7224 */ /* 0x002fe400078e00fb */
[----:B------:R-:W-:-:S05]  /*21ba0*/  IMAD.MOV.U32 R29, RZ, RZ, R250 ;  /* 0x000000ffff1d7224 */ /* 0x000fca00078e00fa */
[----:B------:R1:W-:Y:S01]  /*21bb0*/  LDGSTS.E [R5+0x1800], [R28.64], P0 ;  /* 0x018000001c057fae */ /* 0x0003e2000812184c */
[----:B-----5:R-:W-:Y:S02]  /*21bc0*/  IADD3 R55, P1, R55, UR11, RZ ;  /* 0x0000000b37377c10 */ /* 0x020fe4000ff3e0ff */
[----:B--2---:R-:W-:Y:S02]  /*21bd0*/  IADD3 R31, P2, R31, UR11, RZ ;  /* 0x0000000b1f1f7c10 */ /* 0x004fe4000ff5e0ff */
[----:B----4-:R-:W-:Y:S01]  /*21be0*/  IADD3.X R72, R72, UR10, RZ, P1, !PT ;  /* 0x0000000a48487c10 */ /* 0x010fe20008ffe4ff */
[----:B------:R-:W-:Y:S01]  /*21bf0*/  STL [R1+0x38], R55 ;  /* 0x0000383701007387 */ /* 0x000fe20000100800 */
[----:B------:R-:W-:-:S03]  /*21c00*/  IADD3.X R54, R54, UR10, RZ, P2, !PT ;  /* 0x0000000a36367c10 */ /* 0x000fc600097fe4ff */
[----:B------:R-:W-:Y:S01]  /*21c10*/  STL [R1+0x34], R72 ;  /* 0x0000344801007387 */ /* 0x000fe20000100800 */
[----:B-1----:R-:W-:-:S03]  /*21c20*/  IMAD.MOV.U32 R28, RZ, RZ, R55 ;  /* 0x000000ffff1c7224 */ /* 0x002fc600078e0037 */
[----:B------:R1:W-:Y:S01]  /*21c30*/  STL [R1+0x78], R31 ;  /* 0x0000781f01007387 */ /* 0x0003e20000100800 */
[----:B------:R-:W-:-:S03]  /*21c40*/  IMAD.MOV.U32 R29, RZ, RZ, R72 ;  /* 0x000000ffff1d7224 */ /* 0x000fc600078e0048 */
[----:B------:R2:W-:Y:S04]  /*21c50*/  STL [R1+0x74], R54 ;  /* 0x0000743601007387 */ /* 0x0005e80000100800 */
[----:B------:R-:W4:Y:S04]  /*21c60*/  LDL.LU R88, [R1+0x1b4] ;  /* 0x0001b40001587983 */ /* 0x000f280000300800 */
[----:B------:R-:W5:Y:S04]  /*21c70*/  LDL.LU R75, [R1+0x1b8] ;  /* 0x0001b800014b7983 */ /* 0x000f680000300800 */
[----:B------:R1:W-:Y:S04]  /*21c80*/  LDGSTS.E [R5+0x2800], [R28.64], P0 ;  /* 0x028000001c057fae */ /* 0x0003e8000812184c */
[----:B------:R-:W4:Y:S01]  /*21c90*/  LDL.LU R74, [R1+0x1f4] ;  /* 0x0001f400014a7983 */ /* 0x000f220000300800 */
[----:B-1----:R-:W-:-:S03]  /*21ca0*/  IMAD.MOV.U32 R28, RZ, RZ, R31 ;  /* 0x000000ffff1c7224 */ /* 0x002fc600078e001f */
[----:B------:R-:W4:Y:S01]  /*21cb0*/  LDL.LU R31, [R1+0x1f8] ;  /* 0x0001f800011f7983 */ /* 0x000f220000300800 */
[----:B---3--:R-:W-:Y:S01]  /*21cc0*/  IADD3 R52, P1, R52, UR11, RZ ;  /* 0x0000000b34347c10 */ /* 0x008fe2000ff3e0ff */
[----:B------:R-:W-:-:S04]  /*21cd0*/  IMAD.MOV.U32 R29, RZ, RZ, R54 ;  /* 0x000000ffff1d7224 */ /* 0x000fc800078e0036 */
[----:B------:R-:W-:Y:S01]  /*21ce0*/  STL [R1+0xb8], R52 ;  /* 0x0000b83401007387 */ /* 0x000fe20000100800 */
[----:B------:R-:W-:-:S03]  /*21cf0*/  IADD3 R30, P2, R30, UR11, RZ ;  /* 0x0000000b1e1e7c10 */ /* 0x000fc6000ff5e0ff */
[----:B------:R1:W-:Y:S01]  /*21d00*/  LDGSTS.E [R5+0x3800], [R28.64], P0 ;  /* 0x038000001c057fae */ /* 0x0003e2000812184c */
[----:B------:R-:W-:Y:S02]  /*21d10*/  IADD3.X R53, R53, UR10, RZ, P1, !PT ;  /* 0x0000000a35357c10 */ /* 0x000fe40008ffe4ff */
[----:B------:R-:W-:-:S03]  /*21d20*/  IADD3.X R35, R35, UR10, RZ, P2, !PT ;  /* 0x0000000a23237c10 */ /* 0x000fc600097fe4ff */
[----:B------:R3:W-:Y:S04]  /*21d30*/  STL [R1+0xb4], R53 ;  /* 0x0000b43501007387 */ /* 0x0007e80000100800 */
[----:B------:R2:W-:Y:S01]  /*21d40*/  STL [R1+0xf8], R30 ;  /* 0x0000f81e01007387 */ /* 0x0005e20000100800 */
[----:B-1----:R-:W-:-:S03]  /*21d50*/  IMAD.MOV.U32 R28, RZ, RZ, R52 ;  /* 0x000000ffff1c7224 */ /* 0x002fc600078e0034 */
[----:B------:R-:W4:Y:S01]  /*21d60*/  LDL.LU R72, [R1+0x238] ;  /* 0x0002380001487983 */ /* 0x000f220000300800 */
[----:B------:R-:W-:-:S03]  /*21d70*/  IMAD.MOV.U32 R29, RZ, RZ, R53 ;  /* 0x000000ffff1d7224 */ /* 0x000fc600078e0035 */
[----:B------:R1:W-:Y:S01]  /*21d80*/  STL [R1+0xf4], R35 ;  /* 0x0000f42301007387 */ /* 0x0003e20000100800 */
[----:B------:R-:W-:-:S03]  /*21d90*/  IADD3 R33, P1, R33, UR11, RZ ;  /* 0x0000000b21217c10 */ /* 0x000fc6000ff3e0ff */
[----:B--2---:R-:W2:Y:S04]  /*21da0*/  LDL.LU R54, [R1+0x278] ;  /* 0x0002780001367983 */ /* 0x004ea80000300800 */
[----:B------:R-:W2:Y:S01]  /*21db0*/  LDL.LU R73, [R1+0x234] ;  /* 0x0002340001497983 */ /* 0x000ea20000300800 */
[----:B------:R-:W-:-:S03]  /*21dc0*/  IADD3.X R34, R34, UR10, RZ, P1, !PT ;  /* 0x0000000a22227c10 */ /* 0x000fc60008ffe4ff */
[----:B------:R1:W-:Y:S04]  /*21dd0*/  LDGSTS.E [R5+0x4800], [R28.64], P0 ;  /* 0x048000001c057fae */ /* 0x0003e8000812184c */
[----:B------:R-:W2:Y:S04]  /*21de0*/  LDL.LU R55, [R1+0x274] ;  /* 0x0002740001377983 */ /* 0x000ea80000300800 */
[----:B---3--:R-:W3:Y:S01]  /*21df0*/  LDL.LU R53, [R1+0x2b4] ;  /* 0x0002b40001357983 */ /* 0x008ee20000300800 */
[----:B-1----:R-:W-:Y:S02]  /*21e00*/  IMAD.MOV.U32 R28, RZ, RZ, R30 ;  /* 0x000000ffff1c7224 */ /* 0x002fe400078e001e */
[----:B------:R-:W-:Y:S01]  /*21e10*/  IMAD.MOV.U32 R29, RZ, RZ, R35 ;  /* 0x000000ffff1d7224 */ /* 0x000fe200078e0023 */
[----:B------:R-:W3:Y:S01]  /*21e20*/  LDL.LU R30, [R1+0x2b8] ;  /* 0x0002b800011e7983 */ /* 0x000ee20000300800 */
[----:B------:R-:W-:-:S03]  /*21e30*/  IADD3 R6, P2, R6, UR11, RZ ;  /* 0x0000000b06067c10 */ /* 0x000fc6000ff5e0ff */
[----:B------:R-:W3:Y:S04]  /*21e40*/  LDL.LU R52, [R1+0x2f4] ;  /* 0x0002f40001347983 */ /* 0x000ee80000300800 */
[----:B------:R-:W3:Y:S01]  /*21e50*/  LDL.LU R35, [R1+0x2f8] ;  /* 0x0002f80001237983 */ /* 0x000ee20000300800 */
[----:B------:R-:W-:-:S03]  /*21e60*/  IADD3.X R32, R32, UR10, RZ, P2, !PT ;  /* 0x0000000a20207c10 */ /* 0x000fc600097fe4ff */
[----:B------:R1:W-:Y:S04]  /*21e70*/  LDGSTS.E [R5+0x5800], [R28.64], P0 ;  /* 0x058000001c057fae */ /* 0x0003e8000812184c */
[----:B------:R-:W-:Y:S04]  /*21e80*/  STL [R1+0x138], R33 ;  /* 0x0001382101007387 */ /* 0x000fe80000100800 */
[----:B------:R-:W-:Y:S01]  /*21e90*/  STL [R1+0x134], R34 ;  /* 0x0001342201007387 */ /* 0x000fe20000100800 */
[----:B-1----:R-:W-:Y:S02]  /*21ea0*/  IMAD.MOV.U32 R28, RZ, RZ, R33 ;  /* 0x000000ffff1c7224 */ /* 0x002fe400078e0021 */
[----:B------:R-:W-:Y:S01]  /*21eb0*/  IMAD.MOV.U32 R29, RZ, RZ, R34 ;  /* 0x000000ffff1d7224 */ /* 0x000fe200078e0022 */
[----:B------:R-:W-:Y:S04]  /*21ec0*/  STL [R1+0x178], R6 ;  /* 0x0001780601007387 */ /* 0x000fe80000100800 */
[----:B------:R1:W-:Y:S04]  /*21ed0*/  LDGSTS.E [R5+0x6800], [R28.64], P0 ;  /* 0x068000001c057fae */ /* 0x0003e8000812184c */
[----:B------:R1:W-:Y:S02]  /*21ee0*/  STL [R1+0x174], R32 ;  /* 0x0001742001007387 */ /* 0x0003e40000100800 */
[----:B-1----:R-:W-:-:S02]  /*21ef0*/  IMAD.MOV.U32 R29, RZ, RZ, R32 ;  /* 0x000000ffff1d7224 */ /* 0x002fc400078e0020 */
[----:B------:R-:W-:Y:S01]  /*21f00*/  IMAD.MOV.U32 R28, RZ, RZ, R6 ;  /* 0x000000ffff1c7224 */ /* 0x000fe200078e0006 */
[----:B------:R-:W3:Y:S04]  /*21f10*/  LDL.LU R32, [R1+0x334] ;  /* 0x0003340001207983 */ /* 0x000ee80000300800 */
[----:B------:R-:W3:Y:S04]  /*21f20*/  LDL.LU R6, [R1+0x338] ;  /* 0x0003380001067983 */ /* 0x000ee80000300800 */
[----:B------:R-:W3:Y:S04]  /*21f30*/  LDL.LU R34, [R1+0x374] ;  /* 0x0003740001227983 */ /* 0x000ee80000300800 */
[----:B------:R-:W3:Y:S04]  /*21f40*/  LDL.LU R33, [R1+0x378] ;  /* 0x0003780001217983 */ /* 0x000ee80000300800 */
[----:B------:R1:W-:Y:S01]  /*21f50*/  LDGSTS.E [R5+0x7800], [R28.64], P0 ;  /* 0x078000001c057fae */ /* 0x0003e2000812184c */
[----:B-----5:R-:W-:-:S04]  /*21f60*/  IADD3 R75, P1, R75, UR11, RZ ;  /* 0x0000000b4b4b7c10 */ /* 0x020fc8000ff3e0ff */
[----:B----4-:R-:W-:Y:S01]  /*21f70*/  IADD3.X R88, R88, UR10, RZ, P1, !PT ;  /* 0x0000000a58587c10 */ /* 0x010fe20008ffe4ff */
[----:B-1----:R-:W-:Y:S01]  /*21f80*/  IMAD.MOV.U32 R28, RZ, RZ, R75 ;  /* 0x000000ffff1c7224 */ /* 0x002fe200078e004b */
[----:B------:R-:W-:Y:S03]  /*21f90*/  STL [R1+0x1b8], R75 ;  /* 0x0001b84b01007387 */ /* 0x000fe60000100800 */
[----:B------:R-:W-:Y:S01]  /*21fa0*/  IMAD.MOV.U32 R29, RZ, RZ, R88 ;  /* 0x000000ffff1d7224 */ /* 0x000fe200078e0058 */
[----:B------:R-:W-:Y:S04]  /*21fb0*/  STL [R1+0x1b4], R88 ;  /* 0x0001b45801007387 */ /* 0x000fe80000100800 */
[----:B------:R1:W-:Y:S01]  /*21fc0*/  LDGSTS.E [R5+0x8800], [R28.64], P0 ;  /* 0x088000001c057fae */ /* 0x0003e2000812184c */
[----:B------:R-:W-:-:S04]  /*21fd0*/  IADD3 R31, P2, R31, UR11, RZ ;  /* 0x0000000b1f1f7c10 */ /* 0x000fc8000ff5e0ff */
[----:B------:R-:W-:Y:S01]  /*21fe0*/  IADD3.X R74, R74, UR10, RZ, P2, !PT ;  /* 0x0000000a4a4a7c10 */ /* 0x000fe200097fe4ff */
[----:B------:R4:W-:Y:S01]  /*21ff0*/  STL [R1+0x1f8], R31 ;  /* 0x0001f81f01007387 */ /* 0x0009e20000100800 */
[----:B-1----:R-:W-:-:S03]  /*22000*/  IMAD.MOV.U32 R28, RZ, RZ, R31 ;  /* 0x000000ffff1c7224 */ /* 0x002fc600078e001f */
[----:B------:R-:W-:Y:S04]  /*22010*/  STL [R1+0x1f4], R74 ;  /* 0x0001f44a01007387 */ /* 0x000fe80000100800 */
[----:B----4-:R-:W4:Y:S01]  /*22020*/  LDL.LU R31, [R1] ;  /* 0x00000000011f7983 */ /* 0x010f220000300800 */
[----:B------:R-:W-:-:S05]  /*22030*/  IMAD.MOV.U32 R29, RZ, RZ, R74 ;  /* 0x000000ffff1d7224 */ /* 0x000fca00078e004a */
[----:B------:R1:W-:Y:S01]  /*22040*/  LDGSTS.E [R5+0x9800], [R28.64], P0 ;  /* 0x098000001c057fae */ /* 0x0003e2000812184c */
[----:B------:R-:W-:Y:S02]  /*22050*/  IADD3 R72, P1, R72, UR11, RZ ;  /* 0x0000000b48487c10 */ /* 0x000fe4000ff3e0ff */
[----:B--2---:R-:W-:Y:S02]  /*22060*/  IADD3 R54, P2, R54, UR11, RZ ;  /* 0x0000000b36367c10 */ /* 0x004fe4000ff5e0ff */
[----:B------:R-:W-:Y:S01]  /*22070*/  IADD3.X R73, R73, UR10, RZ, P1, !PT ;  /* 0x0000000a49497c10 */ /* 0x000fe20008ffe4ff */
[----:B-1----:R-:W-:-:S04]  /*22080*/  IMAD.MOV.U32 R28, RZ, RZ, R72 ;  /* 0x000000ffff1c7224 */ /* 0x002fc800078e0048 */
[----:B------:R-:W-:Y:S01]  /*22090*/  IMAD.MOV.U32 R29, RZ, RZ, R73 ;  /* 0x000000ffff1d7224 */ /* 0x000fe200078e0049 */
[----:B------:R-:W-:Y:S01]  /*220a0*/  IADD3.X R55, R55, UR10, RZ, P2, !PT ;  /* 0x0000000a37377c10 */ /* 0x000fe200097fe4ff */
[----:B------:R-:W-:Y:S04]  /*220b0*/  STL [R1+0x238], R72 ;  /* 0x0002384801007387 */ /* 0x000fe80000100800 */
[----:B------:R-:W-:Y:S04]  /*220c0*/  STL [R1+0x234], R73 ;  /* 0x0002344901007387 */ /* 0x000fe80000100800 */
[----:B------:R1:W-:Y:S01]  /*220d0*/  LDGSTS.E [R5+0xa800], [R28.64], P0 ;  /* 0x0a8000001c057fae */ /* 0x0003e2000812184c */
[----:B---3--:R-:W-:-:S03]  /*220e0*/  IADD3 R30, P1, R30, UR11, RZ ;  /* 0x0000000b1e1e7c10 */ /* 0x008fc6000ff3e0ff */
[----:B------:R-:W-:Y:S01]  /*220f0*/  STL [R1+0x278], R54 ;  /* 0x0002783601007387 */ /* 0x000fe20000100800 */
[----:B------:R-:W-:Y:S02]  /*22100*/  IADD3.X R53, R53, UR10, RZ, P1, !PT ;  /* 0x0000000a35357c10 */ /* 0x000fe40008ffe4ff */
[----:B------:R-:W-:Y:S01]  /*22110*/  IADD3 R35, P2, R35, UR11, RZ ;  /* 0x0000000b23237c10 */ /* 0x000fe2000ff5e0ff */
[----:B------:R2:W-:Y:S01]  /*22120*/  STL [R1+0x274], R55 ;  /* 0x0002743701007387 */ /* 0x0005e20000100800 */
[----:B-1----:R-:W-:Y:S02]  /*22130*/  IMAD.MOV.U32 R28, RZ, RZ, R54 ;  /* 0x000000ffff1c7224 */ /* 0x002fe400078e0036 */
[----:B------:R-:W-:Y:S01]  /*22140*/  IMAD.MOV.U32 R29, RZ, RZ, R55 ;  /* 0x000000ffff1d7224 */ /* 0x000fe200078e0037 */
[----:B------:R-:W-:Y:S01]  /*22150*/  IADD3.X R52, R52, UR10, RZ, P2, !PT ;  /* 0x0000000a34347c10 */ /* 0x000fe200097fe4ff */
[----:B------:R1:W-:Y:S04]  /*22160*/  STL [R1+0x2b8], R30 ;  /* 0x0002b81e01007387 */ /* 0x0003e80000100800 */
[----:B------:R-:W-:Y:S04]  /*22170*/  STL [R1+0x2b4], R53 ;  /* 0x0002b43501007387 */ /* 0x000fe80000100800 */
[----:B------:R-:W-:Y:S04]  /*22180*/  STL [R1+0x2f8], R35 ;  /* 0x0002f82301007387 */ /* 0x000fe80000100800 */
[----:B------:R3:W-:Y:S04]  /*22190*/  LDGSTS.E [R5+0xb800], [R28.64], P0 ;  /* 0x0b8000001c057fae */ /* 0x0007e8000812184c */
[----:B--2---:R-:W2:Y:S04]  /*221a0*/  LDL.LU R55, [R1+0x40] ;  /* 0x0000400001377983 */ /* 0x004ea80000300800 */
[----:B------:R-:W-:Y:S01]  /*221b0*/  STL [R1+0x2f4], R52 ;  /* 0x0002f43401007387 */ /* 0x000fe20000100800 */
[----:B---3--:R-:W-:-:S02]  /*221c0*/  IMAD.MOV.U32 R28, RZ, RZ, R30 ;  /* 0x000000ffff1c7224 */ /* 0x008fc400078e001e */
[----:B------:R-:W-:Y:S01]  /*221d0*/  IMAD.MOV.U32 R29, RZ, RZ, R53 ;  /* 0x000000ffff1d7224 */ /* 0x000fe200078e0035 */
[----:B-1----:R-:W3:Y:S04]  /*221e0*/  LDL.LU R30, [R1+0x80] ;  /* 0x00008000011e7983 */ /* 0x002ee80000300800 */
[----:B------:R-:W3:Y:S04]  /*221f0*/  LDL.LU R72, [R1+0x3c] ;  /* 0x00003c0001487983 */ /* 0x000ee80000300800 */
[----:B------:R1:W-:Y:S01]  /*22200*/  LDGSTS.E [R5+0xc800], [R28.64], P0 ;  /* 0x0c8000001c057fae */ /* 0x0003e2000812184c */
[----:B------:R-:W-:-:S03]  /*22210*/  IADD3 R6, P1, R6, UR11, RZ ;  /* 0x0000000b06067c10 */ /* 0x000fc6000ff3e0ff */
[----:B------:R-:W3:Y:S01]  /*22220*/  LDL.LU R54, [R1+0x7c] ;  /* 0x00007c0001367983 */ /* 0x000ee20000300800 */
[----:B------:R-:W-:Y:S02]  /*22230*/  IADD3.X R32, R32, UR10, RZ, P1, !PT ;  /* 0x0000000a20207c10 */ /* 0x000fe40008ffe4ff */
[----:B------:R-:W-:Y:S01]  /*22240*/  IADD3 R33, P2, R33, UR11, RZ ;  /* 0x0000000b21217c10 */ /* 0x000fe2000ff5e0ff */
[----:B-1----:R-:W-:Y:S02]  /*22250*/  IMAD.MOV.U32 R28, RZ, RZ, R35 ;  /* 0x000000ffff1c7224 */ /* 0x002fe400078e0023 */
[----:B------:R-:W-:Y:S01]  /*22260*/  IMAD.MOV.U32 R29, RZ, RZ, R52 ;  /* 0x000000ffff1d7224 */ /* 0x000fe200078e0034 */
[----:B------:R-:W-:Y:S01]  /*22270*/  IADD3.X R34, R34, UR10, RZ, P2, !PT ;  /* 0x0000000a22227c10 */ /* 0x000fe200097fe4ff */
[----:B------:R-:W-:Y:S04]  /*22280*/  STL [R1+0x338], R6 ;  /* 0x0003380601007387 */ /* 0x000fe80000100800 */
[----:B------:R1:W-:Y:S04]  /*22290*/  LDGSTS.E [R5+0xd800], [R28.64], P0 ;  /* 0x0d8000001c057fae */ /* 0x0003e8000812184c */
[----:B------:R1:W-:Y:S04]  /*222a0*/  STL [R1+0x334], R32 ;  /* 0x0003342001007387 */ /* 0x0003e80000100800 */
[----:B------:R1:W-:Y:S02]  /*222b0*/  STL [R1+0x378], R33 ;  /* 0x0003782101007387 */ /* 0x0003e40000100800 */
[----:B-1----:R-:W-:-:S02]  /*222c0*/  IMAD.MOV.U32 R29, RZ, RZ, R32 ;  /* 0x000000ffff1d7224 */ /* 0x002fc400078e0020 */
[----:B------:R-:W3:Y:S01]  /*222d0*/  LDL.LU R32, [R1+0xc0] ;  /* 0x0000c00001207983 */ /* 0x000ee20000300800 */
[----:B------:R-:W-:-:S03]  /*222e0*/  IMAD.MOV.U32 R28, RZ, RZ, R6 ;  /* 0x000000ffff1c7224 */ /* 0x000fc600078e0006 */
[----:B------:R1:W-:Y:S04]  /*222f0*/  STL [R1+0x374], R34 ;  /* 0x0003742201007387 */ /* 0x0003e80000100800 */
[----:B------:R-:W3:Y:S04]  /*22300*/  LDL.LU R6, [R1+0x100] ;  /* 0x0001000001067983 */ /* 0x000ee80000300800 */
[----:B------:R-:W3:Y:S01]  /*22310*/  LDL.LU R53, [R1+0xbc] ;  /* 0x0000bc0001357983 */ /* 0x000ee20000300800 */
[----:B------:R-:W-:-:S03]  /*22320*/  IADD3 R237, P1, R237, UR11, RZ ;  /* 0x0000000beded7c10 */ /* 0x000fc6000ff3e0ff */
[----:B------:R1:W-:Y:S04]  /*22330*/  LDGSTS.E [R5+0xe800], [R28.64], P0 ;  /* 0x0e8000001c057fae */ /* 0x0003e8000812184c */
[----:B------:R-:W3:Y:S01]  /*22340*/  LDL.LU R52, [R1+0xfc] ;  /* 0x0000fc0001347983 */ /* 0x000ee20000300800 */
[----:B------:R-:W-:Y:S01]  /*22350*/  IADD3.X R236, R236, UR10, RZ, P1, !PT ;  /* 0x0000000aecec7c10 */ /* 0x000fe20008ffe4ff */
[----:B-1----:R-:W-:Y:S02]  /*22360*/  IMAD.MOV.U32 R28, RZ, RZ, R33 ;  /* 0x000000ffff1c7224 */ /* 0x002fe400078e0021 */
[----:B------:R-:W-:Y:S01]  /*22370*/  IMAD.MOV.U32 R29, RZ, RZ, R34 ;  /* 0x000000ffff1d7224 */ /* 0x000fe200078e0022 */
[----:B------:R-:W-:-:S04]  /*22380*/  LOP3.LUT R33, R4, 0x50, RZ, 0x3c, !PT ;  /* 0x0000005004217812 */ /* 0x000fc800078e3cff */
[----:B------:R1:W-:Y:S02]  /*22390*/  LDGSTS.E [R5+0xf800], [R28.64], P0 ;  /* 0x0f8000001c057fae */ /* 0x0003e4000812184c */
[----:B-1----:R-:W-:Y:S02]  /*223a0*/  IMAD.U32 R5, RZ, RZ, UR8 ;  /* 0x00000008ff057e24 */ /* 0x002fe4000f8e00ff */
[----:B------:R-:W-:Y:S02]  /*223b0*/  IMAD.MOV.U32 R28, RZ, RZ, R237 ;  /* 0x000000ffff1c7224 */ /* 0x000fe400078e00ed */
[----:B------:R-:W-:Y:S02]  /*223c0*/  IMAD R5, R5, 0x10000, R33 ;  /* 0x0001000005057824 */ /* 0x000fe400078e0221 */
[----:B------:R-:W-:-:S05]  /*223d0*/  IMAD.MOV.U32 R29, RZ, RZ, R236 ;  /* 0x000000ffff1d7224 */ /* 0x000fca00078e00ec */
[----:B------:R1:W-:Y:S01]  /*223e0*/  LDGSTS.E [R5+0xa00], [R28.64], P0 ;  /* 0x00a000001c057fae */ /* 0x0003e2000812184c */
[----:B----4-:R-:W-:-:S05]  /*223f0*/  IADD3 R31, P2, R31, UR11, RZ ;  /* 0x0000000b1f1f7c10 */ /* 0x010fca000ff5e0ff */
[----:B------:R4:W-:Y:S04]  /*22400*/  STL [R1], R31 ;  /* 0x0000001f01007387 */ /* 0x0009e80000100800 */
[----:B------:R-:W5:Y:S04]  /*22410*/  LDL.LU R35, [R1+0x13c] ;  /* 0x00013c0001237983 */ /* 0x000f680000300800 */
[----:B------:R-:W5:Y:S01]  /*22420*/  LDL.LU R34, [R1+0x140] ;  /* 0x0001400001227983 */ /* 0x000f620000300800 */
[----:B-1----:R-:W-:-:S03]  /*22430*/  IMAD.MOV.U32 R28, RZ, RZ, R31 ;  /* 0x000000ffff1c7224 */ /* 0x002fc600078e001f */
[----:B------:R-:W5:Y:S04]  /*22440*/  LDL.LU R33, [R1+0x17c] ;  /* 0x00017c0001217983 */ /* 0x000f680000300800 */
[----:B----4-:R-:W4:Y:S01]  /*22450*/  LDL.LU R31, [R1+0x180] ;  /* 0x00018000011f7983 */ /* 0x010f220000300800 */
[----:B------:R-:W-:-:S05]  /*22460*/  IADD3.X R252, R252, UR10, RZ, P2, !PT ;  /* 0x0000000afcfc7c10 */ /* 0x000fca00097fe4ff */
[----:B------:R-:W-:-:S05]  /*22470*/  IMAD.MOV.U32 R29, RZ, RZ, R252 ;  /* 0x000000ffff1d7224 */ /* 0x000fca00078e00fc */
[----:B------:R1:W-:Y:S01]  /*22480*/  LDGSTS.E [R5+0x1a00], [R28.64], P0 ;  /* 0x01a000001c057fae */ /* 0x0003e2000812184c */
[----:B--2---:R-:W-:-:S05]  /*22490*/  IADD3 R55, P1, R55, UR11, RZ ;  /* 0x0000000b37377c10 */ /* 0x004fca000ff3e0ff */
[----:B------:R-:W-:Y:S01]  /*224a0*/  STL [R1+0x40], R55 ;  /* 0x0000403701007387 */ /* 0x000fe20000100800 */
[----:B---3--:R-:W-:Y:S02]  /*224b0*/  IADD3 R30, P2, R30, UR11, RZ ;  /* 0x0000000b1e1e7c10 */ /* 0x008fe4000ff5e0ff */
[----:B------:R-:W-:Y:S01]  /*224c0*/  IADD3.X R72, R72, UR10, RZ, P1, !PT ;  /* 0x0000000a48487c10 */ /* 0x000fe20008ffe4ff */
[----:B-1----:R-:W-:-:S04]  /*224d0*/  IMAD.MOV.U32 R28, RZ, RZ, R55 ;  /* 0x000000ffff1c7224 */ /* 0x002fc800078e0037 */
[----:B------:R-:W-:Y:S01]  /*224e0*/  STL [R1+0x3c], R72 ;  /* 0x00003c4801007387 */ /* 0x000fe20000100800 */
[----:B------:R-:W-:-:S03]  /*224f0*/  IADD3.X R54, R54, UR10, RZ, P2, !PT ;  /* 0x0000000a36367c10 */ /* 0x000fc600097fe4ff */
[----:B------:R1:W-:Y:S01]  /*22500*/  STL [R1+0x80], R30 ;  /* 0x0000801e01007387 */ /* 0x0003e20000100800 */
[----:B------:R-:W-:-:S03]  /*22510*/  IMAD.MOV.U32 R29, RZ, RZ, R72 ;  /* 0x000000ffff1d7224 */ /* 0x000fc600078e0048 */
[----:B------:R-:W-:Y:S04]  /*22520*/  STL [R1+0x7c], R54 ;  /* 0x00007c3601007387 */ /* 0x000fe80000100800 */
[----:B------:R-:W3:Y:S04]  /*22530*/  LDL.LU R88, [R1+0x1bc] ;  /* 0x0001bc0001587983 */ /* 0x000ee80000300800 */
[----:B------:R-:W3:Y:S04]  /*22540*/  LDL.LU R75, [R1+0x1c0] ;  /* 0x0001c000014b7983 */ /* 0x000ee80000300800 */
[----:B------:R1:W-:Y:S04]  /*22550*/  LDGSTS.E [R5+0x2a00], [R28.64], P0 ;  /* 0x02a000001c057fae */ /* 0x0003e8000812184c */
[----:B------:R-:W3:Y:S01]  /*22560*/  LDL.LU R74, [R1+0x1fc] ;  /* 0x0001fc00014a7983 */ /* 0x000ee20000300800 */
[----:B------:R-:W-:Y:S01]  /*22570*/  IADD3 R32, P1, R32, UR11, RZ ;  /* 0x0000000b20207c10 */ /* 0x000fe2000ff3e0ff */
[----:B-1----:R-:W-:-:S02]  /*22580*/  IMAD.MOV.U32 R28, RZ, RZ, R30 ;  /* 0x000000ffff1c7224 */ /* 0x002fc400078e001e */
[----:B------:R-:W3:Y:S01]  /*22590*/  LDL.LU R30, [R1+0x200] ;  /* 0x00020000011e7983 */ /* 0x000ee20000300800 */
[----:B------:R-:W-:Y:S01]  /*225a0*/  IMAD.MOV.U32 R29, RZ, RZ, R54 ;  /* 0x000000ffff1d7224 */ /* 0x000fe200078e0036 */
[----:B------:R-:W-:Y:S02]  /*225b0*/  IADD3 R6, P2, R6, UR11, RZ ;  /* 0x0000000b06067c10 */ /* 0x000fe4000ff5e0ff */
[----:B------:R-:W-:Y:S01]  /*225c0*/  IADD3.X R53, R53, UR10, RZ, P1, !PT ;  /* 0x0000000a35357c10 */ /* 0x000fe20008ffe4ff */
[----:B------:R1:W-:Y:S04]  /*225d0*/  STL [R1+0xc0], R32 ;  /* 0x0000c02001007387 */ /* 0x0003e80000100800 */
[----:B------:R-:W-:Y:S01]  /*225e0*/  STL [R1+0xbc], R53 ;  /* 0x0000bc3501007387 */ /* 0x000fe20000100800 */
[----:B------:R-:W-:-:S03]  /*225f0*/  IADD3.X R52, R52, UR10, RZ, P2, !PT ;  /* 0x0000000a34347c10 */ /* 0x000fc600097fe4ff */
[----:B------:R1:W-:Y:S04]  /*22600*/  STL [R1+0x100], R6 ;  /* 0x0001000601007387 */ /* 0x0003e80000100800 */
[----:B------:R-:W3:Y:S04]  /*22610*/  LDL.LU R72, [R1+0x240] ;  /* 0x0002400001487983 */ /* 0x000ee80000300800 */
[----:B------:R1:W-:Y:S04]  /*22620*/  LDGSTS.E [R5+0x3a00], [R28.64], P0 ;  /* 0x03a000001c057fae */ /* 0x0003e8000812184c */
[----:B------:R1:W-:Y:S02]  /*22630*/  STL [R1+0xfc], R52 ;  /* 0x0000fc3401007387 */ /* 0x0003e40000100800 */
[----:B-1----:R-:W-:-:S02]  /*22640*/  IMAD.MOV.U32 R28, RZ, RZ, R32 ;  /* 0x000000ffff1c7224 */ /* 0x002fc400078e0020 */
[----:B------:R-:W3:Y:S01]  /*22650*/  LDL.LU R32, [R1+0x280] ;  /* 0x0002800001207983 */ /* 0x000ee20000300800 */
[----:B------:R-:W-:-:S03]  /*22660*/  IMAD.MOV.U32 R29, RZ, RZ, R53 ;  /* 0x000000ffff1d7224 */ /* 0x000fc600078e0035 */
[----:B------:R-:W3:Y:S04]  /*22670*/  LDL.LU R73, [R1+0x23c] ;  /* 0x00023c0001497983 */ /* 0x000ee80000300800 */
[----:B------:R1:W-:Y:S04]  /*22680*/  LDGSTS.E [R5+0x4a00], [R28.64], P0 ;  /* 0x04a000001c057fae */ /* 0x0003e8000812184c */
[----:B------:R-:W3:Y:S04]  /*22690*/  LDL.LU R55, [R1+0x27c] ;  /* 0x00027c0001377983 */ /* 0x000ee80000300800 */
[----:B------:R-:W3:Y:S01]  /*226a0*/  LDL.LU R54, [R1+0x2bc] ;  /* 0x0002bc0001367983 */ /* 0x000ee20000300800 */
[----:B-1----:R-:W-:-:S03]  /*226b0*/  IMAD.MOV.U32 R28, RZ, RZ, R6 ;  /* 0x000000ffff1c7224 */ /* 0x002fc600078e0006 */
[----:B------:R-:W3:Y:S01]  /*226c0*/  LDL.LU R6, [R1+0x2c0] ;  /* 0x0002c00001067983 */ /* 0x000ee20000300800 */
[----:B------:R-:W-:-:S03]  /*226d0*/  IMAD.MOV.U32 R29, RZ, RZ, R52 ;  /* 0x000000ffff1d7224 */ /* 0x000fc600078e0034 */
[----:B------:R-:W3:Y:S04]  /*226e0*/  LDL.LU R53, [R1+0x2fc] ;  /* 0x0002fc0001357983 */ /* 0x000ee80000300800 */
[----:B------:R-:W3:Y:S04]  /*226f0*/  LDL.LU R52, [R1+0x300] ;  /* 0x0003000001347983 */ /* 0x000ee80000300800 */
[----:B------:R1:W-:Y:S01]  /*22700*/  LDGSTS.E [R5+0x5a00], [R28.64], P0 ;  /* 0x05a000001c057fae */ /* 0x0003e2000812184c */
[----:B-----5:R-:W-:-:S04]  /*22710*/  IADD3 R34, P1, R34, UR11, RZ ;  /* 0x0000000b22227c10 */ /* 0x020fc8000ff3e0ff */
[----:B------:R-:W-:Y:S02]  /*22720*/  IADD3.X R35, R35, UR10, RZ, P1, !PT ;  /* 0x0000000a23237c10 */ /* 0x000fe40008ffe4ff */
[----:B----4-:R-:W-:Y:S01]  /*22730*/  IADD3 R31, P2, R31, UR11, RZ ;  /* 0x0000000b1f1f7c10 */ /* 0x010fe2000ff5e0ff */
[----:B-1----:R-:W-:Y:S02]  /*22740*/  IMAD.MOV.U32 R28, RZ, RZ, R34 ;  /* 0x000000ffff1c7224 */ /* 0x002fe400078e0022 */
[----:B------:R-:W-:Y:S01]  /*22750*/  IMAD.MOV.U32 R29, RZ, RZ, R35 ;  /* 0x000000ffff1d7224 */ /* 0x000fe200078e0023 */
[----:B------:R-:W-:Y:S01]  /*22760*/  IADD3.X R33, R33, UR10, RZ, P2, !PT ;  /* 0x0000000a21217c10 */ /* 0x000fe200097fe4ff */
[----:B------:R-:W-:Y:S04]  /*22770*/  STL [R1+0x140], R34 ;  /* 0x0001402201007387 */ /* 0x000fe80000100800 */
[----:B------:R1:W-:Y:S04]  /*22780*/  STL [R1+0x13c], R35 ;  /* 0x00013c2301007387 */ /* 0x0003e80000100800 */
[----:B------:R4:W-:Y:S04]  /*22790*/  STL [R1+0x180], R31 ;  /* 0x0001801f01007387 */ /* 0x0009e80000100800 */
[----:B------:R5:W-:Y:S04]  /*227a0*/  LDGSTS.E [R5+0x6a00], [R28.64], P0 ;  /* 0x06a000001c057fae */ /* 0x000be8000812184c */
[----:B------:R4:W-:Y:S04]  /*227b0*/  STL [R1+0x17c], R33 ;  /* 0x00017c2101007387 */ /* 0x0009e80000100800 */
[----:B-1----:R-:W2:Y:S01]  /*227c0*/  LDL.LU R35, [R1+0x33c] ;  /* 0x00033c0001237983 */ /* 0x002ea20000300800 */
[----:B-----5:R-:W-:-:S03]  /*227d0*/  IMAD.MOV.U32 R28, RZ, RZ, R31 ;  /* 0x000000ffff1c7224 */ /* 0x020fc600078e001f */
[----:B----4-:R-:W4:Y:S01]  /*227e0*/  LDL.LU R31, [R1+0x340] ;  /* 0x00034000011f7983 */ /* 0x010f220000300800 */
[----:B------:R-:W-:-:S03]  /*227f0*/  IMAD.MOV.U32 R29, RZ, RZ, R33 ;  /* 0x000000ffff1d7224 */ /* 0x000fc600078e0021 */
[----:B------:R-:W5:Y:S04]  /*22800*/  LDL.LU R34, [R1+0x37c] ;  /* 0x00037c0001227983 */ /* 0x000f680000300800 */
[----:B------:R-:W5:Y:S04]  /*22810*/  LDL.LU R33, [R1+0x380] ;  /* 0x0003800001217983 */ /* 0x000f680000300800 */
[----:B------:R1:W-:Y:S01]  /*22820*/  LDGSTS.E [R5+0x7a00], [R28.64], P0 ;  /* 0x07a000001c057fae */ /* 0x0003e2000812184c */
[----:B---3--:R-:W-:-:S04]  /*22830*/  IADD3 R75, P1, R75, UR11, RZ ;  /* 0x0000000b4b4b7c10 */ /* 0x008fc8000ff3e0ff */
[----:B------:R-:W-:Y:S01]  /*22840*/  IADD3.X R88, R88, UR10, RZ, P1, !PT ;  /* 0x0000000a58587c10 */ /* 0x000fe20008ffe4ff */
[----:B-1----:R-:W-:-:S04]  /*22850*/  IMAD.MOV.U32 R28, RZ, RZ, R75 ;  /* 0x000000ffff1c7224 */ /* 0x002fc800078e004b */
[----:B------:R-:W-:-:S05]  /*22860*/  IMAD.MOV.U32 R29, RZ, RZ, R88 ;  /* 0x000000ffff1d7224 */ /* 0x000fca00078e0058 */
[----:B------:R1:W-:Y:S01]  /*22870*/  LDGSTS.E [R5+0x8a00], [R28.64], P0 ;  /* 0x08a000001c057fae */ /* 0x0003e2000812184c */
[----:B------:R-:W-:-:S04]  /*22880*/  IADD3 R30, P2, R30, UR11, RZ ;  /* 0x0000000b1e1e7c10 */ /* 0x000fc8000ff5e0ff */
[----:B------:R-:W-:Y:S01]  /*22890*/  IADD3.X R74, R74, UR10, RZ, P2, !PT ;  /* 0x0000000a4a4a7c10 */ /* 0x000fe200097fe4ff */
[----:B-1----:R-:W-:-:S04]  /*228a0*/  IMAD.MOV.U32 R28, RZ, RZ, R30 ;  /* 0x000000ffff1c7224 */ /* 0x002fc800078e001e */
[----:B------:R-:W-:Y:S01]  /*228b0*/  IMAD.MOV.U32 R29, RZ, RZ, R74 ;  /* 0x000000ffff1d7224 */ /* 0x000fe200078e004a */
[----:B------:R-:W-:Y:S04]  /*228c0*/  STL [R1+0x1c0], R75 ;  /* 0x0001c04b01007387 */ /* 0x000fe80000100800 */
[----:B------:R-:W-:Y:S04]  /*228d0*/  STL [R1+0x1bc], R88 ;  /* 0x0001bc5801007387 */ /* 0x000fe80000100800 */
[----:B------:R1:W-:Y:S01]  /*228e0*/  LDGSTS.E [R5+0x9a00], [R28.64], P0 ;  /* 0x09a000001c057fae */ /* 0x0003e2000812184c */
[----:B------:R-:W-:-:S03]  /*228f0*/  IADD3 R72, P1, R72, UR11, RZ ;  /* 0x0000000b48487c10 */ /* 0x000fc6000ff3e0ff */
[----:B------:R3:W-:Y:S04]  /*22900*/  STL [R1+0x200], R30 ;  /* 0x0002001e01007387 */ /* 0x0007e80000100800 */
[----:B------:R-:W-:Y:S01]  /*22910*/  STL [R1+0x1fc], R74 ;  /* 0x0001fc4a01007387 */ /* 0x000fe20000100800 */
[----:B-1----:R-:W-:-:S03]  /*22920*/  IMAD.MOV.U32 R28, RZ, RZ, R72 ;  /* 0x000000ffff1c7224 */ /* 0x002fc600078e0048 */
[----:B---3--:R-:W3:Y:S01]  /*22930*/  LDL.LU R30, [R1+0x8] ;  /* 0x00000800011e7983 */ /* 0x008ee20000300800 */
[----:B------:R-:W-:Y:S02]  /*22940*/  IADD3 R32, P2, R32, UR11, RZ ;  /* 0x0000000b20207c10 */ /* 0x000fe4000ff5e0ff */
[----:B------:R-:W-:Y:S01]  /*22950*/  IADD3.X R73, R73, UR10, RZ, P1, !PT ;  /* 0x0000000a49497c10 */ /* 0x000fe20008ffe4ff */
[----:B------:R-:W-:Y:S04]  /*22960*/  STL [R1+0x240], R72 ;  /* 0x0002404801007387 */ /* 0x000fe80000100800 */
[----:B------:R-:W-:Y:S01]  /*22970*/  IMAD.MOV.U32 R29, RZ, RZ, R73 ;  /* 0x000000ffff1d7224 */ /* 0x000fe200078e0049 */
[----:B------:R-:W-:Y:S01]  /*22980*/  IADD3.X R55, R55, UR10, RZ, P2, !PT ;  /* 0x0000000a37377c10 */ /* 0x000fe200097fe4ff */
[----:B------:R-:W-:Y:S04]  /*22990*/  STL [R1+0x23c], R73 ;  /* 0x00023c4901007387 */ /* 0x000fe80000100800 */
[----:B------:R1:W-:Y:S04]  /*229a0*/  STL [R1+0x280], R32 ;  /* 0x0002802001007387 */ /* 0x0003e80000100800 */
[----:B------:R1:W-:Y:S01]  /*229b0*/  LDGSTS.E [R5+0xaa00], [R28.64], P0 ;  /* 0x0aa000001c057fae */ /* 0x0003e2000812184c */
[----:B------:R-:W-:-:S03]  /*229c0*/  IADD3 R6, P1, R6, UR11, RZ ;  /* 0x0000000b06067c10 */ /* 0x000fc6000ff3e0ff */
[----:B------:R1:W-:Y:S01]  /*229d0*/  STL [R1+0x27c], R55 ;  /* 0x00027c3701007387 */ /* 0x0003e20000100800 */
[----:B------:R-:W-:Y:S02]  /*229e0*/  IADD3.X R54, R54, UR10, RZ, P1, !PT ;  /* 0x0000000a36367c10 */ /* 0x000fe40008ffe4ff */
[----:B------:R-:W-:Y:S01]  /*229f0*/  IADD3 R52, P2, R52, UR11, RZ ;  /* 0x0000000b34347c10 */ /* 0x000fe2000ff5e0ff */
[----:B-1----:R-:W-:Y:S02]  /*22a00*/  IMAD.MOV.U32 R28, RZ, RZ, R32 ;  /* 0x000000ffff1c7224 */ /* 0x002fe400078e0020 */
[----:B------:R-:W3:Y:S01]  /*22a10*/  LDL.LU R32, [R1+0x4] ;  /* 0x0000040001207983 */ /* 0x000ee20000300800 */
[----:B------:R-:W-:Y:S01]  /*22a20*/  IMAD.MOV.U32 R29, RZ, RZ, R55 ;  /* 0x000000ffff1d7224 */ /* 0x000fe200078e0037 */
[----:B------:R-:W-:Y:S02]  /*22a30*/  IADD3.X R53, R53, UR10, RZ, P2, !PT ;  /* 0x0000000a35357c10 */ /* 0x000fe400097fe4ff */
[----:B------:R1:W-:Y:S04]  /*22a40*/  STL [R1+0x2c0], R6 ;  /* 0x0002c00601007387 */ /* 0x0003e80000100800 */
[----:B------:R1:W-:Y:S04]  /*22a50*/  STL [R1+0x2bc], R54 ;  /* 0x0002bc3601007387 */ /* 0x0003e80000100800 */
[----:B------:R-:W-:Y:S04]  /*22a60*/  STL [R1+0x300], R52 ;  /* 0x0003003401007387 */ /* 0x000fe80000100800 */
[----:B------:R1:W-:Y:S04]  /*22a70*/  LDGSTS.E [R5+0xba00], [R28.64], P0 ;  /* 0x0ba000001c057fae */ /* 0x0003e8000812184c */
[----:B------:R-:W3:Y:S04]  /*22a80*/  LDL.LU R55, [R1+0x48] ;  /* 0x0000480001377983 */ /* 0x000ee80000300800 */
[----:B------:R-:W-:Y:S01]  /*22a90*/  STL [R1+0x2fc], R53 ;  /* 0x0002fc3501007387 */ /* 0x000fe20000100800 */
[----:B-1----:R-:W-:-:S02]  /*22aa0*/  IMAD.MOV.U32 R28, RZ, RZ, R6 ;  /* 0x000000ffff1c7224 */ /* 0x002fc400078e0006 */
[----:B------:R-:W-:Y:S01]  /*22ab0*/  IMAD.MOV.U32 R29, RZ, RZ, R54 ;  /* 0x000000ffff1d7224 */ /* 0x000fe200078e0036 */
[----:B------:R-:W3:Y:S04]  /*22ac0*/  LDL.LU R6, [R1+0x88] ;  /* 0x0000880001067983 */ /* 0x000ee80000300800 */
[----:B------:R-:W3:Y:S04]  /*22ad0*/  LDL.LU R72, [R1+0x44] ;  /* 0x0000440001487983 */ /* 0x000ee80000300800 */
[----:B------:R1:W-:Y:S04]  /*22ae0*/  LDGSTS.E [R5+0xca00], [R28.64], P0 ;  /* 0x0ca000001c057fae */ /* 0x0003e8000812184c */
[----:B------:R-:W3:Y:S01]  /*22af0*/  LDL.LU R54, [R1+0x84] ;  /* 0x0000840001367983 */ /* 0x000ee20000300800 */
[----:B-1----:R-:W-:-:S02]  /*22b00*/  IMAD.MOV.U32 R28, RZ, RZ, R52 ;  /* 0x000000ffff1c7224 */ /* 0x002fc400078e0034 */
[----:B------:R-:W-:-:S05]  /*22b10*/  IMAD.MOV.U32 R29, RZ, RZ, R53 ;  /* 0x000000ffff1d7224 */ /* 0x000fca00078e0035 */
[----:B------:R1:W-:Y:S01]  /*22b20*/  LDGSTS.E [R5+0xda00], [R28.64], P0 ;  /* 0x0da000001c057fae */ /* 0x0003e2000812184c */
[----:B----4-:R-:W-:-:S04]  /*22b30*/  IADD3 R31, P1, R31, UR11, RZ ;  /* 0x0000000b1f1f7c10 */ /* 0x010fc8000ff3e0ff */
[----:B--2---:R-:W-:Y:S02]  /*22b40*/  IADD3.X R35, R35, UR10, RZ, P1, !PT ;  /* 0x0000000a23237c10 */ /* 0x004fe40008ffe4ff */
[----:B-----5:R-:W-:Y:S01]  /*22b50*/  IADD3 R33, P2, R33, UR11, RZ ;  /* 0x0000000b21217c10 */ /* 0x020fe2000ff5e0ff */
[----:B------:R2:W-:Y:S01]  /*22b60*/  STL [R1+0x340], R31 ;  /* 0x0003401f01007387 */ /* 0x0005e20000100800 */
[----:B-1----:R-:W-:Y:S02]  /*22b70*/  IMAD.MOV.U32 R28, RZ, RZ, R31 ;  /* 0x000000ffff1c7224 */ /* 0x002fe400078e001f */
[----:B------:R-:W-:Y:S01]  /*22b80*/  IADD3.X R34, R34, UR10, RZ, P2, !PT ;  /* 0x0000000a22227c10 */ /* 0x000fe200097fe4ff */
[----:B------:R1:W-:Y:S01]  /*22b90*/  STL [R1+0x33c], R35 ;  /* 0x00033c2301007387 */ /* 0x0003e20000100800 */
[----:B------:R-:W-:-:S03]  /*22ba0*/  IMAD.MOV.U32 R29, RZ, RZ, R35 ;  /* 0x000000ffff1d7224 */ /* 0x000fc600078e0023 */
[----:B------:R4:W-:Y:S04]  /*22bb0*/  STL [R1+0x380], R33 ;  /* 0x0003802101007387 */ /* 0x0009e80000100800 */
[----:B--2---:R-:W2:Y:S04]  /*22bc0*/  LDL.LU R31, [R1+0xc8] ;  /* 0x0000c800011f7983 */ /* 0x004ea80000300800 */
[----:B------:R5:W-:Y:S04]  /*22bd0*/  STL [R1+0x37c], R34 ;  /* 0x00037c2201007387 */ /* 0x000be80000100800 */
[----:B-1----:R-:W2:Y:S04]  /*22be0*/  LDL.LU R35, [R1+0x108] ;  /* 0x0001080001237983 */ /* 0x002ea80000300800 */
[----:B------:R-:W2:Y:S04]  /*22bf0*/  LDL.LU R53, [R1+0xc4] ;  /* 0x0000c40001357983 */ /* 0x000ea80000300800 */
[----:B------:R-:W2:Y:S01]  /*22c00*/  LDL.LU R52, [R1+0x104] ;  /* 0x0001040001347983 */ /* 0x000ea20000300800 */
[----:B------:R-:W-:-:S03]  /*22c10*/  IADD3 R239, P1, R239, UR11, RZ ;  /* 0x0000000befef7c10 */ /* 0x000fc6000ff3e0ff */
[----:B------:R1:W-:Y:S01]  /*22c20*/  LDGSTS.E [R5+0xea00], [R28.64], P0 ;  /* 0x0ea000001c057fae */ /* 0x0003e2000812184c */
[----:B------:R-:W-:Y:S01]  /*22c30*/  IADD3.X R238, R238, UR10, RZ, P1, !PT ;  /* 0x0000000aeeee7c10 */ /* 0x000fe20008ffe4ff */
[----:B-1----:R-:W-:Y:S02]  /*22c40*/  IMAD.MOV.U32 R28, RZ, RZ, R33 ;  /* 0x000000ffff1c7224 */ /* 0x002fe400078e0021 */
[----:B------:R-:W-:Y:S01]  /*22c50*/  IMAD.MOV.U32 R29, RZ, RZ, R34 ;  /* 0x000000ffff1d7224 */ /* 0x000fe200078e0022 */
[----:B----4-:R-:W-:-:S04]  /*22c60*/  LOP3.LUT R33, R4, 0x60, RZ, 0x3c, !PT ;  /* 0x0000006004217812 */ /* 0x010fc800078e3cff */
[----:B------:R1:W-:Y:S02]  /*22c70*/  LDGSTS.E [R5+0xfa00], [R28.64], P0 ;  /* 0x0fa000001c057fae */ /* 0x0003e4000812184c */
[----:B-1----:R-:W-:Y:S02]  /*22c80*/  IMAD.U32 R5, RZ, RZ, UR8 ;  /* 0x00000008ff057e24 */ /* 0x002fe4000f8e00ff */
[----:B------:R-:W-:Y:S02]  /*22c90*/  IMAD.MOV.U32 R28, RZ, RZ, R239 ;  /* 0x000000ffff1c7224 */ /* 0x000fe400078e00ef */
[----:B------:R-:W-:Y:S02]  /*22ca0*/  IMAD R5, R5, 0x10000, R33 ;  /* 0x0001000005057824 */ /* 0x000fe400078e0221 */
[----:B------:R-:W-:-:S05]  /*22cb0*/  IMAD.MOV.U32 R29, RZ, RZ, R238 ;  /* 0x000000ffff1d7224 */ /* 0x000fca00078e00ee */
[----:B------:R1:W-:Y:S01]  /*22cc0*/  LDGSTS.E [R5+0xc00], [R28.64], P0 ;  /* 0x00c000001c057fae */ /* 0x0003e2000812184c */
[----:B---3--:R-:W-:-:S05]  /*22cd0*/  IADD3 R30, P2, R30, UR11, RZ ;  /* 0x0000000b1e1e7c10 */ /* 0x008fca000ff5e0ff */
[----:B------:R-:W-:Y:S01]  /*22ce0*/  STL [R1+0x8], R30 ;  /* 0x0000081e01007387 */ /* 0x000fe20000100800 */
[----:B-1----:R-:W-:Y:S01]  /*22cf0*/  IMAD.MOV.U32 R28, RZ, RZ, R30 ;  /* 0x000000ffff1c7224 */ /* 0x002fe200078e001e */
[----:B------:R-:W-:-:S05]  /*22d00*/  IADD3.X R32, R32, UR10, RZ, P2, !PT ;  /* 0x0000000a20207c10 */ /* 0x000fca00097fe4ff */
[----:B------:R1:W-:Y:S01]  /*22d10*/  STL [R1+0x4], R32 ;  /* 0x0000042001007387 */ /* 0x0003e20000100800 */
[----:B------:R-:W-:-:S03]  /*22d20*/  IMAD.MOV.U32 R29, RZ, RZ, R32 ;  /* 0x000000ffff1d7224 */ /* 0x000fc600078e0020 */
[----:B-----5:R-:W3:Y:S04]  /*22d30*/  LDL.LU R34, [R1+0x144] ;  /* 0x0001440001227983 */ /* 0x020ee80000300800 */
[----:B------:R-:W4:Y:S04]  /*22d40*/  LDL.LU R33, [R1+0x148] ;  /* 0x0001480001217983 */ /* 0x000f280000300800 */
[----:B-1----:R-:W3:Y:S01]  /*22d50*/  LDL.LU R32, [R1+0x184] ;  /* 0x0001840001207983 */ /* 0x002ee20000300800 */
[----:B------:R-:W-:-:S03]  /*22d60*/  IADD3 R55, P1, R55, UR11, RZ ;  /* 0x0000000b37377c10 */ /* 0x000fc6000ff3e0ff */
[----:B------:R-:W3:Y:S04]  /*22d70*/  LDL.LU R30, [R1+0x188] ;  /* 0x00018800011e7983 */ /* 0x000ee80000300800 */
[----:B------:R-:W-:Y:S04]  /*22d80*/  STL [R1+0x48], R55 ;  /* 0x0000483701007387 */ /* 0x000fe80000100800 */
[----:B------:R1:W-:Y:S01]  /*22d90*/  LDGSTS.E [R5+0x1c00], [R28.64], P0 ;  /* 0x01c000001c057fae */ /* 0x0003e2000812184c */
[----:B------:R-:W-:Y:S02]  /*22da0*/  IADD3 R6, P2, R6, UR11, RZ ;  /* 0x0000000b06067c10 */ /* 0x000fe4000ff5e0ff */
[----:B------:R-:W-:-:S05]  /*22db0*/  IADD3.X R72, R72, UR10, RZ, P1, !PT ;  /* 0x0000000a48487c10 */ /* 0x000fca0008ffe4ff */
[----:B------:R-:W-:Y:S01]  /*22dc0*/  STL [R1+0x44], R72 ;  /* 0x0000444801007387 */ /* 0x000fe20000100800 */
[----:B------:R-:W-:-:S03]  /*22dd0*/  IADD3.X R54, R54, UR10, RZ, P2, !PT ;  /* 0x0000000a36367c10 */ /* 0x000fc600097fe4ff */
[----:B------:R1:W-:Y:S02]  /*22de0*/  STL [R1+0x88], R6 ;  /* 0x0000880601007387 */ /* 0x0003e40000100800 */
[----:B-1----:R-:W-:Y:S02]  /*22df0*/  IMAD.MOV.U32 R28, RZ, RZ, R55 ;  /* 0x000000ffff1c7224 */ /* 0x002fe400078e0037 */
[----:B------:R-:W-:Y:S01]  /*22e00*/  IMAD.MOV.U32 R29, RZ, RZ, R72 ;  /* 0x000000ffff1d7224 */ /* 0x000fe200078e0048 */
[----:B------:R-:W-:Y:S04]  /*22e10*/  STL [R1+0x84], R54 ;  /* 0x0000843601007387 */ /* 0x000fe80000100800 */
[----:B------:R-:W3:Y:S04]  /*22e20*/  LDL.LU R88, [R1+0x1c4] ;  /* 0x0001c40001587983 */ /* 0x000ee80000300800 */
[----:B------:R-:W3:Y:S04]  /*22e30*/  LDL.LU R75, [R1+0x1c8] ;  /* 0x0001c800014b7983 */ /* 0x000ee80000300800 */
[----:B------:R1:W-:Y:S04]  /*22e40*/  LDGSTS.E [R5+0x2c00], [R28.64], P0 ;  /* 0x02c000001c057fae */ /* 0x0003e8000812184c */
[----:B------:R-:W3:Y:S01]  /*22e50*/  LDL.LU R74, [R1+0x204] ;  /* 0x00020400014a7983 */ /* 0x000ee20000300800 */
[----:B-1----:R-:W-:-:S03]  /*22e60*/  IMAD.MOV.U32 R28, RZ, RZ, R6 ;  /* 0x000000ffff1c7224 */ /* 0x002fc600078e0006 */
[----:B------:R-:W3:Y:S01]  /*22e70*/  LDL.LU R6, [R1+0x208] ;  /* 0x0002080001067983 */ /* 0x000ee20000300800 */
[----:B------:R-:W-:-:S05]  /*22e80*/  IMAD.MOV.U32 R29, RZ, RZ, R54 ;  /* 0x000000ffff1d7224 */ /* 0x000fca00078e0036 */
[----:B------:R1:W-:Y:S01]  /*22e90*/  LDGSTS.E [R5+0x3c00], [R28.64], P0 ;  /* 0x03c000001c057fae */ /* 0x0003e2000812184c */
[----:B--2---:R-:W-:Y:S02]  /*22ea0*/  IADD3 R31, P1, R31, UR11, RZ ;  /* 0x0000000b1f1f7c10 */ /* 0x004fe4000ff3e0ff */
[----:B------:R-:W-:Y:S02]  /*22eb0*/  IADD3 R35, P2, R35, UR11, RZ ;  /* 0x0000000b23237c10 */ /* 0x000fe4000ff5e0ff */
[----:B------:R-:W-:Y:S01]  /*22ec0*/  IADD3.X R53, R53, UR10, RZ, P1, !PT ;  /* 0x0000000a35357c10 */ /* 0x000fe20008ffe4ff */
[----:B------:R2:W-:Y:S01]  /*22ed0*/  STL [R1+0xc8], R31 ;  /* 0x0000c81f01007387 */ /* 0x0005e20000100800 */
[----:B------:R-:W-:-:S03]  /*22ee0*/  IADD3.X R52, R52, UR10, RZ, P2, !PT ;  /* 0x0000000a34347c10 */ /* 0x000fc600097fe4ff */
[----:B------:R2:W-:Y:S01]  /*22ef0*/  STL [R1+0xc4], R53 ;  /* 0x0000c43501007387 */ /* 0x0005e20000100800 */
[----:B-1----:R-:W-:-:S03]  /*22f00*/  IMAD.MOV.U32 R28, RZ, RZ, R31 ;  /* 0x000000ffff1c7224 */ /* 0x002fc600078e001f */
[----:B------:R1:W-:Y:S04]  /*22f10*/  STL [R1+0x108], R35 ;  /* 0x0001082301007387 */ /* 0x0003e80000100800 */
[----:B------:R-:W5:Y:S04]  /*22f20*/  LDL.LU R72, [R1+0x248] ;  /* 0x0002480001487983 */ /* 0x000f680000300800 */
[----:B------:R1:W-:Y:S04]  /*22f30*/  STL [R1+0x104], R52 ;  /* 0x0001043401007387 */ /* 0x0003e80000100800 */
[----:B--2---:R-:W2:Y:S04]  /*22f40*/  LDL.LU R31, [R1+0x288] ;  /* 0x00028800011f7983 */ /* 0x004ea80000300800 */
[----:B------:R-:W2:Y:S04]  /*22f50*/  LDL.LU R73, [R1+0x244] ;  /* 0x0002440001497983 */ /* 0x000ea80000300800 */
[----:B------:R-:W2:Y:S01]  /*22f60*/  LDL.LU R55, [R1+0x284] ;  /* 0x0002840001377983 */ /* 0x000ea20000300800 */
[----:B------:R-:W-:-:S03]  /*22f70*/  IMAD.MOV.U32 R29, RZ, RZ, R53 ;  /* 0x000000ffff1d7224 */ /* 0x000fc600078e0035 */
[----:B------:R-:W2:Y:S04]  /*22f80*/  LDL.LU R53, [R1+0x2c4] ;  /* 0x0002c40001357983 */ /* 0x000ea80000300800 */
[----:B------:R1:W-:Y:S02]  /*22f90*/  LDGSTS.E [R5+0x4c00], [R28.64], P0 ;  /* 0x04c000001c057fae */ /* 0x0003e4000812184c */
[----:B-1----:R-:W-:Y:S02]  /*22fa0*/  IMAD.MOV.U32 R28, RZ, RZ, R35 ;  /* 0x000000ffff1c7224 */ /* 0x002fe400078e0023 */
[----:B------:R-:W2:Y:S01]  /*22fb0*/  LDL.LU R35, [R1+0x2c8] ;  /* 0x0002c80001237983 */ /* 0x000ea20000300800 */
[----:B------:R-:W-:-:S03]  /*22fc0*/  IMAD.MOV.U32 R29, RZ, RZ, R52 ;  /* 0x000000ffff1d7224 */ /* 0x000fc600078e0034 */
[----:B------:R-:W2:Y:S04]  /*22fd0*/  LDL.LU R54, [R1+0x304] ;  /* 0x0003040001367983 */ /* 0x000ea80000300800 */
[----:B------:R-:W2:Y:S04]  /*22fe0*/  LDL.LU R52, [R1+0x308] ;  /* 0x0003080001347983 */ /* 0x000ea80000300800 */
[----:B------:R1:W-:Y:S01]  /*22ff0*/  LDGSTS.E [R5+0x5c00], [R28.64], P0 ;  /* 0x05c000001c057fae */ /* 0x0003e2000812184c */
[----:B----4-:R-:W-:-:S04]  /*23000*/  IADD3 R33, P1, R33, UR11, RZ ;  /* 0x0000000b21217c10 */ /* 0x010fc8000ff3e0ff */
[----:B---3--:R-:W-:Y:S02]  /*23010*/  IADD3.X R34, R34, UR10, RZ, P1, !PT ;  /* 0x0000000a22227c10 */ /* 0x008fe40008ffe4ff */
[----:B------:R-:W-:Y:S01]  /*23020*/  IADD3 R30, P2, R30, UR11, RZ ;  /* 0x0000000b1e1e7c10 */ /* 0x000fe2000ff5e0ff */
[----:B------:R-:W-:Y:S01]  /*23030*/  STL [R1+0x148], R33 ;  /* 0x0001482101007387 */ /* 0x000fe20000100800 */
[----:B-1----:R-:W-:Y:S02]  /*23040*/  IMAD.MOV.U32 R28, RZ, RZ, R33 ;  /* 0x000000ffff1c7224 */ /* 0x002fe400078e0021 */
[----:B------:R-:W-:Y:S01]  /*23050*/  IADD3.X R32, R32, UR10, RZ, P2, !PT ;  /* 0x0000000a20207c10 */ /* 0x000fe200097fe4ff */
[----:B------:R-:W-:Y:S01]  /*23060*/  IMAD.MOV.U32 R29, RZ, RZ, R34 ;  /* 0x000000ffff1d7224 */ /* 0x000fe200078e0022 */
[----:B------:R1:W-:Y:S04]  /*23070*/  STL [R1+0x144], R34 ;  /* 0x0001442201007387 */ /* 0x0003e80000100800 */
[----:B------:R-:W-:Y:S04]  /*23080*/  STL [R1+0x188], R30 ;  /* 0x0001881e01007387 */ /* 0x000fe80000100800 */
[----:B------:R3:W-:Y:S04]  /*23090*/  STL [R1+0x184], R32 ;  /* 0x0001842001007387 */ /* 0x0007e80000100800 */
[----:B-1----:R-:W4:Y:S04]  /*230a0*/  LDL.LU R34, [R1+0x344] ;  /* 0x0003440001227983 */ /* 0x002f280000300800 */
[----:B------:R1:W-:Y:S04]  /*230b0*/  LDGSTS.E [R5+0x6c00], [R28.64], P0 ;  /* 0x06c000001c057fae */ /* 0x0003e8000812184c */
[----:B------:R-:W4:Y:S01]  /*230c0*/  LDL.LU R33, [R1+0x348] ;  /* 0x0003480001217983 */ /* 0x000f220000300800 */
[----:B------:R-:W-:Y:S01]  /*230d0*/  IADD3 R75, P1, R75, UR11, RZ ;  /* 0x0000000b4b4b7c10 */ /* 0x000fe2000ff3e0ff */
[----:B-1----:R-:W-:-:S02]  /*230e0*/  IMAD.MOV.U32 R28, RZ, RZ, R30 ;  /* 0x000000ffff1c7224 */ /* 0x002fc400078e001e */
[----:B------:R-:W-:Y:S01]  /*230f0*/  IMAD.MOV.U32 R29, RZ, RZ, R32 ;  /* 0x000000ffff1d7224 */ /* 0x000fe200078e0020 */
[----:B------:R-:W-:Y:S01]  /*23100*/  IADD3.X R88, R88, UR10, RZ, P1, !PT ;  /* 0x0000000a58587c10 */ /* 0x000fe20008ffe4ff */
[----:B---3--:R-:W3:Y:S04]  /*23110*/  LDL.LU R32, [R1+0x384] ;  /* 0x0003840001207983 */ /* 0x008ee80000300800 */
[----:B------:R-:W3:Y:S04]  /*23120*/  LDL.LU R30, [R1+0x388] ;  /* 0x00038800011e7983 */ /* 0x000ee80000300800 */
[----:B------:R1:W-:Y:S01]  /*23130*/  LDGSTS.E [R5+0x7c00], [R28.64], P0 ;  /* 0x07c000001c057fae */ /* 0x0003e2000812184c */
[----:B------:R-:W-:-:S04]  /*23140*/  IADD3 R6, P2, R6, UR11, RZ ;  /* 0x0000000b06067c10 */ /* 0x000fc8000ff5e0ff */
[----:B------:R-:W-:Y:S01]  /*23150*/  IADD3.X R74, R74, UR10, RZ, P2, !PT ;  /* 0x0000000a4a4a7c10 */ /* 0x000fe200097fe4ff */
[----:B-1----:R-:W-:Y:S02]  /*23160*/  IMAD.MOV.U32 R28, RZ, RZ, R75 ;  /* 0x000000ffff1c7224 */ /* 0x002fe400078e004b */
[----:B------:R-:W-:-:S05]  /*23170*/  IMAD.MOV.U32 R29, RZ, RZ, R88 ;  /* 0x000000ffff1d7224 */ /* 0x000fca00078e0058 */
[----:B------:R1:W-:Y:S04]  /*23180*/  LDGSTS.E [R5+0x8c00], [R28.64], P0 ;  /* 0x08c000001c057fae */ /* 0x0003e8000812184c */
[----:B------:R-:W-:Y:S01]  /*23190*/  STL [R1+0x1c8], R75 ;  /* 0x0001c84b01007387 */ /* 0x000fe20000100800 */
[----:B-1----:R-:W-:Y:S02]  /*231a0*/  IMAD.MOV.U32 R28, RZ, RZ, R6 ;  /* 0x000000ffff1c7224 */ /* 0x002fe400078e0006 */
[----:B------:R-:W-:Y:S01]  /*231b0*/  IMAD.MOV.U32 R29, RZ, RZ, R74 ;  /* 0x000000ffff1d7224 */ /* 0x000fe200078e004a */
[----:B------:R-:W-:Y:S04]  /*231c0*/  STL [R1+0x1c4], R88 ;  /* 0x0001c45801007387 */ /* 0x000fe80000100800 */
[----:B------:R1:W-:Y:S04]  /*231d0*/  LDGSTS.E [R5+0x9c00], [R28.64], P0 ;  /* 0x09c000001c057fae */ /* 0x0003e8000812184c */
[----:B------:R1:W-:Y:S04]  /*231e0*/  STL [R1+0x208], R6 ;  /* 0x0002080601007387 */ /* 0x0003e80000100800 */
[----:B------:R-:W-:Y:S04]  /*231f0*/  STL [R1+0x204], R74 ;  /* 0x0002044a01007387 */ /* 0x000fe80000100800 */
[----:B-1----:R-:W3:Y:S01]  /*23200*/  LDL.LU R6, [R1+0x10] ;  /* 0x0000100001067983 */ /* 0x002ee20000300800 */
[----:B-----5:R-:W-:-:S05]  /*23210*/  IADD3 R72, P1, R72, UR11, RZ ;  /* 0x0000000b48487c10 */ /* 0x020fca000ff3e0ff */
[----:B------:R-:W-:Y:S01]  /*23220*/  IMAD.MOV.U32 R28, RZ, RZ, R72 ;  /* 0x000000ffff1c7224 */ /* 0x000fe200078e0048 */
[----:B--2---:R-:W-:Y:S02]  /*23230*/  IADD3 R31, P2, R31, UR11, RZ ;  /* 0x0000000b1f1f7c10 */ /* 0x004fe4000ff5e0ff */
[----:B------:R-:W-:Y:S01]  /*23240*/  IADD3.X R73, R73, UR10, RZ, P1, !PT ;  /* 0x0000000a49497c10 */ /* 0x000fe20008ffe4ff */
[----:B------:R-:W-:Y:S01]  /*23250*/  STL [R1+0x248], R72 ;  /* 0x0002484801007387 */ /* 0x000fe20000100800 */
[----:B------:R-:W-:-:S03]  /*23260*/  IADD3.X R55, R55, UR10, RZ, P2, !PT ;  /* 0x0000000a37377c10 */ /* 0x000fc600097fe4ff */
[----:B------:R-:W-:Y:S01]  /*23270*/  IMAD.MOV.U32 R29, RZ, RZ, R73 ;  /* 0x000000ffff1d7224 */ /* 0x000fe200078e0049 */
[----:B------:R-:W-:Y:S04]  /*23280*/  STL [R1+0x244], R73 ;  /* 0x0002444901007387 */ /* 0x000fe80000100800 */
[----:B------:R1:W-:Y:S04]  /*23290*/  STL [R1+0x288], R31 ;  /* 0x0002881f01007387 */ /* 0x0003e80000100800 */
[----:B------:R2:W-:Y:S04]  /*232a0*/  LDGSTS.E [R5+0xac00], [R28.64], P0 ;  /* 0x0ac000001c057fae */ /* 0x0005e8000812184c */
[----:B------:R-:W-:Y:S01]  /*232b0*/  STL [R1+0x284], R55 ;  /* 0x0002843701007387 */ /* 0x000fe20000100800 */
[----:B--2---:R-:W-:-:S03]  /*232c0*/  IMAD.MOV.U32 R28, RZ, RZ, R31 ;  /* 0x000000ffff1c7224 */ /* 0x004fc600078e001f */
[----:B-1----:R-:W2:Y:S01]  /*232d0*/  LDL.LU R31, [R1+0xc] ;  /* 0x00000c00011f7983 */ /* 0x002ea20000300800 */
[----:B------:R-:W-:Y:S01]  /*232e0*/  IADD3 R35, P1, R35, UR11, RZ ;  /* 0x0000000b23237c10 */ /* 0x000fe2000ff3e0ff */
[----:B------:R-:W-:-:S03]  /*232f0*/  IMAD.MOV.U32 R29, RZ, RZ, R55 ;  /* 0x000000ffff1d7224 */ /* 0x000fc600078e0037 */
[----:B------:R-:W-:Y:S02]  /*23300*/  IADD3.X R53, R53, UR10, RZ, P1, !PT ;  /* 0x0000000a35357c10 */ /* 0x000fe40008ffe4ff */
[----:B------:R-:W-:Y:S01]  /*23310*/  IADD3 R52, P2, R52, UR11, RZ ;  /* 0x0000000b34347c10 */ /* 0x000fe2000ff5e0ff */
[----:B------:R1:W-:Y:S03]  /*23320*/  LDGSTS.E [R5+0xbc00], [R28.64], P0 ;  /* 0x0bc000001c057fae */ /* 0x0003e6000812184c */
[----:B------:R-:W-:Y:S01]  /*23330*/  IADD3.X R54, R54, UR10, RZ, P2, !PT ;  /* 0x0000000a36367c10 */ /* 0x000fe200097fe4ff */
[----:B------:R-:W-:Y:S04]  /*23340*/  STL [R1+0x2c8], R35 ;  /* 0x0002c82301007387 */ /* 0x000fe80000100800 */
[----:B------:R5:W-:Y:S01]  /*23350*/  STL [R1+0x2c4], R53 ;  /* 0x0002c43501007387 */ /* 0x000be20000100800 */
[----:B-1----:R-:W-:-:S02]  /*23360*/  IMAD.MOV.U32 R28, RZ, RZ, R35 ;  /* 0x000000ffff1c7224 */ /* 0x002fc400078e0023 */
[----:B------:R-:W-:Y:S01]  /*23370*/  IMAD.MOV.U32 R29, RZ, RZ, R53 ;  /* 0x000000ffff1d7224 */ /* 0x000fe200078e0035 */
[----:B------:R-:W-:Y:S04]  /*23380*/  STL [R1+0x308], R52 ;  /* 0x0003083401007387 */ /* 0x000fe80000100800 */
[----:B-----5:R-:W5:Y:S04]  /*23390*/  LDL.LU R53, [R1+0x50] ;  /* 0x0000500001357983 */ /* 0x020f680000300800 */
[----:B------:R1:W-:Y:S04]  /*233a0*/  STL [R1+0x304], R54 ;  /* 0x0003043601007387 */ /* 0x0003e80000100800 */
[----:B------:R-:W5:Y:S04]  /*233b0*/  LDL.LU R35, [R1+0x90] ;  /* 0x0000900001237983 */ /* 0x000f680000300800 */
[----:B------:R1:W-:Y:S02]  /*233c0*/  LDGSTS.E [R5+0xcc00], [R28.64], P0 ;  /* 0x0cc000001c057fae */ /* 0x0003e4000812184c */
[----:B-1----:R-:W-:-:S02]  /*233d0*/  IMAD.MOV.U32 R29, RZ, RZ, R54 ;  /* 0x000000ffff1d7224 */ /* 0x002fc400078e0036 */
[----:B------:R-:W5:Y:S01]  /*233e0*/  LDL.LU R54, [R1+0x4c] ;  /* 0x00004c0001367983 */ /* 0x000f620000300800 */
[----:B------:R-:W-:-:S03]  /*233f0*/  IMAD.MOV.U32 R28, RZ, RZ, R52 ;  /* 0x000000ffff1c7224 */ /* 0x000fc600078e0034 */
[----:B------:R-:W5:Y:S04]  /*23400*/  LDL.LU R52, [R1+0x8c] ;  /* 0x00008c0001347983 */ /* 0x000f680000300800 */
[----:B------:R1:W-:Y:S01]  /*23410*/  LDGSTS.E [R5+0xdc00], [R28.64], P0 ;  /* 0x0dc000001c057fae */ /* 0x0003e2000812184c */
[----:B------:R-:W-:Y:S02]  /*23420*/  LOP3.LUT R55, R4, 0x70, RZ, 0x3c, !PT ;  /* 0x0000007004377812 */ /* 0x000fe400078e3cff */
[----:B----4-:R-:W-:-:S04]  /*23430*/  IADD3 R33, P1, R33, UR11, RZ ;  /* 0x0000000b21217c10 */ /* 0x010fc8000ff3e0ff */
[----:B------:R-:W-:Y:S01]  /*23440*/  IADD3.X R34, R34, UR10, RZ, P1, !PT ;  /* 0x0000000a22227c10 */ /* 0x000fe20008ffe4ff */
[----:B-1----:R-:W-:Y:S01]  /*23450*/  IMAD.MOV.U32 R28, RZ, RZ, R33 ;  /* 0x000000ffff1c7224 */ /* 0x002fe200078e0021 */
[----:B------:R-:W-:Y:S03]  /*23460*/  STL [R1+0x348], R33 ;  /* 0x0003482101007387 */ /* 0x000fe60000100800 */
[----:B------:R-:W-:Y:S01]  /*23470*/  IMAD.MOV.U32 R29, RZ, RZ, R34 ;  /* 0x000000ffff1d7224 */ /* 0x000fe200078e0022 */
[----:B------:R1:W-:Y:S01]  /*23480*/  STL [R1+0x344], R34 ;  /* 0x0003442201007387 */ /* 0x0003e20000100800 */
[----:B---3--:R-:W-:-:S03]  /*23490*/  IADD3 R30, P2, R30, UR11, RZ ;  /* 0x0000000b1e1e7c10 */ /* 0x008fc6000ff5e0ff */
[----:B------:R3:W-:Y:S01]  /*234a0*/  LDGSTS.E [R5+0xec00], [R28.64], P0 ;  /* 0x0ec000001c057fae */ /* 0x0007e2000812184c */
[----:B------:R-:W-:-:S03]  /*234b0*/  IADD3.X R32, R32, UR10, RZ, P2, !PT ;  /* 0x0000000a20207c10 */ /* 0x000fc600097fe4ff */
[----:B------:R-:W-:Y:S01]  /*234c0*/  STL [R1+0x388], R30 ;  /* 0x0003881e01007387 */ /* 0x000fe20000100800 */
[----:B------:R-:W-:-:S03]  /*234d0*/  IADD3 R241, P1, R241, UR11, RZ ;  /* 0x0000000bf1f17c10 */ /* 0x000fc6000ff3e0ff */
[----:B------:R4:W-:Y:S04]  /*234e0*/  STL [R1+0x384], R32 ;  /* 0x0003842001007387 */ /* 0x0009e80000100800 */
[----:B-1----:R-:W5:Y:S01]  /*234f0*/  LDL.LU R34, [R1+0xcc] ;  /* 0x0000cc0001227983 */ /* 0x002f620000300800 */
[----:B---3--:R-:W-:Y:S02]  /*23500*/  IMAD.MOV.U32 R28, RZ, RZ, R30 ;  /* 0x000000ffff1c7224 */ /* 0x008fe400078e001e */
[----:B------:R-:W-:Y:S01]  /*23510*/  IMAD.MOV.U32 R29, RZ, RZ, R32 ;  /* 0x000000ffff1d7224 */ /* 0x000fe200078e0020 */
[----:B------:R-:W3:Y:S01]  /*23520*/  LDL.LU R33, [R1+0xd0] ;  /* 0x0000d00001217983 */ /* 0x000ee20000300800 */
[----:B------:R-:W-:-:S03]  /*23530*/  IADD3.X R240, R240, UR10, RZ, P1, !PT ;  /* 0x0000000af0f07c10 */ /* 0x000fc60008ffe4ff */
[----:B----4-:R-:W3:Y:S04]  /*23540*/  LDL.LU R32, [R1+0x10c] ;  /* 0x00010c0001207983 */ /* 0x010ee80000300800 */
[----:B------:R-:W3:Y:S04]  /*23550*/  LDL.LU R30, [R1+0x110] ;  /* 0x00011000011e7983 */ /* 0x000ee80000300800 */
[----:B------:R1:W-:Y:S02]  /*23560*/  LDGSTS.E [R5+0xfc00], [R28.64], P0 ;  /* 0x0fc000001c057fae */ /* 0x0003e4000812184c */
[----:B-1----:R-:W-:-:S02]  /*23570*/  IMAD.U32 R5, RZ, RZ, UR8 ;  /* 0x00000008ff057e24 */ /* 0x002fc4000f8e00ff */
[----:B------:R-:W-:Y:S02]  /*23580*/  IMAD.MOV.U32 R28, RZ, RZ, R241 ;  /* 0x000000ffff1c7224 */ /* 0x000fe400078e00f1 */
[----:B------:R-:W-:Y:S02]  /*23590*/  IMAD R5, R5, 0x10000, R55 ;  /* 0x0001000005057824 */ /* 0x000fe400078e0237 */
[----:B------:R-:W-:-:S05]  /*235a0*/  IMAD.MOV.U32 R29, RZ, RZ, R240 ;  /* 0x000000ffff1d7224 */ /* 0x000fca00078e00f0 */
[----:B------:R1:W-:Y:S01]  /*235b0*/  LDGSTS.E [R5+0xe00], [R28.64], P0 ;  /* 0x00e000001c057fae */ /* 0x0003e2000812184c */
[----:B------:R-:W-:-:S05]  /*235c0*/  IADD3 R6, P2, R6, UR11, RZ ;  /* 0x0000000b06067c10 */ /* 0x000fca000ff5e0ff */
[----:B------:R-:W-:Y:S01]  /*235d0*/  STL [R1+0x10], R6 ;  /* 0x0000100601007387 */ /* 0x000fe20000100800 */
[----:B-1----:R-:W-:Y:S01]  /*235e0*/  IMAD.MOV.U32 R28, RZ, RZ, R6 ;  /* 0x000000ffff1c7224 */ /* 0x002fe200078e0006 */
[----:B--2---:R-:W-:-:S05]  /*235f0*/  IADD3.X R31, R31, UR10, RZ, P2, !PT ;  /* 0x0000000a1f1f7c10 */ /* 0x004fca00097fe4ff */
[----:B------:R1:W-:Y:S01]  /*23600*/  STL [R1+0xc], R31 ;  /* 0x00000c1f01007387 */ /* 0x0003e20000100800 */
[----:B------:R-:W-:-:S05]  /*23610*/  IMAD.MOV.U32 R29, RZ, RZ, R31 ;  /* 0x000000ffff1d7224 */ /* 0x000fca00078e001f */
[----:B------:R2:W-:Y:S04]  /*23620*/  LDGSTS.E [R5+0x1e00], [R28.64], P0 ;  /* 0x01e000001c057fae */ /* 0x0005e8000812184c */
[----:B-1----:R-:W4:Y:S04]  /*23630*/  LDL.LU R31, [R1+0x14c] ;  /* 0x00014c00011f7983 */ /* 0x002f280000300800 */
[----:B------:R-:W4:Y:S04]  /*23640*/  LDL.LU R6, [R1+0x150] ;  /* 0x0001500001067983 */ /* 0x000f280000300800 */
[----:B------:R-:W4:Y:S04]  /*23650*/  LDL.LU R90, [R1+0x18c] ;  /* 0x00018c00015a7983 */ /* 0x000f280000300800 */
[----:B------:R-:W4:Y:S01]  /*23660*/  LDL.LU R89, [R1+0x190] ;  /* 0x0001900001597983 */ /* 0x000f220000300800 */
[----:B-----5:R-:W-:-:S02]  /*23670*/  IADD3 R53, P1, R53, UR11, RZ ;  /* 0x0000000b35357c10 */ /* 0x020fc4000ff3e0ff */
[----:B------:R-:W-:-:S03]  /*23680*/  IADD3 R35, P2, R35, UR11, RZ ;  /* 0x0000000b23237c10 */ /* 0x000fc6000ff5e0ff */
[----:B------:R1:W-:Y:S01]  /*23690*/  STL [R1+0x50], R53 ;  /* 0x0000503501007387 */ /* 0x0003e20000100800 */
[----:B------:R-:W-:Y:S02]  /*236a0*/  IADD3.X R54, R54, UR10, RZ, P1, !PT ;  /* 0x0000000a36367c10 */ /* 0x000fe40008ffe4ff */
[----:B------:R-:W-:-:S03]  /*236b0*/  IADD3.X R52, R52, UR10, RZ, P2, !PT ;  /* 0x0000000a34347c10 */ /* 0x000fc600097fe4ff */
[----:B------:R5:W-:Y:S04]  /*236c0*/  STL [R1+0x4c], R54 ;  /* 0x00004c3601007387 */ /* 0x000be80000100800 */
[----:B------:R-:W-:Y:S04]  /*236d0*/  STL [R1+0x90], R35 ;  /* 0x0000902301007387 */ /* 0x000fe80000100800 */
[----:B------:R1:W-:Y:S04]  /*236e0*/  STL [R1+0x8c], R52 ;  /* 0x00008c3401007387 */ /* 0x0003e80000100800 */
[----:B------:R-:W4:Y:S04]  /*236f0*/  LDL.LU R88, [R1+0x1cc] ;  /* 0x0001cc0001587983 */ /* 0x000f280000300800 */
[----:B------:R-:W4:Y:S04]  /*23700*/  LDL.LU R75, [R1+0x1d0] ;  /* 0x0001d000014b7983 */ /* 0x000f280000300800 */
[----:B------:R-:W4:Y:S04]  /*23710*/  LDL.LU R74, [R1+0x20c] ;  /* 0x00020c00014a7983 */ /* 0x000f280000300800 */
[----:B------:R-:W4:Y:S01]  /*23720*/  LDL.LU R73, [R1+0x210] ;  /* 0x0002100001497983 */ /* 0x000f220000300800 */
[----:B--2---:R-:W-:-:S02]  /*23730*/  IMAD.MOV.U32 R28, RZ, RZ, R53 ;  /* 0x000000ffff1c7224 */ /* 0x004fc400078e0035 */
[----:B------:R-:W-:Y:S01]  /*23740*/  IMAD.MOV.U32 R29, RZ, RZ, R54 ;  /* 0x000000ffff1d7224 */ /* 0x000fe200078e0036 */
[----:B------:R-:W2:Y:S04]  /*23750*/  LDL.LU R55, [R1+0x250] ;  /* 0x0002500001377983 */ /* 0x000ea80000300800 */
[----:B-1----:R-:W2:Y:S04]  /*23760*/  LDL.LU R53, [R1+0x290] ;  /* 0x0002900001357983 */ /* 0x002ea80000300800 */
[----:B------:R1:W-:Y:S02]  /*23770*/  LDGSTS.E [R5+0x2e00], [R28.64], P0 ;  /* 0x02e000001c057fae */ /* 0x0003e4000812184c */
[----:B-1----:R-:W-:-:S02]  /*23780*/  IMAD.MOV.U32 R28, RZ, RZ, R35 ;  /* 0x000000ffff1c7224 */ /* 0x002fc400078e0023 */
[----:B------:R-:W-:-:S05]  /*23790*/  IMAD.MOV.U32 R29, RZ, RZ, R52 ;  /* 0x000000ffff1d7224 */ /* 0x000fca00078e0034 */
[----:B------:R1:W-:Y:S01]  /*237a0*/  LDGSTS.E [R5+0x3e00], [R28.64], P0 ;  /* 0x03e000001c057fae */ /* 0x0003e2000812184c */
[----:B---3--:R-:W-:-:S04]  /*237b0*/  IADD3 R33, P1, R33, UR11, RZ ;  /* 0x0000000b21217c10 */ /* 0x008fc8000ff3e0ff */
[----:B------:R-:W-:Y:S01]  /*237c0*/  IADD3.X R34, R34, UR10, RZ, P1, !PT ;  /* 0x0000000a22227c10 */ /* 0x000fe20008ffe4ff */
[----:B------:R-:W-:Y:S01]  /*237d0*/  STL [R1+0xd0], R33 ;  /* 0x0000d02101007387 */ /* 0x000fe20000100800 */
[----:B------:R-:W-:-:S03]  /*237e0*/  IADD3 R30, P2, R30, UR11, RZ ;  /* 0x0000000b1e1e7c10 */ /* 0x000fc6000ff5e0ff */
[----:B------:R3:W-:Y:S01]  /*237f0*/  STL [R1+0xcc], R34 ;  /* 0x0000cc2201007387 */ /* 0x0007e20000100800 */
[----:B------:R-:W-:-:S03]  /*23800*/  IADD3.X R32, R32, UR10, RZ, P2, !PT ;  /* 0x0000000a20207c10 */ /* 0x000fc600097fe4ff */
[----:B------:R3:W-:Y:S04]  /*23810*/  STL [R1+0x110], R30 ;  /* 0x0001101e01007387 */ /* 0x0007e80000100800 */
[----:B------:R-:W2:Y:S01]  /*23820*/  LDL.LU R72, [R1+0x24c] ;  /* 0x00024c0001487983 */ /* 0x000ea20000300800 */
[----:B-1----:R-:W-:-:S03]  /*23830*/  IMAD.MOV.U32 R28, RZ, RZ, R33 ;  /* 0x000000ffff1c7224 */ /* 0x002fc600078e0021 */
[----:B------:R1:W-:Y:S01]  /*23840*/  STL [R1+0x10c], R32 ;  /* 0x00010c2001007387 */ /* 0x0003e20000100800 */
[----:B------:R-:W-:-:S03]  /*23850*/  IMAD.MOV.U32 R29, RZ, RZ, R34 ;  /* 0x000000ffff1d7224 */ /* 0x000fc600078e0022 */
[----:B-----5:R-:W5:Y:S04]  /*23860*/  LDL.LU R54, [R1+0x28c] ;  /* 0x00028c0001367983 */ /* 0x020f680000300800 */
[----:B------:R-:W5:Y:S04]  /*23870*/  LDL.LU R52, [R1+0x2cc] ;  /* 0x0002cc0001347983 */ /* 0x000f680000300800 */
[----:B------:R-:W5:Y:S04]  /*23880*/  LDL.LU R35, [R1+0x2d0] ;  /* 0x0002d00001237983 */ /* 0x000f680000300800 */
[----:B------:R1:W-:Y:S04]  /*23890*/  LDGSTS.E [R5+0x4e00], [R28.64], P0 ;  /* 0x04e000001c057fae */ /* 0x0003e8000812184c */
[----:B---3--:R-:W5:Y:S01]  /*238a0*/  LDL.LU R34, [R1+0x30c] ;  /* 0x00030c0001227983 */ /* 0x008f620000300800 */
[----:B-1----:R-:W-:-:S03]  /*238b0*/  IMAD.MOV.U32 R28, RZ, RZ, R30 ;  /* 0x000000ffff1c7224 */ /* 0x002fc600078e001e */
[----:B------:R-:W5:Y:S01]  /*238c0*/  LDL.LU R30, [R1+0x310] ;  /* 0x00031000011e7983 */ /* 0x000f620000300800 */
[----:B------:R-:W-:-:S05]  /*238d0*/  IMAD.MOV.U32 R29, RZ, RZ, R32 ;  /* 0x000000ffff1d7224 */ /* 0x000fca00078e0020 */
[----:B------:R1:W-:Y:S01]  /*238e0*/  LDGSTS.E [R5+0x5e00], [R28.64], P0 ;  /* 0x05e000001c057fae */ /* 0x0003e2000812184c */
[----:B----4-:R-:W-:-:S04]  /*238f0*/  IADD3 R6, P1, R6, UR11, RZ ;  /* 0x0000000b06067c10 */ /* 0x010fc8000ff3e0ff */
[----:B------:R-:W-:Y:S02]  /*23900*/  IADD3.X R31, R31, UR10, RZ, P1, !PT ;  /* 0x0000000a1f1f7c10 */ /* 0x000fe40008ffe4ff */
[----:B------:R-:W-:Y:S01]  /*23910*/  IADD3 R89, P2, R89, UR11, RZ ;  /* 0x0000000b59597c10 */ /* 0x000fe2000ff5e0ff */
[----:B------:R-:W-:Y:S03]  /*23920*/  STL [R1+0x150], R6 ;  /* 0x0001500601007387 */ /* 0x000fe60000100800 */
[----:B------:R-:W-:Y:S01]  /*23930*/  IADD3.X R90, R90, UR10, RZ, P2, !PT ;  /* 0x0000000a5a5a7c10 */ /* 0x000fe200097fe4ff */
[----:B------:R4:W-:Y:S04]  /*23940*/  STL [R1+0x14c], R31 ;  /* 0x00014c1f01007387 */ /* 0x0009e80000100800 */
[----:B------:R-:W-:Y:S04]  /*23950*/  STL [R1+0x190], R89 ;  /* 0x0001905901007387 */ /* 0x000fe80000100800 */
[----:B------:R-:W3:Y:S04]  /*23960*/  LDL.LU R33, [R1+0x34c] ;  /* 0x00034c0001217983 */ /* 0x000ee80000300800 */
[----:B------:R-:W-:Y:S04]  /*23970*/  STL [R1+0x18c], R90 ;  /* 0x00018c5a01007387 */ /* 0x000fe80000100800 */
[----:B------:R-:W3:Y:S01]  /*23980*/  LDL.LU R32, [R1+0x350] ;  /* 0x0003500001207983 */ /* 0x000ee20000300800 */
[----:B-1----:R-:W-:-:S02]  /*23990*/  IMAD.MOV.U32 R29, RZ, RZ, R31 ;  /* 0x000000ffff1d7224 */ /* 0x002fc400078e001f */
[----:B------:R-:W-:Y:S01]  /*239a0*/  IMAD.MOV.U32 R28, RZ, RZ, R6 ;  /* 0x000000ffff1c7224 */ /* 0x000fe200078e0006 */
[----:B----4-:R-:W4:Y:S04]  /*239b0*/  LDL.LU R31, [R1+0x38c] ;  /* 0x00038c00011f7983 */ /* 0x010f280000300800 */
[----:B------:R-:W4:Y:S04]  /*239c0*/  LDL.LU R6, [R1+0x390] ;  /* 0x0003900001067983 */ /* 0x000f280000300800 */
[----:B------:R1:W-:Y:S01]  /*239d0*/  LDGSTS.E [R5+0x6e00], [R28.64], P0 ;  /* 0x06e000001c057fae */ /* 0x0003e2000812184c */
[----:B------:R-:W-:Y:S01]  /*239e0*/  IADD3 R75, P1, R75, UR11, RZ ;  /* 0x0000000b4b4b7c10 */ /* 0x000fe2000ff3e0ff */
[----:B-1----:R-:W-:-:S02]  /*239f0*/  IMAD.MOV.U32 R28, RZ, RZ, R89 ;  /* 0x000000ffff1c7224 */ /* 0x002fc400078e0059 */
[----:B------:R-:W-:Y:S01]  /*23a00*/  IMAD.MOV.U32 R29, RZ, RZ, R90 ;  /* 0x000000ffff1d7224 */ /* 0x000fe200078e005a */
[----:B------:R-:W-:Y:S02]  /*23a10*/  IADD3.X R88, R88, UR10, RZ, P1, !PT ;  /* 0x0000000a58587c10 */ /* 0x000fe40008ffe4ff */
[----:B------:R-:W-:Y:S02]  /*23a20*/  IADD3 R73, P2, R73, UR11, RZ ;  /* 0x0000000b49497c10 */ /* 0x000fe4000ff5e0ff */
[----:B------:R1:W-:Y:S02]  /*23a30*/  LDGSTS.E [R5+0x7e00], [R28.64], P0 ;  /* 0x07e000001c057fae */ /* 0x0003e4000812184c */
[----:B------:R-:W-:Y:S02]  /*23a40*/  IADD3.X R74, R74, UR10, RZ, P2, !PT ;  /* 0x0000000a4a4a7c10 */ /* 0x000fe400097fe4ff */
[----:B--2---:R-:W-:Y:S01]  /*23a50*/  IADD3 R55, P1, R55, UR11, RZ ;  /* 0x0000000b37377c10 */ /* 0x004fe2000ff3e0ff */
[----:B-1----:R-:W-:-:S02]  /*23a60*/  IMAD.MOV.U32 R28, RZ, RZ, R75 ;  /* 0x000000ffff1c7224 */ /* 0x002fc400078e004b */
[----:B------:R-:W-:Y:S01]  /*23a70*/  IMAD.MOV.U32 R29, RZ, RZ, R88 ;  /* 0x000000ffff1d7224 */ /* 0x000fe200078e0058 */
[----:B------:R-:W-:-:S04]  /*23a80*/  IADD3 R53, P2, R53, UR11, RZ ;  /* 0x0000000b35357c10 */ /* 0x000fc8000ff5e0ff */
[----:B------:R1:W-:Y:S02]  /*23a90*/  LDGSTS.E [R5+0x8e00], [R28.64], P0 ;  /* 0x08e000001c057fae */ /* 0x0003e4000812184c */
[----:B-1----:R-:W-:Y:S02]  /*23aa0*/  IMAD.MOV.U32 R28, RZ, RZ, R73 ;  /* 0x000000ffff1c7224 */ /* 0x002fe400078e0049 */
[----:B------:R-:W-:-:S05]  /*23ab0*/  IMAD.MOV.U32 R29, RZ, RZ, R74 ;  /* 0x000000ffff1d7224 */ /* 0x000fca00078e004a */
[----:B------:R1:W-:Y:S02]  /*23ac0*/  LDGSTS.E [R5+0x9e00], [R28.64], P0 ;  /* 0x09e000001c057fae */ /* 0x0003e4000812184c */
[----:B-1----:R-:W-:Y:S02]  /*23ad0*/  IMAD.MOV.U32 R28, RZ, RZ, R55 ;  /* 0x000000ffff1c7224 */ /* 0x002fe400078e0037 */
[----:B------:R-:W-:Y:S04]  /*23ae0*/  STL [R1+0x1d0], R75 ;  /* 0x0001d04b01007387 */ /* 0x000fe80000100800 */
[----:B------:R-:W-:Y:S04]  /*23af0*/  STL [R1+0x1cc], R88 ;  /* 0x0001cc5801007387 */ /* 0x000fe80000100800 */
[----:B------:R-:W-:Y:S04]  /*23b00*/  STL [R1+0x210], R73 ;  /* 0x0002104901007387 */ /* 0x000fe80000100800 */
[----:B------:R-:W-:Y:S01]  /*23b10*/  STL [R1+0x20c], R74 ;  /* 0x00020c4a01007387 */ /* 0x000fe20000100800 */
[----:B------:R-:W-:-:S05]  /*23b20*/  IADD3.X R72, R72, UR10, RZ, P1, !PT ;  /* 0x0000000a48487c10 */ /* 0x000fca0008ffe4ff */
[----:B------:R-:W-:Y:S01]  /*23b30*/  IMAD.MOV.U32 R29, RZ, RZ, R72 ;  /* 0x000000ffff1d7224 */ /* 0x000fe200078e0048 */
[----:B-----5:R-:W-:-:S04]  /*23b40*/  IADD3.X R54, R54, UR10, RZ, P2, !PT ;  /* 0x0000000a36367c10 */ /* 0x020fc800097fe4ff */
[----:B------:R1:W-:Y:S01]  /*23b50*/  LDGSTS.E [R5+0xae00], [R28.64], P0 ;  /* 0x0ae000001c057fae */ /* 0x0003e2000812184c */
[----:B------:R-:W-:-:S04]  /*23b60*/  IADD3 R35, P1, R35, UR11, RZ ;  /* 0x0000000b23237c10 */ /* 0x000fc8000ff3e0ff */
[----:B------:R-:W-:Y:S01]  /*23b70*/  IADD3.X R52, R52, UR10, RZ, P1, !PT ;  /* 0x0000000a34347c10 */ /* 0x000fe20008ffe4ff */
[----:B-1----:R-:W-:Y:S02]  /*23b80*/  IMAD.MOV.U32 R28, RZ, RZ, R53 ;  /* 0x000000ffff1c7224 */ /* 0x002fe400078e0035 */
[----:B------:R-:W-:Y:S01]  /*23b90*/  IMAD.MOV.U32 R29, RZ, RZ, R54 ;  /* 0x000000ffff1d7224 */ /* 0x000fe200078e0036 */
[----:B------:R-:W-:Y:S04]  /*23ba0*/  STL [R1+0x250], R55 ;  /* 0x0002503701007387 */ /* 0x000fe80000100800 */
[----:B------:R1:W-:Y:S01]  /*23bb0*/  LDGSTS.E [R5+0xbe00], [R28.64], P0 ;  /* 0x0be000001c057fae */ /* 0x0003e2000812184c */
[----:B------:R-:W-:-:S03]  /*23bc0*/  IADD3 R30, P2, R30, UR11, RZ ;  /* 0x0000000b1e1e7c10 */ /* 0x000fc6000ff5e0ff */
[----:B------:R-:W-:Y:S01]  /*23bd0*/  STL [R1+0x24c], R72 ;  /* 0x00024c4801007387 */ /* 0x000fe20000100800 */
[----:B------:R-:W-:Y:S01]  /*23be0*/  IADD3.X R34, R34, UR10, RZ, P2, !PT ;  /* 0x0000000a22227c10 */ /* 0x000fe200097fe4ff */
[----:B-1----:R-:W-:Y:S02]  /*23bf0*/  IMAD.MOV.U32 R28, RZ, RZ, R35 ;  /* 0x000000ffff1c7224 */ /* 0x002fe400078e0023 */
[----:B------:R-:W-:Y:S01]  /*23c00*/  IMAD.MOV.U32 R29, RZ, RZ, R52 ;  /* 0x000000ffff1d7224 */ /* 0x000fe200078e0034 */
[----:B------:R-:W-:Y:S04]  /*23c10*/  STL [R1+0x290], R53 ;  /* 0x0002903501007387 */ /* 0x000fe80000100800 */
[----:B------:R1:W-:Y:S04]  /*23c20*/  LDGSTS.E [R5+0xce00], [R28.64], P0 ;  /* 0x0ce000001c057fae */ /* 0x0003e8000812184c */
[----:B------:R-:W-:Y:S04]  /*23c30*/  STL [R1+0x28c], R54 ;  /* 0x00028c3601007387 */ /* 0x000fe80000100800 */
[----:B------:R-:W-:Y:S01]  /*23c40*/  STL [R1+0x2d0], R35 ;  /* 0x0002d02301007387 */ /* 0x000fe20000100800 */
[----:B-1----:R-:W-:-:S02]  /*23c50*/  IMAD.MOV.U32 R28, RZ, RZ, R30 ;  /* 0x000000ffff1c7224 */ /* 0x002fc400078e001e */
[----:B------:R-:W-:Y:S01]  /*23c60*/  IMAD.MOV.U32 R29, RZ, RZ, R34 ;  /* 0x000000ffff1d7224 */ /* 0x000fe200078e0022 */
[----:B------:R-:W-:Y:S04]  /*23c70*/  STL [R1+0x2cc], R52 ;  /* 0x0002cc3401007387 */ /* 0x000fe80000100800 */
[----:B------:R1:W-:Y:S04]  /*23c80*/  STL [R1+0x310], R30 ;  /* 0x0003101e01007387 */ /* 0x0003e80000100800 */
[----:B------:R2:W-:Y:S01]  /*23c90*/  LDGSTS.E [R5+0xde00], [R28.64], P0 ;  /* 0x0de000001c057fae */ /* 0x0005e2000812184c */
[----:B-1----:R-:W-:-:S03]  /*23ca0*/  IMAD.MOV.U32 R30, RZ, RZ, 0x7f ;  /* 0x0000007fff1e7424 */ /* 0x002fc600078e00ff */
[----:B------:R-:W-:Y:S02]  /*23cb0*/  STL [R1+0x30c], R34 ;  /* 0x00030c2201007387 */ /* 0x000fe40000100800 */
[----:B------:R-:W-:Y:S01]  /*23cc0*/  IADD3 R30, R30, c[0x0][0x180], RZ ;  /* 0x000060001e1e7a10 */ /* 0x000fe20007ffe0ff */
[----:B------:R-:W-:Y:S01]  /*23cd0*/  UIADD3 UR4, UR4, 0x1, URZ ;  /* 0x0000000104047890 */ /* 0x000fe2000fffe03f */
[-C--:B------:R-:W-:Y:S08]  /*23ce0*/  HMMA.1688.F32.TF32 R60, R128, R102.reuse, R60 ;  /* 0x00000066803c723c */ /* 0x080ff0000008103c */
[----:B------:R-:W-:Y:S01]  /*23cf0*/  HMMA.1688.F32.TF32 R48, R124, R102, R48 ;  /* 0x000000667c30723c */ /* 0x000fe20000081030 */
[----:B---3--:R-:W-:-:S04]  /*23d00*/  IADD3 R32, P1, R32, UR11, RZ ;  /* 0x0000000b20207c10 */ /* 0x008fc8000ff3e0ff */
[----:B------:R-:W-:Y:S01]  /*23d10*/  IADD3.X R33, R33, UR10, RZ, P1, !PT ;  /* 0x0000000a21217c10 */ /* 0x000fe20008ffe4ff */
[----:B--2---:R-:W-:Y:S01]  /*23d20*/  IMAD.MOV.U32 R28, RZ, RZ, R32 ;  /* 0x000000ffff1c7224 */ /* 0x004fe200078e0020 */
[----:B----4-:R-:W-:-:S03]  /*23d30*/  IADD3 R6, P2, R6, UR11, RZ ;  /* 0x0000000b06067c10 */ /* 0x010fc6000ff5e0ff */
[----:B------:R-:W-:Y:S01]  /*23d40*/  IMAD.MOV.U32 R29, RZ, RZ, R33 ;  /* 0x000000ffff1d7224 */ /* 0x000fe200078e0021 */
[----:B------:R-:W-:Y:S04]  /*23d50*/  STL [R1+0x350], R32 ;  /* 0x0003502001007387 */ /* 0x000fe80000100800 */
[----:B------:R-:W-:Y:S01]  /*23d60*/  STL [R1+0x34c], R33 ;  /* 0x00034c2101007387 */ /* 0x000fe20000100800 */
[----:B------:R-:W-:-:S03]  /*23d70*/  IADD3.X R31, R31, UR10, RZ, P2, !PT ;  /* 0x0000000a1f1f7c10 */ /* 0x000fc600097fe4ff */
[----:B------:R1:W-:Y:S04]  /*23d80*/  LDGSTS.E [R5+0xee00], [R28.64], P0 ;  /* 0x0ee000001c057fae */ /* 0x0003e8000812184c */
[----:B------:R2:W-:Y:S01]  /*23d90*/  STL [R1+0x390], R6 ;  /* 0x0003900601007387 */ /* 0x0005e20000100800 */
[----:B-1----:R-:W-:Y:S01]  /*23da0*/  IMAD.MOV.U32 R28, RZ, RZ, R6 ;  /* 0x000000ffff1c7224 */ /* 0x002fe200078e0006 */
[----:B--2---:R-:W-:Y:S01]  /*23db0*/  SHF.R.S32.HI R6, RZ, 0x1f, R30 ;  /* 0x0000001fff067819 */ /* 0x004fe2000001141e */
[----:B------:R-:W-:-:S03]  /*23dc0*/  IMAD.MOV.U32 R29, RZ, RZ, R31 ;  /* 0x000000ffff1d7224 */ /* 0x000fc600078e001f */
[----:B------:R-:W-:Y:S01]  /*23dd0*/  LEA.HI R6, R6, R30, RZ, 0x7 ;  /* 0x0000001e06067211 */ /* 0x000fe200078f38ff */
[----:B------:R1:W-:Y:S03]  /*23de0*/  STL [R1+0x38c], R31 ;  /* 0x00038c1f01007387 */ /* 0x0003e60000100800 */
[----:B------:R-:W-:Y:S01]  /*23df0*/  SHF.R.S32.HI R6, RZ, 0x7, R6 ;  /* 0x00000007ff067819 */ /* 0x000fe20000011406 */
[----:B------:R1:W-:Y:S03]  /*23e00*/  LDGSTS.E [R5+0xfe00], [R28.64], P0 ;  /* 0x0fe000001c057fae */ /* 0x0003e6000812184c */
[----:B------:R-:W-:Y:S01]  /*23e10*/  ISETP.NE.U32.AND P0, PT, R6, UR4, PT ;  /* 0x0000000406007c0c */ /* 0x000fe2000bf05070 */
[----:B------:R-:W0:-:S12]  /*23e20*/  LDGDEPBAR ;  /* 0x00000000000079af */ /* 0x000e180000000000 */
[----:B-1----:R-:W-:Y:S01]  /*23e30*/  @!P0 CALL.REL.NOINC `(.L_x_0) ;  /* 0x0000001000008944 */ /* 0x002fe20003c00000 */
[----:B------:R-:W-:Y:S05]  /*23e40*/  BRA `(.L_x_1) ;  /* 0xffff6aa000007947 */ /* 0x000fea000383ffff */
.L_x_0:
[----:B------:R-:W2:Y:S01]  /*23e50*/  LDL.LU R13, [R1+0x580] ;  /* 0x00058000010d7983 */ /* 0x000ea20000300800 */
[----:B------:R-:W-:-:S04]  /*23e60*/  DEPBAR.LE SB0, 0x0 ;  /* 0x000080000000791a */ /* 0x000fc80000000000 */
[----:B------:R-:W1:Y:S01]  /*23e70*/  S2R R28, SR_TID.X ;  /* 0x00000000001c7919 */ /* 0x000e620000002100 */
[----:B------:R-:W-:Y:S02]  /*23e80*/  IMAD.MOV.U32 R8, RZ, RZ, R77 ;  /* 0x000000ffff087224 */ /* 0x000fe400078e004d */
[C---:B-1----:R-:W-:Y:S02]  /*23e90*/  IMAD.SHL.U32 R2, R28.reuse, 0x20, RZ ;  /* 0x000000201c027824 */ /* 0x042fe400078e00ff */
[C---:B------:R-:W-:Y:S02]  /*23ea0*/  IMAD.SHL.U32 R6, R28.reuse, 0x4, RZ ;  /* 0x000000041c067824 */ /* 0x040fe400078e00ff */
[----:B------:R-:W-:Y:S01]  /*23eb0*/  IMAD.SHL.U32 R7, R28, 0x1000, RZ ;  /* 0x000010001c077824 */ /* 0x000fe200078e00ff */
[----:B------:R-:W-:Y:S01]  /*23ec0*/  LOP3.LUT R5, R2, 0x60, RZ, 0xc0, !PT ;  /* 0x0000006002057812 */ /* 0x000fe200078ec0ff */
[C---:B------:R-:W-:Y:S02]  /*23ed0*/  IMAD.SHL.U32 R2, R28.reuse, 0x400, RZ ;  /* 0x000004001c027824 */ /* 0x040fe400078e00ff */
[----:B------:R-:W-:Y:S01]  /*23ee0*/  IMAD.SHL.U32 R4, R28, 0x40, RZ ;  /* 0x000000401c047824 */ /* 0x000fe200078e00ff */
[----:B------:R-:W-:-:S02]  /*23ef0*/  LOP3.LUT R6, R5, 0x70, R6, 0x78, !PT ;  /* 0x0000007005067812 */ /* 0x000fc400078e7806 */
[----:B------:R-:W-:Y:S02]  /*23f00*/  LOP3.LUT R28, R28, 0x7f, RZ, 0xc0, !PT ;  /* 0x0000007f1c1c7812 */ /* 0x000fe400078ec0ff */
[----:B------:R-:W-:Y:S02]  /*23f10*/  LOP3.LUT R7, R7, 0x6000, RZ, 0xc0, !PT ;  /* 0x0000600007077812 */ /* 0x000fe400078ec0ff */
[----:B------:R-:W-:Y:S02]  /*23f20*/  LOP3.LUT R2, R2, 0x6000, RZ, 0xc0, !PT ;  /* 0x0000600002027812 */ /* 0x000fe400078ec0ff */
[----:B------:R-:W-:Y:S01]  /*23f30*/  LOP3.LUT R5, R4, 0x1800, RZ, 0xc0, !PT ;  /* 0x0000180004057812 */ /* 0x000fe200078ec0ff */
[----:B------:R-:W-:Y:S02]  /*23f40*/  IMAD R72, R28, 0x10, R7 ;  /* 0x000000101c487824 */ /* 0x000fe400078e0207 */
[----:B------:R-:W-:Y:S01]  /*23f50*/  IMAD.MOV.U32 R4, RZ, RZ, R76 ;  /* 0x000000ffff047224 */ /* 0x000fe200078e004c */
[----:B------:R-:W-:Y:S01]  /*23f60*/  IADD3 R12, R6, R2, R5 ;  /* 0x00000002060c7210 */ /* 0x000fe20007ffe005 */
[----:B------:R-:W-:-:S02]  /*23f70*/  IMAD.MOV.U32 R5, RZ, RZ, R60 ;  /* 0x000000ffff057224 */ /* 0x000fc400078e003c */
[----:B------:R-:W-:Y:S02]  /*23f80*/  IMAD.MOV.U32 R6, RZ, RZ, R80 ;  /* 0x000000ffff067224 */ /* 0x000fe400078e0050 */
[----:B------:R-:W-:Y:S01]  /*23f90*/  IMAD.MOV.U32 R7, RZ, RZ, R120 ;  /* 0x000000ffff077224 */ /* 0x000fe200078e0078 */
[----:B------:R-:W-:Y:S01]  /*23fa0*/  BAR.SYNC.DEFER_BLOCKING 0x0 ;  /* 0x0000000000007b1d */ /* 0x000fe20000010000 */
        /* <DEDUP_REMOVED lines=12> */
[----:B------:R1:W-:Y:S01]  /*24070*/  STS.128 [R12], R4 ;  /* 0x000000040c007388 */ /* 0x0003e20000000c00 */
[----:B------:R-:W-:Y:S02]  /*24080*/  IMAD.MOV.U32 R25, RZ, RZ, R50 ;  /* 0x000000ffff197224 */ /* 0x000fe400078e0032 */
[----:B------:R-:W-:Y:S02]  /*24090*/  IMAD.MOV.U32 R26, RZ, RZ, R118 ;  /* 0x000000ffff1a7224 */ /* 0x000fe400078e0076 */
[----:B------:R-:W-:Y:S01]  /*240a0*/  IMAD.MOV.U32 R27, RZ, RZ, R110 ;  /* 0x000000ffff1b7224 */ /* 0x000fe200078e006e */
[----:B------:R3:W-:Y:S01]  /*240b0*/  STS.128 [R12+0x400], R8 ;  /* 0x000400080c007388 */ /* 0x0007e20000000c00 */
[----:B------:R-:W-:-:S03]  /*240c0*/  IMAD.MOV.U32 R31, RZ, RZ, R38 ;  /* 0x000000ffff1f7224 */ /* 0x000fc600078e0026 */
[----:B------:R4:W-:Y:S01]  /*240d0*/  STS.128 [R12+0x80], R16 ;  /* 0x000080100c007388 */ /* 0x0009e20000000c00 */
[----:B-1----:R-:W-:Y:S02]  /*240e0*/  IMAD.MOV.U32 R4, RZ, RZ, R64 ;  /* 0x000000ffff047224 */ /* 0x002fe400078e0040 */
[----:B------:R-:W-:Y:S02]  /*240f0*/  IMAD.MOV.U32 R5, RZ, RZ, R48 ;  /* 0x000000ffff057224 */ /* 0x000fe400078e0030 */
[----:B------:R-:W-:Y:S02]  /*24100*/  IMAD.MOV.U32 R6, RZ, RZ, R116 ;  /* 0x000000ffff067224 */ /* 0x000fe400078e0074 */
[----:B------:R-:W-:Y:S01]  /*24110*/  IMAD.MOV.U32 R7, RZ, RZ, R108 ;  /* 0x000000ffff077224 */ /* 0x000fe200078e006c */
[----:B------:R1:W-:Y:S01]  /*24120*/  STS.128 [R12+0x500], R20 ;  /* 0x000500140c007388 */ /* 0x0003e20000000c00 */
[----:B---3--:R-:W-:Y:S02]  /*24130*/  IMAD.MOV.U32 R11, RZ, RZ, R96 ;  /* 0x000000ffff0b7224 */ /* 0x008fe400078e0060 */
[----:B----4-:R-:W-:Y:S01]  /*24140*/  IMAD.MOV.U32 R19, RZ, RZ, R98 ;  /* 0x000000ffff137224 */ /* 0x010fe200078e0062 */
[----:B------:R3:W-:Y:S01]  /*24150*/  STS.128 [R12+0x100], R4 ;  /* 0x000100040c007388 */ /* 0x0007e20000000c00 */
[----:B------:R-:W-:-:S03]  /*24160*/  IMAD.MOV.U32 R120, RZ, RZ, R79 ;  /* 0x000000ffff787224 */ /* 0x000fc600078e004f */
[----:B------:R4:W-:Y:S01]  /*24170*/  STS.128 [R12+0x180], R24 ;  /* 0x000180180c007388 */ /* 0x0009e20000000c00 */
[----:B------:R-:W-:Y:S02]  /*24180*/  IMAD.MOV.U32 R121, RZ, RZ, R63 ;  /* 0x000000ffff797224 */ /* 0x000fe400078e003f */
[----:B------:R-:W-:Y:S02]  /*24190*/  IMAD.MOV.U32 R122, RZ, RZ, R83 ;  /* 0x000000ffff7a7224 */ /* 0x000fe400078e0053 */
[----:B------:R-:W-:Y:S02]  /*241a0*/  IMAD.MOV.U32 R108, RZ, RZ, R67 ;  /* 0x000000ffff6c7224 */ /* 0x000fe400078e0043 */
[----:B------:R-:W-:Y:S02]  /*241b0*/  IMAD.MOV.U32 R109, RZ, RZ, R51 ;  /* 0x000000ffff6d7224 */ /* 0x000fe400078e0033 */
[----:B-1----:R-:W-:Y:S02]  /*241c0*/  IMAD.MOV.U32 R23, RZ, RZ, R36 ;  /* 0x000000ffff177224 */ /* 0x002fe400078e0024 */
[----:B------:R-:W-:-:S02]  /*241d0*/  IMAD.MOV.U32 R110, RZ, RZ, R119 ;  /* 0x000000ffff6e7224 */ /* 0x000fc400078e0077 */
[----:B---3--:R-:W-:Y:S02]  /*241e0*/  IMAD.MOV.U32 R7, RZ, RZ, R97 ;  /* 0x000000ffff077224 */ /* 0x008fe400078e0061 */
[----:B------:R-:W-:Y:S02]  /*241f0*/  IMAD.MOV.U32 R8, RZ, RZ, R68 ;  /* 0x000000ffff087224 */ /* 0x000fe400078e0044 */
[----:B----4-:R-:W-:Y:S02]  /*24200*/  IMAD.MOV.U32 R27, RZ, RZ, R37 ;  /* 0x000000ffff1b7224 */ /* 0x010fe400078e0025 */
        /* <DEDUP_REMOVED lines=23> */
[----:B------:R-:W-:Y:S04]  /*24380*/  STS.128 [R12+0x480], R120 ;  /* 0x000480780c007388 */ /* 0x000fe80000000c00 */
[----:B------:R-:W-:Y:S04]  /*24390*/  STS.128 [R12+0x580], R108 ;  /* 0x0005806c0c007388 */ /* 0x000fe80000000c00 */
[----:B------:R-:W-:Y:S04]  /*243a0*/  STS.128 [R12+0x200], R8 ;  /* 0x000200080c007388 */ /* 0x000fe80000000c00 */
[----:B------:R-:W-:Y:S04]  /*243b0*/  STS.128 [R12+0x600], R4 ;  /* 0x000600040c007388 */ /* 0x000fe80000000c00 */
[----:B------:R-:W-:Y:S04]  /*243c0*/  STS.128 [R12+0x280], R16 ;  /* 0x000280100c007388 */ /* 0x000fe80000000c00 */
[----:B------:R-:W-:Y:S04]  /*243d0*/  STS.128 [R12+0x680], R96 ;  /* 0x000680600c007388 */ /* 0x000fe80000000c00 */
[----:B------:R-:W-:Y:S04]  /*243e0*/  STS.128 [R12+0x300], R20 ;  /* 0x000300140c007388 */ /* 0x000fe80000000c00 */
[----:B------:R1:W-:Y:S04]  /*243f0*/  STS.128 [R12+0x700], R24 ;  /* 0x000700180c007388 */ /* 0x0003e80000000c00 */
[----:B------:R3:W-:Y:S04]  /*24400*/  STS.128 [R12+0x380], R28 ;  /* 0x0003801c0c007388 */ /* 0x0007e80000000c00 */
[----:B------:R-:W-:Y:S04]  /*24410*/  STS.128 [R12+0x780], R36 ;  /* 0x000780240c007388 */ /* 0x000fe80000000c00 */
[----:B------:R-:W-:Y:S01]  /*24420*/  BAR.SYNC.DEFER_BLOCKING 0x0 ;  /* 0x0000000000007b1d */ /* 0x000fe20000010000 */
[----:B------:R-:W-:-:S02]  /*24430*/  LOP3.LUT R64, R72, 0x20, RZ, 0x3c, !PT ;  /* 0x0000002048407812 */ /* 0x000fc400078e3cff */
[----:B------:R-:W-:Y:S02]  /*24440*/  LOP3.LUT R2, R0, R3, RZ, 0xfc, !PT ;  /* 0x0000000300027212 */ /* 0x000fe400078efcff */
[C---:B------:R-:W-:Y:S02]  /*24450*/  LOP3.LUT R78, R72.reuse, 0x40, RZ, 0x3c, !PT ;  /* 0x00000040484e7812 */ /* 0x040fe400078e3cff */
[----:B------:R-:W-:Y:S01]  /*24460*/  LOP3.LUT R79, R72, 0x60, RZ, 0x3c, !PT ;  /* 0x00000060484f7812 */ /* 0x000fe200078e3cff */
[----:B------:R-:W4:Y:S04]  /*24470*/  LDS.128 R8, [R72] ;  /* 0x0000000048087984 */ /* 0x000f280000000c00 */
[----:B------:R-:W5:Y:S01]  /*24480*/  LDS.128 R4, [R64] ;  /* 0x0000000040047984 */ /* 0x000f620000000c00 */
[----:B-1----:R-:W-:-:S03]  /*24490*/  IMAD R25, R2, c[0x0][0x198], RZ ;  /* 0x0000660002197a24 */ /* 0x002fc600078e02ff */
[----:B------:R-:W-:Y:S01]  /*244a0*/  LDS.128 R20, [R79] ;  /* 0x000000004f147984 */ /* 0x000fe20000000c00 */
[C-C-:B------:R-:W-:Y:S02]  /*244b0*/  LOP3.LUT R24, R0.reuse, 0x2, R3.reuse, 0xfe, !PT ;  /* 0x0000000200187812 */ /* 0x140fe400078efe03 */
[--C-:B------:R-:W-:Y:S01]  /*244c0*/  LOP3.LUT R32, R0, 0x4, R3.reuse, 0xfe, !PT ;  /* 0x0000000400207812 */ /* 0x100fe200078efe03 */
[----:B------:R-:W-:Y:S02]  /*244d0*/  LDS.128 R36, [R79+0x800] ;  /* 0x000800004f247984 */ /* 0x000fe40000000c00 */
[----:B------:R-:W-:Y:S01]  /*244e0*/  IMAD R33, R24, c[0x0][0x198], RZ ;  /* 0x0000660018217a24 */ /* 0x000fe200078e02ff */
[--C-:B---3--:R-:W-:Y:S01]  /*244f0*/  LOP3.LUT R31, R0, 0x6, R3.reuse, 0xfe, !PT ;  /* 0x00000006001f7812 */ /* 0x108fe200078efe03 */
[----:B------:R-:W-:Y:S01]  /*24500*/  IMAD R35, R32, c[0x0][0x198], RZ ;  /* 0x0000660020237a24 */ /* 0x000fe200078e02ff */
[----:B------:R-:W-:Y:S01]  /*24510*/  LOP3.LUT R30, R0, 0x8, R3, 0xfe, !PT ;  /* 0x00000008001e7812 */ /* 0x000fe200078efe03 */
[----:B------:R-:W-:Y:S04]  /*24520*/  LDS.128 R52, [R64+0x1000] ;  /* 0x0010000040347984 */ /* 0x000fe80000000c00 */
[----:B------:R-:W-:Y:S01]  /*24530*/  IMAD R47, R30, c[0x0][0x198], RZ ;  /* 0x000066001e2f7a24 */ /* 0x000fe200078e02ff */
[----:B------:R-:W-:Y:S01]  /*24540*/  LDS.128 R48, [R78+0x1000] ;  /* 0x001000004e307984 */ /* 0x000fe20000000c00 */
[C---:B--2---:R-:W-:Y:S01]  /*24550*/  IMAD R16, R13.reuse, c[0x0][0x194], RZ ;  /* 0x000065000d107a24 */ /* 0x044fe200078e02ff */
[----:B------:R-:W-:-:S02]  /*24560*/  ISETP.GE.AND P0, PT, R13, c[0x0][0x178], PT ;  /* 0x00005e000d007a0c */ /* 0x000fc40003f06270 */
[----:B------:R-:W1:Y:S02]  /*24570*/  LDS.128 R12, [R78] ;  /* 0x000000004e0c7984 */ /* 0x000e640000000c00 */
[----:B------:R-:W-:Y:S02]  /*24580*/  LEA R68, P1, R16, c[0x0][0x170], 0x2 ;  /* 0x00005c0010447a11 */ /* 0x000fe400078210ff */
[----:B------:R-:W-:Y:S02]  /*24590*/  ISETP.LT.AND P2, PT, R2, c[0x0][0x17c], !P0 ;  /* 0x00005f0002007a0c */ /* 0x000fe40004741270 */
[----:B------:R-:W-:Y:S02]  /*245a0*/  LEA.HI.X.SX32 R2, R16, c[0x0][0x174], 0x2, P1 ;  /* 0x00005d0010027a11 */ /* 0x000fe400008f16ff */
[C---:B------:R-:W-:Y:S01]  /*245b0*/  LEA R28, P1, R25.reuse, R68, 0x2 ;  /* 0x00000044191c7211 */ /* 0x040fe200078210ff */
[----:B------:R-:W2:Y:S03]  /*245c0*/  LDS.128 R16, [R72+0x800] ;  /* 0x0008000048107984 */ /* 0x000ea60000000c00 */
[----:B------:R-:W-:-:S02]  /*245d0*/  LEA.HI.X.SX32 R29, R25, R2, 0x2, P1 ;  /* 0x00000002191d7211 */ /* 0x000fc400008f16ff */
[----:B------:R-:W-:Y:S02]  /*245e0*/  ISETP.LT.AND P1, PT, R24, c[0x0][0x17c], !P0 ;  /* 0x00005f0018007a0c */ /* 0x000fe40004721270 */
[----:B------:R-:W3:Y:S01]  /*245f0*/  LDS.128 R24, [R64+0x800] ;  /* 0x0008000040187984 */ /* 0x000ee20000000c00 */
[----:B------:R-:W-:-:S03]  /*24600*/  LEA R40, P4, R33, R68, 0x2 ;  /* 0x0000004421287211 */ /* 0x000fc600078810ff */
[----:B----4-:R4:W-:Y:S01]  /*24610*/  @P2 STG.E [R28.64], R8 ;  /* 0x000000081c002986 */ /* 0x0109e2000c10190c */
[C---:B------:R-:W-:Y:S01]  /*24620*/  ISETP.LT.AND P2, PT, R31.reuse, c[0x0][0x17c], !P0 ;  /* 0x00005f001f007a0c */ /* 0x040fe20004741270 */
[----:B------:R-:W-:Y:S01]  /*24630*/  IMAD R31, R31, c[0x0][0x198], RZ ;  /* 0x000066001f1f7a24 */ /* 0x000fe200078e02ff */
[----:B------:R-:W-:Y:S01]  /*24640*/  LEA.HI.X.SX32 R41, R33, R2, 0x2, P4 ;  /* 0x0000000221297211 */ /* 0x000fe200020f16ff */
[----:B------:R-:W-:Y:S01]  /*24650*/  LDS.128 R64, [R64+0x1800] ;  /* 0x0018000040407984 */ /* 0x000fe20000000c00 */
[----:B------:R-:W-:Y:S02]  /*24660*/  ISETP.LT.AND P3, PT, R32, c[0x0][0x17c], !P0 ;  /* 0x00005f0020007a0c */ /* 0x000fe40004761270 */
[-C--:B------:R-:W-:Y:S01]  /*24670*/  LEA R42, P5, R35, R68.reuse, 0x2 ;  /* 0x00000044232a7211 */ /* 0x080fe200078a10ff */
[----:B-----5:R5:W-:Y:S01]  /*24680*/  @P1 STG.E [R40.64], R4 ;  /* 0x0000000428001986 */ /* 0x020be2000c10190c */
[----:B------:R-:W-:Y:S02]  /*24690*/  LEA R44, P1, R31, R68, 0x2 ;  /* 0x000000441f2c7211 */ /* 0x000fe400078210ff */
[----:B------:R-:W-:-:S02]  /*246a0*/  LEA.HI.X.SX32 R43, R35, R2, 0x2, P5 ;  /* 0x00000002232b7211 */ /* 0x000fc400028f16ff */
[----:B------:R-:W3:Y:S01]  /*246b0*/  LDS.128 R32, [R78+0x800] ;  /* 0x000800004e207984 */ /* 0x000ee20000000c00 */
[--C-:B----4-:R-:W-:Y:S02]  /*246c0*/  LOP3.LUT R8, R0, 0xa, R3.reuse, 0xfe, !PT ;  /* 0x0000000a00087812 */ /* 0x110fe400078efe03 */
[----:B------:R-:W-:Y:S02]  /*246d0*/  ISETP.LT.AND P4, PT, R30, c[0x0][0x17c], !P0 ;  /* 0x00005f001e007a0c */ /* 0x000fe40004781270 */
[----:B------:R-:W-:Y:S02]  /*246e0*/  LEA R46, P5, R47, R68, 0x2 ;  /* 0x000000442f2e7211 */ /* 0x000fe400078a10ff */
[-C--:B------:R-:W-:Y:S02]  /*246f0*/  LEA.HI.X.SX32 R45, R31, R2.reuse, 0x2, P1 ;  /* 0x000000021f2d7211 */ /* 0x080fe400008f16ff */
[----:B------:R-:W4:Y:S01]  /*24700*/  LDS.128 R28, [R72+0x1000] ;  /* 0x00100000481c7984 */ /* 0x000f220000000c00 */
[----:B------:R-:W-:Y:S01]  /*24710*/  LEA.HI.X.SX32 R47, R47, R2, 0x2, P5 ;  /* 0x000000022f2f7211 */ /* 0x000fe200028f16ff */
[C---:B-----5:R-:W-:Y:S01]  /*24720*/  IMAD R41, R8.reuse, c[0x0][0x198], RZ ;  /* 0x0000660008297a24 */ /* 0x060fe200078e02ff */
[----:B------:R-:W-:Y:S01]  /*24730*/  ISETP.LT.AND P5, PT, R8, c[0x0][0x17c], !P0 ;  /* 0x00005f0008007a0c */ /* 0x000fe200047a1270 */
[----:B-1----:R1:W-:Y:S01]  /*24740*/  @P3 STG.E [R42.64], R12 ;  /* 0x0000000c2a003986 */ /* 0x0023e2000c10190c */
[----:B------:R-:W-:-:S02]  /*24750*/  LOP3.LUT R40, R0, 0xc, R3, 0xfe, !PT ;  /* 0x0000000c00287812 */ /* 0x000fc400078efe03 */
[----:B------:R-:W-:Y:S01]  /*24760*/  LOP3.LUT R8, R0, 0xe, R3, 0xfe, !PT ;  /* 0x0000000e00087812 */ /* 0x000fe200078efe03 */
[----:B------:R-:W-:Y:S01]  /*24770*/  @P2 STG.E [R44.64], R20 ;  /* 0x000000142c002986 */ /* 0x000fe2000c10190c */
[----:B------:R-:W-:-:S04]  /*24780*/  LEA R56, P2, R41, R68, 0x2 ;  /* 0x0000004429387211 */ /* 0x000fc800078410ff */
[----:B------:R-:W-:Y:S01]  /*24790*/  LEA.HI.X.SX32 R57, R41, R2, 0x2, P2 ;  /* 0x0000000229397211 */ /* 0x000fe200010f16ff */
[----:B------:R-:W-:Y:S02]  /*247a0*/  IMAD R41, R8, c[0x0][0x198], RZ ;  /* 0x0000660008297a24 */ /* 0x000fe400078e02ff */
[----:B-1----:R-:W-:Y:S01]  /*247b0*/  IMAD R43, R40, c[0x0][0x198], RZ ;  /* 0x00006600282b7a24 */ /* 0x002fe200078e02ff */
[----:B--2---:R1:W-:Y:S04]  /*247c0*/  @P4 STG.E [R46.64], R16 ;  /* 0x000000102e004986 */ /* 0x0043e8000c10190c */
[----:B---3--:R2:W-:Y:S01]  /*247d0*/  @P5 STG.E [R56.64], R24 ;  /* 0x0000001838005986 */ /* 0x0085e2000c10190c */
[-C--:B------:R-:W-:Y:S02]  /*247e0*/  LEA R58, P4, R43, R68.reuse, 0x2 ;  /* 0x000000442b3a7211 */ /* 0x080fe400078810ff */
[----:B------:R-:W-:Y:S01]  /*247f0*/  LEA R60, P5, R41, R68, 0x2 ;  /* 0x00000044293c7211 */ /* 0x000fe200078a10ff */
[----:B------:R-:W3:Y:S01]  /*24800*/  LDS.128 R44, [R79+0x1000] ;  /* 0x001000004f2c7984 */ /* 0x000ee20000000c00 */
[----:B------:R-:W-:-:S02]  /*24810*/  LOP3.LUT R4, R0, 0x10, R3, 0xfe, !PT ;  /* 0x0000001000047812 */ /* 0x000fc400078efe03 */
[----:B------:R-:W-:Y:S02]  /*24820*/  ISETP.LT.AND P1, PT, R40, c[0x0][0x17c], !P0 ;  /* 0x00005f0028007a0c */ /* 0x000fe40004721270 */
[-C--:B------:R-:W-:Y:S02]  /*24830*/  LEA.HI.X.SX32 R59, R43, R2.reuse, 0x2, P4 ;  /* 0x000000022b3b7211 */ /* 0x080fe400020f16ff */
[----:B------:R-:W-:Y:S02]  /*24840*/  LEA.HI.X.SX32 R61, R41, R2, 0x2, P5 ;  /* 0x00000002293d7211 */ /* 0x000fe400028f16ff */
[----:B------:R5:W3:Y:S01]  /*24850*/  LDS.128 R40, [R72+0x1800] ;  /* 0x0018000048287984 */ /* 0x000ae20000000c00 */
[----:B------:R-:W-:Y:S01]  /*24860*/  ISETP.LT.AND P2, PT, R8, c[0x0][0x17c], !P0 ;  /* 0x00005f0008007a0c */ /* 0x000fe20004741270 */
[C---:B------:R-:W-:Y:S01]  /*24870*/  IMAD R63, R4.reuse, c[0x0][0x198], RZ ;  /* 0x00006600043f7a24 */ /* 0x040fe200078e02ff */
[----:B------:R-:W-:Y:S02]  /*24880*/  ISETP.LT.AND P3, PT, R4, c[0x0][0x17c], !P0 ;  /* 0x00005f0004007a0c */ /* 0x000fe40004761270 */
[----:B-1----:R-:W-:-:S02]  /*24890*/  LOP3.LUT R16, R0, 0x12, R3, 0xfe, !PT ;  /* 0x0000001200107812 */ /* 0x002fc400078efe03 */
[----:B------:R-:W-:-:S03]  /*248a0*/  LEA R62, P6, R63, R68, 0x2 ;  /* 0x000000443f3e7211 */ /* 0x000fc600078c10ff */
[----:B--2---:R-:W-:Y:S01]  /*248b0*/  IMAD R57, R16, c[0x0][0x198], RZ ;  /* 0x0000660010397a24 */ /* 0x004fe200078e02ff */
[----:B------:R-:W-:Y:S01]  /*248c0*/  LEA.HI.X.SX32 R63, R63, R2, 0x2, P6 ;  /* 0x000000023f3f7211 */ /* 0x000fe200030f16ff */
[----:B------:R-:W-:Y:S01]  /*248d0*/  @P1 STG.E [R58.64], R32 ;  /* 0x000000203a001986 */ /* 0x000fe2000c10190c */
[C-C-:B------:R-:W-:Y:S02]  /*248e0*/  LOP3.LUT R12, R0.reuse, 0x14, R3.reuse, 0xfe, !PT ;  /* 0x00000014000c7812 */ /* 0x140fe400078efe03 */
[C---:B------:R-:W-:Y:S01]  /*248f0*/  LEA R70, P6, R57.reuse, R68, 0x2 ;  /* 0x0000004439467211 */ /* 0x040fe200078c10ff */
[----:B------:R-:W-:Y:S01]  /*24900*/  @P2 STG.E [R60.64], R36 ;  /* 0x000000243c002986 */ /* 0x000fe2000c10190c */
[C-C-:B------:R-:W-:Y:S02]  /*24910*/  LOP3.LUT R8, R0.reuse, 0x16, R3.reuse, 0xfe, !PT ;  /* 0x0000001600087812 */ /* 0x140fe400078efe03 */
[----:B------:R-:W-:Y:S01]  /*24920*/  LEA.HI.X.SX32 R71, R57, R2, 0x2, P6 ;  /* 0x0000000239477211 */ /* 0x000fe200030f16ff */
[----:B----4-:R-:W-:Y:S01]  /*24930*/  @P3 STG.E [R62.64], R28 ;  /* 0x0000001c3e003986 */ /* 0x010fe2000c10190c */
[----:B------:R-:W-:-:S03]  /*24940*/  LOP3.LUT R4, R0, 0x18, R3, 0xfe, !PT ;  /* 0x0000001800047812 */ /* 0x000fc600078efe03 */
[----:B------:R-:W1:Y:S01]  /*24950*/  LDS.128 R60, [R78+0x1800] ;  /* 0x001800004e3c7984 */ /* 0x000e620000000c00 */
[----:B------:R-:W-:Y:S01]  /*24960*/  ISETP.LT.AND P4, PT, R16, c[0x0][0x17c], !P0 ;  /* 0x00005f0010007a0c */ /* 0x000fe20004781270 */
[C---:B------:R-:W-:Y:S02]  /*24970*/  IMAD R69, R12.reuse, c[0x0][0x198], RZ ;  /* 0x000066000c457a24 */ /* 0x040fe400078e02ff */
[----:B------:R2:W4:Y:S01]  /*24980*/  LDS.128 R56, [R79+0x1800] ;  /* 0x001800004f387984 */ /* 0x0005220000000c00 */
[----:B------:R-:W-:Y:S01]  /*24990*/  ISETP.LT.AND P3, PT, R12, c[0x0][0x17c], !P0 ;  /* 0x00005f000c007a0c */ /* 0x000fe20004761270 */
[C---:B------:R-:W-:Y:S01]  /*249a0*/  IMAD R75, R8.reuse, c[0x0][0x198], RZ ;  /* 0x00006600084b7a24 */ /* 0x040fe200078e02ff */
[----:B------:R-:W-:Y:S01]  /*249b0*/  ISETP.LT.AND P2, PT, R8, c[0x0][0x17c], !P0 ;  /* 0x00005f0008007a0c */ /* 0x000fe20004741270 */
[C---:B------:R-:W-:Y:S01]  /*249c0*/  IMAD R77, R4.reuse, c[0x0][0x198], RZ ;  /* 0x00006600044d7a24 */ /* 0x040fe200078e02ff */
[----:B-----5:R-:W-:Y:S02]  /*249d0*/  LEA R72, P5, R69, R68, 0x2 ;  /* 0x0000004445487211 */ /* 0x020fe400078a10ff */
[----:B------:R-:W-:-:S02]  /*249e0*/  ISETP.LT.AND P1, PT, R4, c[0x0][0x17c], !P0 ;  /* 0x00005f0004007a0c */ /* 0x000fc40004721270 */
[----:B------:R-:W-:Y:S02]  /*249f0*/  LEA R74, P6, R75, R68, 0x2 ;  /* 0x000000444b4a7211 */ /* 0x000fe400078c10ff */
[----:B------:R-:W-:Y:S02]  /*24a00*/  LEA.HI.X.SX32 R73, R69, R2, 0x2, P5 ;  /* 0x0000000245497211 */ /* 0x000fe400028f16ff */
[----:B------:R-:W-:Y:S02]  /*24a10*/  LEA R76, P5, R77, R68, 0x2 ;  /* 0x000000444d4c7211 */ /* 0x000fe400078a10ff */
[-C--:B------:R-:W-:Y:S02]  /*24a20*/  LEA.HI.X.SX32 R75, R75, R2.reuse, 0x2, P6 ;  /* 0x000000024b4b7211 */ /* 0x080fe400030f16ff */
[----:B------:R-:W-:Y:S01]  /*24a30*/  LOP3.LUT R8, R0, 0x1a, R3, 0xfe, !PT ;  /* 0x0000001a00087812 */ /* 0x000fe200078efe03 */
[----:B------:R5:W-:Y:S01]  /*24a40*/  @P4 STG.E [R70.64], R52 ;  /* 0x0000003446004986 */ /* 0x000be2000c10190c */
[----:B------:R-:W-:-:S02]  /*24a50*/  LEA.HI.X.SX32 R77, R77, R2, 0x2, P5 ;  /* 0x000000024d4d7211 */ /* 0x000fc400028f16ff */
[----:B------:R-:W-:Y:S01]  /*24a60*/  LOP3.LUT R4, R0, 0x1c, R3, 0xfe, !PT ;  /* 0x0000001c00047812 */ /* 0x000fe200078efe03 */
[----:B------:R-:W-:Y:S01]  /*24a70*/  @P3 STG.E [R72.64], R48 ;  /* 0x0000003048003986 */ /* 0x000fe2000c10190c */
[----:B------:R-:W-:-:S03]  /*24a80*/  IMAD R69, R8, c[0x0][0x198], RZ ;  /* 0x0000660008457a24 */ /* 0x000fc600078e02ff */
[----:B---3--:R3:W-:Y:S01]  /*24a90*/  @P2 STG.E [R74.64], R44 ;  /* 0x0000002c4a002986 */ /* 0x0087e2000c10190c */
[----:B------:R-:W-:Y:S01]  /*24aa0*/  ISETP.LT.AND P2, PT, R8, c[0x0][0x17c], !P0 ;  /* 0x00005f0008007a0c */ /* 0x000fe20004741270 */
[----:B--2---:R-:W-:Y:S01]  /*24ab0*/  IMAD R79, R4, c[0x0][0x198], RZ ;  /* 0x00006600044f7a24 */ /* 0x004fe200078e02ff */
[--C-:B------:R-:W-:Y:S01]  /*24ac0*/  LOP3.LUT R8, R0, 0x1e, R3.reuse, 0xfe, !PT ;  /* 0x0000001e00087812 */ /* 0x100fe200078efe03 */
[----:B------:R2:W-:Y:S01]  /*24ad0*/  @P1 STG.E [R76.64], R40 ;  /* 0x000000284c001986 */ /* 0x0005e2000c10190c */
[----:B------:R-:W-:Y:S02]  /*24ae0*/  ISETP.LT.AND P3, PT, R4, c[0x0][0x17c], !P0 ;  /* 0x00005f0004007a0c */ /* 0x000fe40004761270 */
[----:B------:R-:W-:Y:S02]  /*24af0*/  LOP3.LUT R4, R0, 0x20, R3, 0xfe, !PT ;  /* 0x0000002000047812 */ /* 0x000fe400078efe03 */
[C---:B-----5:R-:W-:Y:S02]  /*24b00*/  LEA R70, P1, R69.reuse, R68, 0x2 ;  /* 0x0000004445467211 */ /* 0x060fe400078210ff */
[C---:B------:R-:W-:Y:S01]  /*24b10*/  ISETP.LT.AND P4, PT, R8.reuse, c[0x0][0x17c], !P0 ;  /* 0x00005f0008007a0c */ /* 0x040fe20004781270 */
[----:B---3--:R-:W-:Y:S01]  /*24b20*/  IMAD R75, R8, c[0x0][0x198], RZ ;  /* 0x00006600084b7a24 */ /* 0x008fe200078e02ff */
[----:B------:R-:W-:Y:S01]  /*24b30*/  LEA.HI.X.SX32 R71, R69, R2, 0x2, P1 ;  /* 0x0000000245477211 */ /* 0x000fe200008f16ff */
[C---:B------:R-:W-:Y:S01]  /*24b40*/  IMAD R69, R4.reuse, c[0x0][0x198], RZ ;  /* 0x0000660004457a24 */ /* 0x040fe200078e02ff */
[----:B------:R-:W-:-:S02]  /*24b50*/  ISETP.LT.AND P1, PT, R4, c[0x0][0x17c], !P0 ;  /* 0x00005f0004007a0c */ /* 0x000fc40004721270 */
[-C--:B------:R-:W-:Y:S01]  /*24b60*/  LEA R72, P5, R79, R68.reuse, 0x2 ;  /* 0x000000444f487211 */ /* 0x080fe200078a10ff */
[----:B------:R3:W-:Y:S01]  /*24b70*/  @P2 STG.E [R70.64], R64 ;  /* 0x0000004046002986 */ /* 0x0007e2000c10190c */
[-C--:B------:R-:W-:Y:S02]  /*24b80*/  LEA R74, P6, R75, R68.reuse, 0x2 ;  /* 0x000000444b4a7211 */ /* 0x080fe400078c10ff */
[----:B--2---:R-:W-:Y:S02]  /*24b90*/  LEA R76, P2, R69, R68, 0x2 ;  /* 0x00000044454c7211 */ /* 0x004fe400078410ff */
[----:B------:R-:W-:Y:S02]  /*24ba0*/  LOP3.LUT R8, R0, 0x22, R3, 0xfe, !PT ;  /* 0x0000002200087812 */ /* 0x000fe400078efe03 */
[-C--:B------:R-:W-:Y:S02]  /*24bb0*/  LEA.HI.X.SX32 R73, R79, R2.reuse, 0x2, P5 ;  /* 0x000000024f497211 */ /* 0x080fe400028f16ff */
[----:B------:R-:W-:-:S02]  /*24bc0*/  LEA.HI.X.SX32 R75, R75, R2, 0x2, P6 ;  /* 0x000000024b4b7211 */ /* 0x000fc400030f16ff */
[----:B------:R-:W-:Y:S01]  /*24bd0*/  LEA.HI.X.SX32 R77, R69, R2, 0x2, P2 ;  /* 0x00000002454d7211 */ /* 0x000fe200010f16ff */
[----:B------:R-:W-:Y:S01]  /*24be0*/  IMAD R69, R8, c[0x0][0x198], RZ ;  /* 0x0000660008457a24 */ /* 0x000fe200078e02ff */
[--C-:B------:R-:W-:Y:S01]  /*24bf0*/  LOP3.LUT R4, R0, 0x24, R3.reuse, 0xfe, !PT ;  /* 0x0000002400047812 */ /* 0x100fe200078efe03 */
[----:B-1----:R-:W-:Y:S01]  /*24c00*/  @P3 STG.E [R72.64], R60 ;  /* 0x0000003c48003986 */ /* 0x002fe2000c10190c */
[----:B------:R-:W-:Y:S02]  /*24c10*/  ISETP.LT.AND P2, PT, R8, c[0x0][0x17c], !P0 ;  /* 0x00005f0008007a0c */ /* 0x000fe40004741270 */
[--C-:B------:R-:W-:Y:S01]  /*24c20*/  LOP3.LUT R8, R0, 0x26, R3.reuse, 0xfe, !PT ;  /* 0x0000002600087812 */ /* 0x100fe200078efe03 */
[----:B----4-:R1:W-:Y:S01]  /*24c30*/  @P4 STG.E [R74.64], R56 ;  /* 0x000000384a004986 */ /* 0x0103e2000c10190c */
[C---:B------:R-:W-:Y:S01]  /*24c40*/  ISETP.LT.AND P3, PT, R4.reuse, c[0x0][0x17c], !P0 ;  /* 0x00005f0004007a0c */ /* 0x040fe20004761270 */
[----:B------:R-:W-:Y:S01]  /*24c50*/  IMAD R79, R4, c[0x0][0x198], RZ ;  /* 0x00006600044f7a24 */ /* 0x000fe200078e02ff */
[----:B------:R-:W-:Y:S01]  /*24c60*/  LOP3.LUT R4, R0, 0x28, R3, 0xfe, !PT ;  /* 0x0000002800047812 */ /* 0x000fe200078efe03 */
[----:B------:R2:W-:Y:S01]  /*24c70*/  @P1 STG.E [R76.64], R9 ;  /* 0x000000094c001986 */ /* 0x0005e2000c10190c */
[----:B---3--:R-:W-:-:S02]  /*24c80*/  LEA R70, P1, R69, R68, 0x2 ;  /* 0x0000004445467211 */ /* 0x008fc400078210ff */
[----:B------:R-:W-:Y:S02]  /*24c90*/  ISETP.LT.AND P4, PT, R8, c[0x0][0x17c], !P0 ;  /* 0x00005f0008007a0c */ /* 0x000fe40004781270 */
[----:B------:R-:W-:Y:S01]  /*24ca0*/  LEA.HI.X.SX32 R71, R69, R2, 0x2, P1 ;  /* 0x0000000245477211 */ /* 0x000fe200008f16ff */
[----:B------:R-:W-:Y:S02]  /*24cb0*/  IMAD R69, R4, c[0x0][0x198], RZ ;  /* 0x0000660004457a24 */ /* 0x000fe400078e02ff */
[----:B-1----:R-:W-:Y:S01]  /*24cc0*/  IMAD R75, R8, c[0x0][0x198], RZ ;  /* 0x00006600084b7a24 */ /* 0x002fe200078e02ff */
[----:B------:R-:W-:Y:S01]  /*24cd0*/  ISETP.LT.AND P1, PT, R4, c[0x0][0x17c], !P0 ;  /* 0x00005f0004007a0c */ /* 0x000fe20004721270 */
[----:B------:R1:W-:Y:S01]  /*24ce0*/  @P2 STG.E [R70.64], R5 ;  /* 0x0000000546002986 */ /* 0x0003e2000c10190c */
[-C--:B------:R-:W-:Y:S02]  /*24cf0*/  LEA R72, P5, R79, R68.reuse, 0x2 ;  /* 0x000000444f487211 */ /* 0x080fe400078a10ff */
[----:B------:R-:W-:-:S02]  /*24d00*/  LEA R8, P6, R75, R68, 0x2 ;  /* 0x000000444b087211 */ /* 0x000fc400078c10ff */
[----:B------:R-:W-:Y:S02]  /*24d10*/  LEA R74, P2, R69, R68, 0x2 ;  /* 0x00000044454a7211 */ /* 0x000fe400078410ff */
[--C-:B------:R-:W-:Y:S02]  /*24d20*/  LOP3.LUT R12, R0, 0x2a, R3.reuse, 0xfe, !PT ;  /* 0x0000002a000c7812 */ /* 0x100fe400078efe03 */
[-C--:B------:R-:W-:Y:S02]  /*24d30*/  LEA.HI.X.SX32 R73, R79, R2.reuse, 0x2, P5 ;  /* 0x000000024f497211 */ /* 0x080fe400028f16ff */
[-C--:B--2---:R-:W-:Y:S02]  /*24d40*/  LEA.HI.X.SX32 R9, R75, R2.reuse, 0x2, P6 ;  /* 0x000000024b097211 */ /* 0x084fe400030f16ff */
[----:B------:R-:W-:Y:S01]  /*24d50*/  LEA.HI.X.SX32 R75, R69, R2, 0x2, P2 ;  /* 0x00000002454b7211 */ /* 0x000fe200010f16ff */
[----:B------:R-:W-:Y:S01]  /*24d60*/  IMAD R69, R12, c[0x0][0x198], RZ ;  /* 0x000066000c457a24 */ /* 0x000fe200078e02ff */
[----:B------:R-:W-:Y:S01]  /*24d70*/  LOP3.LUT R4, R0, 0x2c, R3, 0xfe, !PT ;  /* 0x0000002c00047812 */ /* 0x000fe200078efe03 */
[----:B------:R2:W-:Y:S01]  /*24d80*/  @P3 STG.E [R72.64], R13 ;  /* 0x0000000d48003986 */ /* 0x0005e2000c10190c */
[----:B------:R-:W-:-:S02]  /*24d90*/  ISETP.LT.AND P2, PT, R12, c[0x0][0x17c], !P0 ;  /* 0x00005f000c007a0c */ /* 0x000fc40004741270 */
[--C-:B-1----:R-:W-:Y:S01]  /*24da0*/  LOP3.LUT R5, R0, 0x2e, R3.reuse, 0xfe, !PT ;  /* 0x0000002e00057812 */ /* 0x102fe200078efe03 */
[----:B------:R-:W-:Y:S01]  /*24db0*/  @P4 STG.E [R8.64], R21 ;  /* 0x0000001508004986 */ /* 0x000fe2000c10190c */
[C---:B------:R-:W-:Y:S01]  /*24dc0*/  ISETP.LT.AND P3, PT, R4.reuse, c[0x0][0x17c], !P0 ;  /* 0x00005f0004007a0c */ /* 0x040fe20004761270 */
[----:B------:R-:W-:Y:S01]  /*24dd0*/  IMAD R71, R4, c[0x0][0x198], RZ ;  /* 0x0000660004477a24 */ /* 0x000fe200078e02ff */
[----:B------:R-:W-:Y:S01]  /*24de0*/  LOP3.LUT R12, R0, 0x30, R3, 0xfe, !PT ;  /* 0x00000030000c7812 */ /* 0x000fe200078efe03 */
[----:B------:R1:W-:Y:S01]  /*24df0*/  @P1 STG.E [R74.64], R17 ;  /* 0x000000114a001986 */ /* 0x0003e2000c10190c */
[----:B------:R-:W-:Y:S02]  /*24e00*/  LEA R4, P1, R69, R68, 0x2 ;  /* 0x0000004445047211 */ /* 0x000fe400078210ff */
[C---:B------:R-:W-:Y:S01]  /*24e10*/  ISETP.LT.AND P4, PT, R5.reuse, c[0x0][0x17c], !P0 ;  /* 0x00005f0005007a0c */ /* 0x040fe20004781270 */
[----:B--2---:R-:W-:Y:S01]  /*24e20*/  IMAD R13, R5, c[0x0][0x198], RZ ;  /* 0x00006600050d7a24 */ /* 0x004fe200078e02ff */
[----:B------:R-:W-:-:S02]  /*24e30*/  LEA.HI.X.SX32 R5, R69, R2, 0x2, P1 ;  /* 0x0000000245057211 */ /* 0x000fc400008f16ff */
[C---:B------:R-:W-:Y:S01]  /*24e40*/  ISETP.LT.AND P1, PT, R12.reuse, c[0x0][0x17c], !P0 ;  /* 0x00005f000c007a0c */ /* 0x040fe20004721270 */
[----:B-1----:R-:W-:Y:S01]  /*24e50*/  IMAD R17, R12, c[0x0][0x198], RZ ;  /* 0x000066000c117a24 */ /* 0x002fe200078e02ff */
[-C--:B------:R-:W-:Y:S01]  /*24e60*/  LEA R8, P5, R71, R68.reuse, 0x2 ;  /* 0x0000004447087211 */ /* 0x080fe200078a10ff */
[----:B------:R1:W-:Y:S01]  /*24e70*/  @P2 STG.E [R4.64], R25 ;  /* 0x0000001904002986 */ /* 0x0003e2000c10190c */
[-C--:B------:R-:W-:Y:S02]  /*24e80*/  LEA R12, P6, R13, R68.reuse, 0x2 ;  /* 0x000000440d0c7211 */ /* 0x080fe400078c10ff */
[----:B------:R-:W-:Y:S02]  /*24e90*/  LEA R16, P2, R17, R68, 0x2 ;  /* 0x0000004411107211 */ /* 0x000fe400078410ff */
[----:B------:R-:W-:Y:S02]  /*24ea0*/  LOP3.LUT R21, R0, 0x32, R3, 0xfe, !PT ;  /* 0x0000003200157812 */ /* 0x000fe400078efe03 */
[----:B------:R-:W-:-:S02]  /*24eb0*/  LEA.HI.X.SX32 R9, R71, R2, 0x2, P5 ;  /* 0x0000000247097211 */ /* 0x000fc400028f16ff */
[-C--:B------:R-:W-:Y:S02]  /*24ec0*/  LEA.HI.X.SX32 R13, R13, R2.reuse, 0x2, P6 ;  /* 0x000000020d0d7211 */ /* 0x080fe400030f16ff */
[----:B------:R-:W-:Y:S02]  /*24ed0*/  LEA.HI.X.SX32 R17, R17, R2, 0x2, P2 ;  /* 0x0000000211117211 */ /* 0x000fe400010f16ff */
[C---:B------:R-:W-:Y:S01]  /*24ee0*/  ISETP.LT.AND P2, PT, R21.reuse, c[0x0][0x17c], !P0 ;  /* 0x00005f0015007a0c */ /* 0x040fe20004741270 */
[----:B------:R-:W-:Y:S01]  /*24ef0*/  IMAD R21, R21, c[0x0][0x198], RZ ;  /* 0x0000660015157a24 */ /* 0x000fe200078e02ff */
[----:B------:R2:W-:Y:S01]  /*24f00*/  @P3 STG.E [R8.64], R33 ;  /* 0x0000002108003986 */ /* 0x0005e2000c10190c */
[C-C-:B-1----:R-:W-:Y:S02]  /*24f10*/  LOP3.LUT R5, R0.reuse, 0x36, R3.reuse, 0xfe, !PT ;  /* 0x0000003600057812 */ /* 0x142fe400078efe03 */
[----:B------:R-:W-:Y:S01]  /*24f20*/  LOP3.LUT R20, R0, 0x34, R3, 0xfe, !PT ;  /* 0x0000003400147812 */ /* 0x000fe200078efe03 */
[----:B------:R1:W-:Y:S04]  /*24f30*/  @P4 STG.E [R12.64], R37 ;  /* 0x000000250c004986 */ /* 0x0003e8000c10190c */
[----:B------:R3:W-:Y:S01]  /*24f40*/  @P1 STG.E [R16.64], R29 ;  /* 0x0000001d10001986 */ /* 0x0007e2000c10190c */
[----:B------:R-:W-:-:S02]  /*24f50*/  LEA R4, P1, R21, R68, 0x2 ;  /* 0x0000004415047211 */ /* 0x000fc400078210ff */
[----:B--2---:R-:W-:Y:S01]  /*24f60*/  LOP3.LUT R9, R0, 0x38, R3, 0xfe, !PT ;  /* 0x0000003800097812 */ /* 0x004fe200078efe03 */
[C---:B------:R-:W-:Y:S01]  /*24f70*/  IMAD R25, R20.reuse, c[0x0][0x198], RZ ;  /* 0x0000660014197a24 */ /* 0x040fe200078e02ff */
[C---:B------:R-:W-:Y:S01]  /*24f80*/  ISETP.LT.AND P4, PT, R5.reuse, c[0x0][0x17c], !P0 ;  /* 0x00005f0005007a0c */ /* 0x040fe20004781270 */
[----:B-1----:R-:W-:Y:S01]  /*24f90*/  IMAD R13, R5, c[0x0][0x198], RZ ;  /* 0x00006600050d7a24 */ /* 0x002fe200078e02ff */
[----:B------:R-:W-:Y:S02]  /*24fa0*/  LEA.HI.X.SX32 R5, R21, R2, 0x2, P1 ;  /* 0x0000000215057211 */ /* 0x000fe400008f16ff */
[----:B------:R-:W-:Y:S01]  /*24fb0*/  ISETP.LT.AND P3, PT, R20, c[0x0][0x17c], !P0 ;  /* 0x00005f0014007a0c */ /* 0x000fe20004761270 */
[C---:B---3--:R-:W-:Y:S01]  /*24fc0*/  IMAD R17, R9.reuse, c[0x0][0x198], RZ ;  /* 0x0000660009117a24 */ /* 0x048fe200078e02ff */
[----:B------:R-:W-:Y:S01]  /*24fd0*/  ISETP.LT.AND P1, PT, R9, c[0x0][0x17c], !P0 ;  /* 0x00005f0009007a0c */ /* 0x000fe20004721270 */
[----:B------:R1:W-:Y:S01]  /*24fe0*/  @P2 STG.E [R4.64], R53 ;  /* 0x0000003504002986 */ /* 0x0003e2000c10190c */
[----:B------:R-:W-:-:S02]  /*24ff0*/  LEA R8, P5, R25, R68, 0x2 ;  /* 0x0000004419087211 */ /* 0x000fc400078a10ff */
[-C--:B------:R-:W-:Y:S02]  /*25000*/  LEA R12, P6, R13, R68.reuse, 0x2 ;  /* 0x000000440d0c7211 */ /* 0x080fe400078c10ff */
[----:B------:R-:W-:Y:S02]  /*25010*/  LEA R16, P2, R17, R68, 0x2 ;  /* 0x0000004411107211 */ /* 0x000fe400078410ff */
[----:B------:R-:W-:Y:S02]  /*25020*/  LOP3.LUT R21, R0, 0x3a, R3, 0xfe, !PT ;  /* 0x0000003a00157812 */ /* 0x000fe400078efe03 */
[-C--:B------:R-:W-:Y:S02]  /*25030*/  LEA.HI.X.SX32 R9, R25, R2.reuse, 0x2, P5 ;  /* 0x0000000219097211 */ /* 0x080fe400028f16ff */
[-C--:B------:R-:W-:Y:S02]  /*25040*/  LEA.HI.X.SX32 R13, R13, R2.reuse, 0x2, P6 ;  /* 0x000000020d0d7211 */ /* 0x080fe400030f16ff */
[----:B------:R-:W-:-:S02]  /*25050*/  LEA.HI.X.SX32 R17, R17, R2, 0x2, P2 ;  /* 0x0000000211117211 */ /* 0x000fc400010f16ff */
        /* <DEDUP_REMOVED lines=27> */
[C-C-:B------:R-:W-:Y:S02]  /*25210*/  LOP3.LUT R20, R0.reuse, 0x44, R3.reuse, 0xfe, !PT ;  /* 0x0000004400147812 */ /* 0x140fe400078efe03 */
[----:B-1----:R-:W-:Y:S01]  /*25220*/  LOP3.LUT R5, R0, 0x46, R3, 0xfe, !PT ;  /* 0x0000004600057812 */ /* 0x002fe200078efe03 */
[----:B------:R1:W-:Y:S04]  /*25230*/  @P4 STG.E [R12.64], R57 ;  /* 0x000000390c004986 */ /* 0x0003e8000c10190c */
[----:B------:R3:W-:Y:S01]  /*25240*/  @P1 STG.E [R16.64], R10 ;  /* 0x0000000a10001986 */ /* 0x0007e2000c10190c */
[----:B------:R-:W-:-:S02]  /*25250*/  LEA R4, P1, R21, R68, 0x2 ;  /* 0x0000004415047211 */ /* 0x000fc400078210ff */
[----:B--2---:R-:W-:Y:S01]  /*25260*/  LOP3.LUT R9, R0, 0x48, R3, 0xfe, !PT ;  /* 0x0000004800097812 */ /* 0x004fe200078efe03 */
[C---:B------:R-:W-:Y:S01]  /*25270*/  IMAD R25, R20.reuse, c[0x0][0x198], RZ ;  /* 0x0000660014197a24 */ /* 0x040fe200078e02ff */
[C---:B------:R-:W-:Y:S01]  /*25280*/  ISETP.LT.AND P4, PT, R5.reuse, c[0x0][0x17c], !P0 ;  /* 0x00005f0005007a0c */ /* 0x040fe20004781270 */
[----:B-1----:R-:W-:Y:S01]  /*25290*/  IMAD R13, R5, c[0x0][0x198], RZ ;  /* 0x00006600050d7a24 */ /* 0x002fe200078e02ff */
[----:B------:R-:W-:Y:S02]  /*252a0*/  ISETP.LT.AND P3, PT, R20, c[0x0][0x17c], !P0 ;  /* 0x00005f0014007a0c */ /* 0x000fe40004761270 */
[----:B------:R-:W-:Y:S01]  /*252b0*/  LEA.HI.X.SX32 R5, R21, R2, 0x2, P1 ;  /* 0x0000000215057211 */ /* 0x000fe200008f16ff */
[C---:B---3--:R-:W-:Y:S01]  /*252c0*/  IMAD R17, R9.reuse, c[0x0][0x198], RZ ;  /* 0x0000660009117a24 */ /* 0x048fe200078e02ff */
[----:B------:R-:W-:Y:S02]  /*252d0*/  ISETP.LT.AND P1, PT, R9, c[0x0][0x17c], !P0 ;  /* 0x00005f0009007a0c */ /* 0x000fe40004721270 */
[-C--:B------:R-:W-:Y:S01]  /*252e0*/  LEA R8, P5, R25, R68.reuse, 0x2 ;  /* 0x0000004419087211 */ /* 0x080fe200078a10ff */
[----:B------:R1:W-:Y:S01]  /*252f0*/  @P2 STG.E [R4.64], R6 ;  /* 0x0000000604002986 */ /* 0x0003e2000c10190c */
[----:B------:R-:W-:-:S02]  /*25300*/  LEA R12, P6, R13, R68, 0x2 ;  /* 0x000000440d0c7211 */ /* 0x000fc400078c10ff */
[----:B------:R-:W-:Y:S02]  /*25310*/  LEA R16, P2, R17, R68, 0x2 ;  /* 0x0000004411107211 */ /* 0x000fe400078410ff */
[----:B------:R-:W-:Y:S02]  /*25320*/  LOP3.LUT R20, R0, 0x4a, R3, 0xfe, !PT ;  /* 0x0000004a00147812 */ /* 0x000fe400078efe03 */
[-C--:B------:R-:W-:Y:S02]  /*25330*/  LEA.HI.X.SX32 R9, R25, R2.reuse, 0x2, P5 ;  /* 0x0000000219097211 */ /* 0x080fe400028f16ff */
[-C--:B------:R-:W-:Y:S01]  /*25340*/  LEA.HI.X.SX32 R13, R13, R2.reuse, 0x2, P6 ;  /* 0x000000020d0d7211 */ /* 0x080fe200030f16ff */
[C---:B------:R-:W-:Y:S01]  /*25350*/  IMAD R21, R20.reuse, c[0x0][0x198], RZ ;  /* 0x0000660014157a24 */ /* 0x040fe200078e02ff */
[----:B------:R-:W-:Y:S01]  /*25360*/  LEA.HI.X.SX32 R17, R17, R2, 0x2, P2 ;  /* 0x0000000211117211 */ /* 0x000fe200010f16ff */
[----:B------:R-:W-:Y:S01]  /*25370*/  @P3 STG.E [R8.64], R14 ;  /* 0x0000000e08003986 */ /* 0x000fe2000c10190c */
[----:B------:R-:W-:-:S02]  /*25380*/  ISETP.LT.AND P2, PT, R20, c[0x0][0x17c], !P0 ;  /* 0x00005f0014007a0c */ /* 0x000fc40004741270 */
[C-C-:B------:R-:W-:Y:S01]  /*25390*/  LOP3.LUT R10, R0.reuse, 0x4c, R3.reuse, 0xfe, !PT ;  /* 0x0000004c000a7812 */ /* 0x140fe200078efe03 */
[----:B------:R2:W-:Y:S01]  /*253a0*/  @P4 STG.E [R12.64], R22 ;  /* 0x000000160c004986 */ /* 0x0005e2000c10190c */
[C-C-:B-1----:R-:W-:Y:S02]  /*253b0*/  LOP3.LUT R5, R0.reuse, 0x4e, R3.reuse, 0xfe, !PT ;  /* 0x0000004e00057812 */ /* 0x142fe400078efe03 */
[----:B------:R-:W-:Y:S01]  /*253c0*/  LOP3.LUT R6, R0, 0x50, R3, 0xfe, !PT ;  /* 0x0000005000067812 */ /* 0x000fe200078efe03 */
[----:B------:R1:W-:Y:S01]  /*253d0*/  @P1 STG.E [R16.64], R18 ;  /* 0x0000001210001986 */ /* 0x0003e2000c10190c */
[----:B------:R-:W-:Y:S01]  /*253e0*/  LEA R4, P1, R21, R68, 0x2 ;  /* 0x0000004415047211 */ /* 0x000fe200078210ff */
[C---:B------:R-:W-:Y:S01]  /*253f0*/  IMAD R25, R10.reuse, c[0x0][0x198], RZ ;  /* 0x000066000a197a24 */ /* 0x040fe200078e02ff */
[C---:B------:R-:W-:Y:S02]  /*25400*/  ISETP.LT.AND P4, PT, R5.reuse, c[0x0][0x17c], !P0 ;  /* 0x00005f0005007a0c */ /* 0x040fe40004781270 */
[----:B------:R-:W-:Y:S01]  /*25410*/  ISETP.LT.AND P3, PT, R10, c[0x0][0x17c], !P0 ;  /* 0x00005f000a007a0c */ /* 0x000fe20004761270 */
        /* <DEDUP_REMOVED lines=10> */
[-C--:B------:R-:W-:Y:S01]  /*254c0*/  LEA.HI.X.SX32 R13, R13, R2.reuse, 0x2, P6 ;  /* 0x000000020d0d7211 */ /* 0x080fe200030f16ff */
[----:B------:R-:W-:Y:S01]  /*254d0*/  IMAD R21, R10, c[0x0][0x198], RZ ;  /* 0x000066000a157a24 */ /* 0x000fe200078e02ff */
[----:B------:R-:W-:Y:S02]  /*254e0*/  LEA.HI.X.SX32 R17, R17, R2, 0x2, P2 ;  /* 0x0000000211117211 */ /* 0x000fe400010f16ff */
[--C-:B------:R-:W-:Y:S01]  /*254f0*/  LOP3.LUT R6, R0, 0x54, R3.reuse, 0xfe, !PT ;  /* 0x0000005400067812 */ /* 0x100fe200078efe03 */
[----:B------:R-:W-:Y:S01]  /*25500*/  @P3 STG.E [R8.64], R34 ;  /* 0x0000002208003986 */ /* 0x000fe2000c10190c */
[----:B------:R-:W-:Y:S02]  /*25510*/  ISETP.LT.AND P2, PT, R10, c[0x0][0x17c], !P0 ;  /* 0x00005f000a007a0c */ /* 0x000fe40004741270 */
[--C-:B-1----:R-:W-:Y:S01]  /*25520*/  LOP3.LUT R5, R0, 0x56, R3.reuse, 0xfe, !PT ;  /* 0x0000005600057812 */ /* 0x102fe200078efe03 */
[----:B------:R1:W-:Y:S01]  /*25530*/  @P4 STG.E [R12.64], R38 ;  /* 0x000000260c004986 */ /* 0x0003e2000c10190c */
[C---:B------:R-:W-:Y:S01]  /*25540*/  ISETP.LT.AND P3, PT, R6.reuse, c[0x0][0x17c], !P0 ;  /* 0x00005f0006007a0c */ /* 0x040fe20004761270 */
[----:B------:R-:W-:Y:S01]  /*25550*/  IMAD R25, R6, c[0x0][0x198], RZ ;  /* 0x0000660006197a24 */ /* 0x000fe200078e02ff */
[----:B------:R-:W-:Y:S01]  /*25560*/  LOP3.LUT R6, R0, 0x58, R3, 0xfe, !PT ;  /* 0x0000005800067812 */ /* 0x000fe200078efe03 */
[----:B------:R2:W-:Y:S01]  /*25570*/  @P1 STG.E [R16.64], R30 ;  /* 0x0000001e10001986 */ /* 0x0005e2000c10190c */
[----:B------:R-:W-:-:S02]  /*25580*/  LEA R4, P1, R21, R68, 0x2 ;  /* 0x0000004415047211 */ /* 0x000fc400078210ff */
[C---:B------:R-:W-:Y:S01]  /*25590*/  ISETP.LT.AND P4, PT, R5.reuse, c[0x0][0x17c], !P0 ;  /* 0x00005f0005007a0c */ /* 0x040fe20004781270 */
[----:B-1----:R-:W-:Y:S01]  /*255a0*/  IMAD R13, R5, c[0x0][0x198], RZ ;  /* 0x00006600050d7a24 */ /* 0x002fe200078e02ff */
[----:B------:R-:W-:Y:S02]  /*255b0*/  LEA.HI.X.SX32 R5, R21, R2, 0x2, P1 ;  /* 0x0000000215057211 */ /* 0x000fe400008f16ff */
[C---:B------:R-:W-:Y:S01]  /*255c0*/  ISETP.LT.AND P1, PT, R6.reuse, c[0x0][0x17c], !P0 ;  /* 0x00005f0006007a0c */ /* 0x040fe20004721270 */
[----:B--2---:R-:W-:Y:S01]  /*255d0*/  IMAD R17, R6, c[0x0][0x198], RZ ;  /* 0x0000660006117a24 */ /* 0x004fe200078e02ff */
[-C--:B------:R-:W-:Y:S01]  /*255e0*/  LEA R8, P5, R25, R68.reuse, 0x2 ;  /* 0x0000004419087211 */ /* 0x080fe200078a10ff */
[----:B------:R1:W-:Y:S01]  /*255f0*/  @P2 STG.E [R4.64], R54 ;  /* 0x0000003604002986 */ /* 0x0003e2000c10190c */
[-C--:B------:R-:W-:Y:S02]  /*25600*/  LEA R12, P6, R13, R68.reuse, 0x2 ;  /* 0x000000440d0c7211 */ /* 0x080fe400078c10ff */
[----:B------:R-:W-:-:S02]  /*25610*/  LEA R16, P2, R17, R68, 0x2 ;  /* 0x0000004411107211 */ /* 0x000fc400078410ff */
[--C-:B------:R-:W-:Y:S02]  /*25620*/  LOP3.LUT R10, R0, 0x5a, R3.reuse, 0xfe, !PT ;  /* 0x0000005a000a7812 */ /* 0x100fe400078efe03 */
[-C--:B------:R-:W-:Y:S02]  /*25630*/  LEA.HI.X.SX32 R9, R25, R2.reuse, 0x2, P5 ;  /* 0x0000000219097211 */ /* 0x080fe400028f16ff */
[-C--:B------:R-:W-:Y:S02]  /*25640*/  LEA.HI.X.SX32 R13, R13, R2.reuse, 0x2, P6 ;  /* 0x000000020d0d7211 */ /* 0x080fe400030f16ff */
[----:B------:R-:W-:Y:S01]  /*25650*/  LEA.HI.X.SX32 R17, R17, R2, 0x2, P2 ;  /* 0x0000000211117211 */ /* 0x000fe200010f16ff */
[----:B------:R-:W-:Y:S01]  /*25660*/  IMAD R21, R10, c[0x0][0x198], RZ ;  /* 0x000066000a157a24 */ /* 0x000fe200078e02ff */
[----:B------:R-:W-:Y:S01]  /*25670*/  LOP3.LUT R6, R0, 0x5c, R3, 0xfe, !PT ;  /* 0x0000005c00067812 */ /* 0x000fe200078efe03 */
[----:B------:R-:W-:Y:S01]  /*25680*/  @P3 STG.E [R8.64], R50 ;  /* 0x0000003208003986 */ /* 0x000fe2000c10190c */
[----:B------:R-:W-:-:S02]  /*25690*/  ISETP.LT.AND P2, PT, R10, c[0x0][0x17c], !P0 ;  /* 0x00005f000a007a0c */ /* 0x000fc40004741270 */
[--C-:B-1----:R-:W-:Y:S01]  /*256a0*/  LOP3.LUT R5, R0, 0x5e, R3.reuse, 0xfe, !PT ;  /* 0x0000005e00057812 */ /* 0x102fe200078efe03 */
[----:B------:R1:W-:Y:S01]  /*256b0*/  @P4 STG.E [R12.64], R46 ;  /* 0x0000002e0c004986 */ /* 0x0003e2000c10190c */
[C---:B------:R-:W-:Y:S01]  /*256c0*/  IMAD R25, R6.reuse, c[0x0][0x198], RZ ;  /* 0x0000660006197a24 */ /* 0x040fe200078e02ff */
[----:B------:R-:W-:Y:S02]  /*256d0*/  LEA R4, P5, R21, R68, 0x2 ;  /* 0x0000004415047211 */ /* 0x000fe400078a10ff */
[----:B------:R2:W-:Y:S01]  /*256e0*/  @P1 STG.E [R16.64], R42 ;  /* 0x0000002a10001986 */ /* 0x0005e2000c10190c */
[----:B------:R-:W-:Y:S02]  /*256f0*/  ISETP.LT.AND P1, PT, R6, c[0x0][0x17c], !P0 ;  /* 0x00005f0006007a0c */ /* 0x000fe40004721270 */
[----:B------:R-:W-:Y:S02]  /*25700*/  LOP3.LUT R6, R0, 0x60, R3, 0xfe, !PT ;  /* 0x0000006000067812 */ /* 0x000fe400078efe03 */
[C---:B------:R-:W-:Y:S01]  /*25710*/  ISETP.LT.AND P3, PT, R5.reuse, c[0x0][0x17c], !P0 ;  /* 0x00005f0005007a0c */ /* 0x040fe20004761270 */
[----:B-1----:R-:W-:Y:S01]  /*25720*/  IMAD R13, R5, c[0x0][0x198], RZ ;  /* 0x00006600050d7a24 */ /* 0x002fe200078e02ff */
[----:B------:R-:W-:-:S02]  /*25730*/  LEA.HI.X.SX32 R5, R21, R2, 0x2, P5 ;  /* 0x0000000215057211 */ /* 0x000fc400028f16ff */
[C---:B------:R-:W-:Y:S01]  /*25740*/  ISETP.LT.AND P5, PT, R6.reuse, c[0x0][0x17c], !P0 ;  /* 0x00005f0006007a0c */ /* 0x040fe200047a1270 */
[----:B--2---:R-:W-:Y:S01]  /*25750*/  IMAD R17, R6, c[0x0][0x198], RZ ;  /* 0x0000660006117a24 */ /* 0x004fe200078e02ff */
[----:B------:R-:W-:Y:S02]  /*25760*/  LOP3.LUT R6, R0, 0x62, R3, 0xfe, !PT ;  /* 0x0000006200067812 */ /* 0x000fe400078efe03 */
[-C--:B------:R-:W-:Y:S01]  /*25770*/  LEA R8, P4, R25, R68.reuse, 0x2 ;  /* 0x0000004419087211 */ /* 0x080fe200078810ff */
[----:B------:R1:W-:Y:S01]  /*25780*/  @P2 STG.E [R4.64], R66 ;  /* 0x0000004204002986 */ /* 0x0003e2000c10190c */
[----:B------:R-:W-:Y:S01]  /*25790*/  LEA R12, P6, R13, R68, 0x2 ;  /* 0x000000440d0c7211 */ /* 0x000fe200078c10ff */
[----:B------:R-:W-:Y:S01]  /*257a0*/  IMAD R21, R6, c[0x0][0x198], RZ ;  /* 0x0000660006157a24 */ /* 0x000fe200078e02ff */
[----:B------:R-:W-:Y:S02]  /*257b0*/  LEA.HI.X.SX32 R9, R25, R2, 0x2, P4 ;  /* 0x0000000219097211 */ /* 0x000fe400020f16ff */
[----:B------:R-:W-:-:S02]  /*257c0*/  LEA R16, P2, R17, R68, 0x2 ;  /* 0x0000004411107211 */ /* 0x000fc400078410ff */
[----:B------:R-:W-:Y:S02]  /*257d0*/  ISETP.LT.AND P4, PT, R6, c[0x0][0x17c], !P0 ;  /* 0x00005f0006007a0c */ /* 0x000fe40004781270 */
[C-C-:B------:R-:W-:Y:S01]  /*257e0*/  LOP3.LUT R18, R0.reuse, 0x64, R3.reuse, 0xfe, !PT ;  /* 0x0000006400127812 */ /* 0x140fe200078efe03 */
[----:B------:R2:W-:Y:S01]  /*257f0*/  @P1 STG.E [R8.64], R62 ;  /* 0x0000003e08001986 */ /* 0x0005e2000c10190c */
[-C--:B------:R-:W-:Y:S02]  /*25800*/  LEA.HI.X.SX32 R13, R13, R2.reuse, 0x2, P6 ;  /* 0x000000020d0d7211 */ /* 0x080fe400030f16ff */
[----:B------:R-:W-:Y:S02]  /*25810*/  LEA.HI.X.SX32 R17, R17, R2, 0x2, P2 ;  /* 0x0000000211117211 */ /* 0x000fe400010f16ff */
[C-C-:B------:R-:W-:Y:S02]  /*25820*/  LOP3.LUT R14, R0.reuse, 0x66, R3.reuse, 0xfe, !PT ;  /* 0x00000066000e7812 */ /* 0x140fe400078efe03 */
[C---:B-1----:R-:W-:Y:S01]  /*25830*/  LEA R4, P2, R21.reuse, R68, 0x2 ;  /* 0x0000004415047211 */ /* 0x042fe200078410ff */
[----:B------:R1:W-:Y:S01]  /*25840*/  @P3 STG.E [R12.64], R58 ;  /* 0x0000003a0c003986 */ /* 0x0003e2000c10190c */
[----:B------:R-:W-:Y:S01]  /*25850*/  LOP3.LUT R10, R0, 0x68, R3, 0xfe, !PT ;  /* 0x00000068000a7812 */ /* 0x000fe200078efe03 */
[----:B--2---:R-:W-:Y:S01]  /*25860*/  IMAD R9, R18, c[0x0][0x198], RZ ;  /* 0x0000660012097a24 */ /* 0x004fe200078e02ff */
[----:B------:R-:W-:-:S02]  /*25870*/  LEA.HI.X.SX32 R5, R21, R2, 0x2, P2 ;  /* 0x0000000215057211 */ /* 0x000fc400010f16ff */
[----:B------:R-:W-:Y:S02]  /*25880*/  LOP3.LUT R6, R0, 0x6a, R3, 0xfe, !PT ;  /* 0x0000006a00067812 */ /* 0x000fe400078efe03 */
[----:B------:R-:W-:Y:S02]  /*25890*/  ISETP.LT.AND P1, PT, R18, c[0x0][0x17c], !P0 ;  /* 0x00005f0012007a0c */ /* 0x000fe40004721270 */
[C---:B------:R-:W-:Y:S01]  /*258a0*/  LEA R8, P6, R9.reuse, R68, 0x2 ;  /* 0x0000004409087211 */ /* 0x040fe200078c10ff */
[C---:B-1----:R-:W-:Y:S01]  /*258b0*/  IMAD R13, R14.reuse, c[0x0][0x198], RZ ;  /* 0x000066000e0d7a24 */ /* 0x042fe200078e02ff */
[----:B------:R1:W-:Y:S01]  /*258c0*/  @P5 STG.E [R16.64], R11 ;  /* 0x0000000b10005986 */ /* 0x0003e2000c10190c */
[----:B------:R-:W-:Y:S01]  /*258d0*/  ISETP.LT.AND P3, PT, R14, c[0x0][0x17c], !P0 ;  /* 0x00005f000e007a0c */ /* 0x000fe20004761270 */
[----:B------:R-:W-:Y:S01]  /*258e0*/  IMAD R21, R6, c[0x0][0x198], RZ ;  /* 0x0000660006157a24 */ /* 0x000fe200078e02ff */
[----:B------:R-:W-:Y:S01]  /*258f0*/  ISETP.LT.AND P2, PT, R10, c[0x0][0x17c], !P0 ;  /* 0x00005f000a007a0c */ /* 0x000fe20004741270 */
[----:B------:R2:W-:Y:S01]  /*25900*/  @P4 STG.E [R4.64], R7 ;  /* 0x0000000704004986 */ /* 0x0005e2000c10190c */
[----:B------:R-:W-:-:S02]  /*25910*/  LEA.HI.X.SX32 R9, R9, R2, 0x2, P6 ;  /* 0x0000000209097211 */ /* 0x000fc400030f16ff */
[----:B------:R-:W-:Y:S01]  /*25920*/  ISETP.LT.AND P6, PT, R6, c[0x0][0x17c], !P0 ;  /* 0x00005f0006007a0c */ /* 0x000fe200047c1270 */
[----:B-1----:R-:W-:Y:S01]  /*25930*/  IMAD R17, R10, c[0x0][0x198], RZ ;  /* 0x000066000a117a24 */ /* 0x002fe200078e02ff */
[-C--:B------:R-:W-:Y:S02]  /*25940*/  LEA R10, P4, R13, R68.reuse, 0x2 ;  /* 0x000000440d0a7211 */ /* 0x080fe400078810ff */
[----:B------:R-:W-:Y:S02]  /*25950*/  LOP3.LUT R6, R0, 0x6e, R3, 0xfe, !PT ;  /* 0x0000006e00067812 */ /* 0x000fe400078efe03 */
[----:B------:R-:W-:Y:S02]  /*25960*/  LEA R12, P5, R17, R68, 0x2 ;  /* 0x00000044110c7211 */ /* 0x000fe400078a10ff */
[----:B------:R-:W-:Y:S02]  /*25970*/  LEA.HI.X.SX32 R11, R13, R2, 0x2, P4 ;  /* 0x000000020d0b7211 */ /* 0x000fe400020f16ff */
[----:B------:R-:W-:-:S02]  /*25980*/  LEA R16, P4, R21, R68, 0x2 ;  /* 0x0000004415107211 */ /* 0x000fc400078810ff */
[C-C-:B--2---:R-:W-:Y:S01]  /*25990*/  LOP3.LUT R7, R0.reuse, 0x6c, R3.reuse, 0xfe, !PT ;  /* 0x0000006c00077812 */ /* 0x144fe200078efe03 */
[----:B------:R1:W-:Y:S01]  /*259a0*/  @P1 STG.E [R8.64], R15 ;  /* 0x0000000f08001986 */ /* 0x0003e2000c10190c */
[-C--:B------:R-:W-:Y:S02]  /*259b0*/  LEA.HI.X.SX32 R13, R17, R2.reuse, 0x2, P5 ;  /* 0x00000002110d7211 */ /* 0x080fe400028f16ff */
[----:B------:R-:W-:Y:S02]  /*259c0*/  LEA.HI.X.SX32 R17, R21, R2, 0x2, P4 ;  /* 0x0000000215117211 */ /* 0x000fe400020f16ff */
[C-C-:B------:R-:W-:Y:S02]  /*259d0*/  LOP3.LUT R4, R0.reuse, 0x70, R3.reuse, 0xfe, !PT ;  /* 0x0000007000047812 */ /* 0x140fe400078efe03 */
[C---:B------:R-:W-:Y:S01]  /*259e0*/  ISETP.LT.AND P1, PT, R7.reuse, c[0x0][0x17c], !P0 ;  /* 0x00005f0007007a0c */ /* 0x040fe20004721270 */
[----:B------:R-:W-:Y:S01]  /*259f0*/  IMAD R7, R7, c[0x0][0x198], RZ ;  /* 0x0000660007077a24 */ /* 0x000fe200078e02ff */
[----:B------:R-:W-:Y:S01]  /*25a00*/  LOP3.LUT R5, R0, 0x72, R3, 0xfe, !PT ;  /* 0x0000007200057812 */ /* 0x000fe200078efe03 */
[----:B------:R2:W-:Y:S01]  /*25a10*/  @P3 STG.E [R10.64], R23 ;  /* 0x000000170a003986 */ /* 0x0005e2000c10190c */
[----:B-1----:R-:W-:-:S03]  /*25a20*/  IMAD R9, R6, c[0x0][0x198], RZ ;  /* 0x0000660006097a24 */ /* 0x002fc600078e02ff */
[----:B------:R1:W-:Y:S01]  /*25a30*/  @P2 STG.E [R12.64], R19 ;  /* 0x000000130c002986 */ /* 0x0003e2000c10190c */
[----:B------:R-:W-:Y:S02]  /*25a40*/  ISETP.LT.AND P2, PT, R4, c[0x0][0x17c], !P0 ;  /* 0x00005f0004007a0c */ /* 0x000fe40004741270 */
[----:B------:R-:W-:Y:S01]  /*25a50*/  ISETP.LT.AND P3, PT, R6, c[0x0][0x17c], !P0 ;  /* 0x00005f0006007a0c */ /* 0x000fe20004761270 */
[----:B------:R3:W-:Y:S01]  /*25a60*/  @P6 STG.E [R16.64], R27 ;  /* 0x0000001b10006986 */ /* 0x0007e2000c10190c */
[-C--:B------:R-:W-:Y:S01]  /*25a70*/  LEA R6, P5, R9, R68.reuse, 0x2 ;  /* 0x0000004409067211 */ /* 0x080fe200078a10ff */
[----:B--2---:R-:W-:Y:S01]  /*25a80*/  IMAD R11, R4, c[0x0][0x198], RZ ;  /* 0x00006600040b7a24 */ /* 0x004fe200078e02ff */
[----:B------:R-:W-:Y:S01]  /*25a90*/  LEA R4, P6, R7, R68, 0x2 ;  /* 0x0000004407047211 */ /* 0x000fe200078c10ff */
[C---:B-1----:R-:W-:Y:S01]  /*25aa0*/  IMAD R13, R5.reuse, c[0x0][0x198], RZ ;  /* 0x00006600050d7a24 */ /* 0x042fe200078e02ff */
[----:B------:R-:W-:Y:S02]  /*25ab0*/  ISETP.LT.AND P4, PT, R5, c[0x0][0x17c], !P0 ;  /* 0x00005f0005007a0c */ /* 0x000fe40004781270 */
[----:B------:R-:W-:-:S02]  /*25ac0*/  LEA.HI.X.SX32 R5, R7, R2, 0x2, P6 ;  /* 0x0000000207057211 */ /* 0x000fc400030f16ff */
[----:B------:R-:W-:Y:S02]  /*25ad0*/  LEA R8, P6, R11, R68, 0x2 ;  /* 0x000000440b087211 */ /* 0x000fe400078c10ff */
[----:B------:R-:W-:Y:S02]  /*25ae0*/  LEA.HI.X.SX32 R7, R9, R2, 0x2, P5 ;  /* 0x0000000209077211 */ /* 0x000fe400028f16ff */
[----:B------:R-:W-:Y:S02]  /*25af0*/  LEA R10, P5, R13, R68, 0x2 ;  /* 0x000000440d0a7211 */ /* 0x000fe400078a10ff */
[----:B------:R-:W-:Y:S02]  /*25b00*/  LOP3.LUT R21, R0, 0x74, R3, 0xfe, !PT ;  /* 0x0000007400157812 */ /* 0x000fe400078efe03 */
[-C--:B------:R-:W-:Y:S02]  /*25b10*/  LEA.HI.X.SX32 R9, R11, R2.reuse, 0x2, P6 ;  /* 0x000000020b097211 */ /* 0x080fe400030f16ff */
[----:B------:R-:W-:-:S02]  /*25b20*/  LEA.HI.X.SX32 R11, R13, R2, 0x2, P5 ;  /* 0x000000020d0b7211 */ /* 0x000fc400028f16ff */
[C-C-:B------:R-:W-:Y:S02]  /*25b30*/  LOP3.LUT R18, R0.reuse, 0x78, R3.reuse, 0xfe, !PT ;  /* 0x0000007800127812 */ /* 0x140fe400078efe03 */
[C---:B------:R-:W-:Y:S01]  /*25b40*/  ISETP.LT.AND P5, PT, R21.reuse, c[0x0][0x17c], !P0 ;  /* 0x00005f0015007a0c */ /* 0x040fe200047a1270 */
[----:B------:R-:W-:Y:S01]  /*25b50*/  IMAD R21, R21, c[0x0][0x198], RZ ;  /* 0x0000660015157a24 */ /* 0x000fe200078e02ff */
[C-C-:B------:R-:W-:Y:S01]  /*25b60*/  LOP3.LUT R15, R0.reuse, 0x7a, R3.reuse, 0xfe, !PT ;  /* 0x0000007a000f7812 */ /* 0x140fe200078efe03 */
[----:B------:R1:W-:Y:S01]  /*25b70*/  @P1 STG.E [R4.64], R35 ;  /* 0x0000002304001986 */ /* 0x0003e2000c10190c */
[--C-:B------:R-:W-:Y:S01]  /*25b80*/  LOP3.LUT R20, R0, 0x76, R3.reuse, 0xfe, !PT ;  /* 0x0000007600147812 */ /* 0x100fe200078efe03 */
[----:B------:R-:W-:Y:S02]  /*25b90*/  IMAD R13, R18, c[0x0][0x198], RZ ;  /* 0x00006600120d7a24 */ /* 0x000fe400078e02ff */
[----:B---3--:R-:W-:Y:S01]  /*25ba0*/  IMAD R17, R15, c[0x0][0x198], RZ ;  /* 0x000066000f117a24 */ /* 0x008fe200078e02ff */
[C-C-:B------:R-:W-:Y:S01]  /*25bb0*/  LOP3.LUT R14, R0.reuse, 0x7c, R3.reuse, 0xfe, !PT ;  /* 0x0000007c000e7812 */ /* 0x140fe200078efe03 */
[----:B------:R-:W-:Y:S01]  /*25bc0*/  @P3 STG.E [R6.64], R39 ;  /* 0x0000002706003986 */ /* 0x000fe2000c10190c */
[----:B------:R-:W-:Y:S01]  /*25bd0*/  LOP3.LUT R0, R0, 0x7e, R3, 0xfe, !PT ;  /* 0x0000007e00007812 */ /* 0x000fe200078efe03 */
[C---:B------:R-:W-:Y:S01]  /*25be0*/  IMAD R3, R20.reuse, c[0x0][0x198], RZ ;  /* 0x0000660014037a24 */ /* 0x040fe200078e02ff */
[C---:B-1----:R-:W-:Y:S01]  /*25bf0*/  LEA R4, P1, R21.reuse, R68, 0x2 ;  /* 0x0000004415047211 */ /* 0x042fe200078210ff */
[----:B------:R1:W-:Y:S03]  /*25c00*/  @P2 STG.E [R8.64], R31 ;  /* 0x0000001f08002986 */ /* 0x0003e6000c10190c */
[----:B------:R-:W-:Y:S01]  /*25c10*/  LEA.HI.X.SX32 R5, R21, R2, 0x2, P1 ;  /* 0x0000000215057211 */ /* 0x000fe200008f16ff */
[----:B------:R2:W-:Y:S01]  /*25c20*/  @P4 STG.E [R10.64], R55 ;  /* 0x000000370a004986 */ /* 0x0005e2000c10190c */
[----:B------:R-:W-:Y:S01]  /*25c30*/  ISETP.LT.AND P4, PT, R20, c[0x0][0x17c], !P0 ;  /* 0x00005f0014007a0c */ /* 0x000fe20004781270 */
[----:B------:R-:W-:Y:S01]  /*25c40*/  IMAD R19, R14, c[0x0][0x198], RZ ;  /* 0x000066000e137a24 */ /* 0x000fe200078e02ff */
[----:B------:R-:W-:-:S02]  /*25c50*/  ISETP.LT.AND P3, PT, R18, c[0x0][0x17c], !P0 ;  /* 0x00005f0012007a0c */ /* 0x000fc40004761270 */
[-C--:B-1----:R-:W-:Y:S02]  /*25c60*/  LEA R8, P2, R13, R68.reuse, 0x2 ;  /* 0x000000440d087211 */ /* 0x082fe400078410ff */
[----:B--2---:R-:W-:Y:S02]  /*25c70*/  LEA R10, P1, R17, R68, 0x2 ;  /* 0x00000044110a7211 */ /* 0x004fe400078210ff */
[----:B------:R-:W-:Y:S02]  /*25c80*/  LEA.HI.X.SX32 R9, R13, R2, 0x2, P2 ;  /* 0x000000020d097211 */ /* 0x000fe400010f16ff */
[----:B------:R-:W-:Y:S02]  /*25c90*/  LEA R6, P6, R3, R68, 0x2 ;  /* 0x0000004403067211 */ /* 0x000fe400078c10ff */
[----:B------:R-:W-:Y:S02]  /*25ca0*/  ISETP.LT.AND P2, PT, R15, c[0x0][0x17c], !P0 ;  /* 0x00005f000f007a0c */ /* 0x000fe40004741270 */
[----:B------:R-:W-:-:S02]  /*25cb0*/  LEA.HI.X.SX32 R11, R17, R2, 0x2, P1 ;  /* 0x00000002110b7211 */ /* 0x000fc400008f16ff */
[----:B------:R-:W-:Y:S02]  /*25cc0*/  ISETP.LT.AND P1, PT, R14, c[0x0][0x17c], !P0 ;  /* 0x00005f000e007a0c */ /* 0x000fe40004721270 */
[C---:B------:R-:W-:Y:S02]  /*25cd0*/  ISETP.LT.AND P0, PT, R0.reuse, c[0x0][0x17c], !P0 ;  /* 0x00005f0000007a0c */ /* 0x040fe40004701270 */
[----:B------:R-:W-:Y:S02]  /*25ce0*/  LEA.HI.X.SX32 R7, R3, R2, 0x2, P6 ;  /* 0x0000000203077211 */ /* 0x000fe400030f16ff */
[C---:B------:R-:W-:Y:S01]  /*25cf0*/  LEA R12, P6, R19.reuse, R68, 0x2 ;  /* 0x00000044130c7211 */ /* 0x040fe200078c10ff */
[----:B------:R-:W-:Y:S01]  /*25d00*/  IMAD R23, R0, c[0x0][0x198], RZ ;  /* 0x0000660000177a24 */ /* 0x000fe200078e02ff */
[----:B------:R1:W-:Y:S02]  /*25d10*/  @P5 STG.E [R4.64], R51 ;  /* 0x0000003304005986 */ /* 0x0003e4000c10190c */
[----:B------:R-:W-:-:S02]  /*25d20*/  LEA.HI.X.SX32 R13, R19, R2, 0x2, P6 ;  /* 0x00000002130d7211 */ /* 0x000fc400030f16ff */
[----:B------:R1:W-:Y:S01]  /*25d30*/  @P4 STG.E [R6.64], R47 ;  /* 0x0000002f06004986 */ /* 0x0003e2000c10190c */
[----:B------:R-:W-:-:S03]  /*25d40*/  LEA R68, P6, R23, R68, 0x2 ;  /* 0x0000004417447211 */ /* 0x000fc600078c10ff */
[----:B------:R1:W-:Y:S04]  /*25d50*/  @P3 STG.E [R8.64], R43 ;  /* 0x0000002b08003986 */ /* 0x0003e8000c10190c */
[----:B------:R1:W-:Y:S01]  /*25d60*/  @P2 STG.E [R10.64], R67 ;  /* 0x000000430a002986 */ /* 0x0003e2000c10190c */
[----:B------:R-:W-:-:S03]  /*25d70*/  LEA.HI.X.SX32 R69, R23, R2, 0x2, P6 ;  /* 0x0000000217457211 */ /* 0x000fc600030f16ff */
[----:B------:R1:W-:Y:S01]  /*25d80*/  @P1 STG.E [R12.64], R63 ;  /* 0x0000003f0c001986 */ /* 0x0003e2000c10190c */
[----:B------:R-:W-:Y:S05]  /*25d90*/  @!P0 EXIT ;  /* 0x000000000000894d */ /* 0x000fea0003800000 */
[----:B------:R-:W-:Y:S01]  /*25da0*/  STG.E [R68.64], R59 ;  /* 0x0000003b44007986 */ /* 0x000fe2000c10190c */
[----:B------:R-:W-:Y:S05]  /*25db0*/  EXIT ;  /* 0x000000000000794d */ /* 0x000fea0003800000 */
.L_x_2:
[----:B------:R-:W-:-:S00]  /*25dc0*/  BRA `(.L_x_2) ;  /* 0xfffffff000007947 */ /* 0x000fc0000383ffff */
[----:B------:R-:W-:-:S00]  /*25dd0*/  NOP ;  /* 0x0000000000007918 */ /* 0x000fc00000000000 */
        /* <DEDUP_REMOVED lines=10> */
.L_x_3:


//--------------------- .nv.shared.matmul_kernel  --------------------------
	.section	.nv.shared.matmul_kernel,"aw",@nobits
	.sectionflags	@""
	.align	16
